//
// Generated by NVIDIA NVVM Compiler
//
// Compiler Build ID: CL-36424714
// Cuda compilation tools, release 13.0, V13.0.88
// Based on NVVM 20.0.0
//

.version 9.0
.target sm_100
.address_size 64

	// .globl	_Z8myKernelP9inputDataP10outputData

.visible .entry _Z8myKernelP9inputDataP10outputData(
	.param .u64 .ptr .align 1 _Z8myKernelP9inputDataP10outputData_param_0,
	.param .u64 .ptr .align 1 _Z8myKernelP9inputDataP10outputData_param_1
)
{
	.reg .pred 	%p<340>;
	.reg .b16 	%rs<87>;
	.reg .b32 	%r<1532>;
	.reg .b64 	%rd<703>;

	ld.param.u64 	%rd125, [_Z8myKernelP9inputDataP10outputData_param_0];
	ld.param.u64 	%rd126, [_Z8myKernelP9inputDataP10outputData_param_1];
	cvta.to.global.u64 	%rd1, %rd126;
	cvta.to.global.u64 	%rd127, %rd125;
	mov.u32 	%r531, %ctaid.x;
	mov.u32 	%r532, %ntid.x;
	mov.u32 	%r533, %tid.x;
	mad.lo.s32 	%r1, %r531, %r532, %r533;
	mul.wide.s32 	%rd128, %r1, 64;
	add.s64 	%rd129, %rd127, %rd128;
	add.s64 	%rd2, %rd129, 56;
	ld.global.u8 	%rs9, [%rd129+56];
	setp.gt.s16 	%p15, %rs9, 106;
	@%p15 bra 	$L__BB0_25;
	setp.gt.s16 	%p23, %rs9, 101;
	@%p23 bra 	$L__BB0_19;
	setp.eq.s16 	%p27, %rs9, 99;
	@%p27 bra 	$L__BB0_38;
	setp.eq.s16 	%p28, %rs9, 101;
	@%p28 bra 	$L__BB0_4;
	bra.uni 	$L__BB0_522;
$L__BB0_4:
	ld.global.u64 	%rd81, [%rd2+-16];
	ld.global.u64 	%rd613, [%rd2+-8];
	cvta.to.global.u64 	%rd82, %rd613;
	ld.global.v2.u32 	{%r290, %r291}, [%rd2+-56];
	ld.global.u64 	%rd614, [%rd2+-40];
	cvta.to.global.u64 	%rd83, %rd614;
	setp.lt.s32 	%p289, %r290, 0;
	@%p289 bra 	$L__BB0_343;
	add.s32 	%r292, %r291, 1;
	and.b32  	%r293, %r292, 7;
	and.b32  	%r294, %r292, 3;
	cvta.to.global.u64 	%rd84, %rd81;
	mov.b32 	%r1438, 0;
$L__BB0_6:
	mov.u32 	%r295, %r1438;
	setp.lt.s32 	%p290, %r291, 0;
	@%p290 bra 	$L__BB0_342;
	setp.ne.s32 	%p291, %r295, 0;
	mul.lo.s32 	%r296, %r295, %r292;
	sub.s32 	%r297, %r296, %r292;
	add.s32 	%r298, %r297, -1;
	@%p291 bra 	$L__BB0_311;
	setp.lt.u32 	%p306, %r291, 7;
	mov.b32 	%r1441, 0;
	@%p306 bra 	$L__BB0_11;
	mov.b32 	%r1439, 0;
$L__BB0_10:
	.pragma "nounroll";
	mul.wide.u32 	%rd662, %r1439, 4;
	add.s64 	%rd663, %rd83, %rd662;
	st.global.u32 	[%rd663], %r1439;
	add.s32 	%r1268, %r1439, 1;
	st.global.u32 	[%rd663+4], %r1268;
	add.s32 	%r1269, %r1439, 2;
	st.global.u32 	[%rd663+8], %r1269;
	add.s32 	%r1270, %r1439, 3;
	st.global.u32 	[%rd663+12], %r1270;
	add.s32 	%r1271, %r1439, 4;
	st.global.u32 	[%rd663+16], %r1271;
	add.s32 	%r1272, %r1439, 5;
	st.global.u32 	[%rd663+20], %r1272;
	add.s32 	%r1273, %r1439, 6;
	st.global.u32 	[%rd663+24], %r1273;
	add.s32 	%r1274, %r1439, 7;
	st.global.u32 	[%rd663+28], %r1274;
	add.s32 	%r1439, %r1439, 8;
	and.b32  	%r1441, %r292, -8;
	setp.ne.s32 	%p307, %r1439, %r1441;
	@%p307 bra 	$L__BB0_10;
$L__BB0_11:
	setp.eq.s32 	%p308, %r293, 0;
	@%p308 bra 	$L__BB0_342;
	add.s32 	%r1275, %r293, -1;
	setp.lt.u32 	%p309, %r1275, 3;
	@%p309 bra 	$L__BB0_14;
	mul.wide.u32 	%rd664, %r1441, 4;
	add.s64 	%rd665, %rd83, %rd664;
	st.global.u32 	[%rd665], %r1441;
	add.s32 	%r1276, %r1441, 1;
	st.global.u32 	[%rd665+4], %r1276;
	add.s32 	%r1277, %r1441, 2;
	st.global.u32 	[%rd665+8], %r1277;
	add.s32 	%r1278, %r1441, 3;
	st.global.u32 	[%rd665+12], %r1278;
	add.s32 	%r1441, %r1441, 4;
$L__BB0_14:
	setp.eq.s32 	%p310, %r294, 0;
	@%p310 bra 	$L__BB0_342;
	and.b32  	%r1279, %r291, 3;
	setp.eq.s32 	%p311, %r1279, 0;
	@%p311 bra 	$L__BB0_17;
	mul.wide.u32 	%rd666, %r1441, 4;
	add.s64 	%rd667, %rd83, %rd666;
	st.global.u32 	[%rd667], %r1441;
	add.s32 	%r1280, %r1441, 1;
	st.global.u32 	[%rd667+4], %r1280;
	add.s32 	%r1441, %r1441, 2;
$L__BB0_17:
	and.b32  	%r1281, %r291, 1;
	setp.eq.b32 	%p312, %r1281, 1;
	@%p312 bra 	$L__BB0_342;
	mul.wide.u32 	%rd668, %r1441, 4;
	add.s64 	%rd669, %rd83, %rd668;
	st.global.u32 	[%rd669], %r1441;
	bra.uni 	$L__BB0_342;
$L__BB0_19:
	setp.eq.s16 	%p24, %rs9, 102;
	@%p24 bra 	$L__BB0_124;
	setp.eq.s16 	%p25, %rs9, 103;
	@%p25 bra 	$L__BB0_344;
	setp.eq.s16 	%p26, %rs9, 105;
	@%p26 bra 	$L__BB0_22;
	bra.uni 	$L__BB0_522;
$L__BB0_22:
	ld.global.u64 	%rd519, [%rd2+-48];
	cvta.to.global.u64 	%rd117, %rd519;
	ld.global.u32 	%r465, [%rd2+-56];
	ld.global.u64 	%rd520, [%rd2+-40];
	cvta.to.global.u64 	%rd118, %rd520;
	setp.lt.s32 	%p200, %r465, 1;
	@%p200 bra 	$L__BB0_478;
	and.b32  	%r466, %r465, 15;
	setp.lt.u32 	%p201, %r465, 16;
	mov.b32 	%r1504, 0;
	@%p201 bra 	$L__BB0_469;
	and.b32  	%r1504, %r465, 2147483632;
	mov.b32 	%r1509, 0;
	bra.uni 	$L__BB0_468;
$L__BB0_25:
	setp.gt.s16 	%p16, %rs9, 109;
	@%p16 bra 	$L__BB0_32;
	setp.eq.s16 	%p20, %rs9, 107;
	@%p20 bra 	$L__BB0_132;
	setp.eq.s16 	%p21, %rs9, 108;
	@%p21 bra 	$L__BB0_263;
	setp.eq.s16 	%p22, %rs9, 109;
	@%p22 bra 	$L__BB0_29;
	bra.uni 	$L__BB0_522;
$L__BB0_29:
	ld.global.u64 	%rd353, [%rd2+-48];
	cvta.to.global.u64 	%rd15, %rd353;
	ld.global.u32 	%r26, [%rd2+-56];
	ld.global.u64 	%rd354, [%rd2+-40];
	cvta.to.global.u64 	%rd16, %rd354;
	setp.lt.s32 	%p135, %r26, 2;
	@%p135 bra 	$L__BB0_79;
	add.s32 	%r27, %r26, -1;
	add.s32 	%r752, %r26, -2;
	and.b32  	%r28, %r27, 7;
	setp.lt.u32 	%p136, %r752, 7;
	mov.b32 	%r1340, 1;
	@%p136 bra 	$L__BB0_71;
	and.b32  	%r29, %r27, -8;
	mov.b32 	%r1342, 1;
	bra.uni 	$L__BB0_70;
$L__BB0_32:
	setp.eq.s16 	%p17, %rs9, 110;
	@%p17 bra 	$L__BB0_140;
	setp.eq.s16 	%p18, %rs9, 111;
	@%p18 bra 	$L__BB0_415;
	setp.eq.s16 	%p19, %rs9, 115;
	@%p19 bra 	$L__BB0_35;
	bra.uni 	$L__BB0_522;
$L__BB0_35:
	ld.global.u64 	%rd56, [%rd2+-48];
	ld.global.v2.u32 	{%r196, %r197}, [%rd2+-56];
	ld.global.u64 	%rd130, [%rd2+-24];
	cvta.to.global.u64 	%rd57, %rd130;
	setp.lt.s32 	%p29, %r196, 0;
	@%p29 bra 	$L__BB0_197;
	add.s32 	%r198, %r197, 1;
	add.s32 	%r199, %r196, 1;
	and.b32  	%r200, %r199, 7;
	setp.lt.u32 	%p30, %r196, 7;
	mov.b32 	%r1408, 0;
	@%p30 bra 	$L__BB0_189;
	and.b32  	%r1408, %r199, -8;
	mov.b32 	%r1411, 0;
	cvt.s64.s32 	%rd133, %r198;
	bra.uni 	$L__BB0_188;
$L__BB0_38:
	ld.global.v2.u32 	{%r2, %r3}, [%rd2+-56];
	ld.global.u64 	%rd674, [%rd2+-48];
	cvta.to.global.u64 	%rd3, %rd674;
	setp.lt.s32 	%p314, %r2, 0;
	@%p314 bra 	$L__BB0_69;
	add.s32 	%r4, %r3, 1;
	add.s64 	%rd4, %rd3, 12;
	add.s64 	%rd5, %rd3, 8;
	mov.b32 	%r1332, 0;
$L__BB0_40:
	mov.u32 	%r5, %r1332;
	setp.lt.s32 	%p315, %r3, 0;
	min.s32 	%r6, %r3, %r5;
	add.s32 	%r7, %r6, 1;
	@%p315 bra 	$L__BB0_68;
	add.s32 	%r1287, %r5, -1;
	mul.lo.s32 	%r8, %r1287, %r4;
	mul.lo.s32 	%r9, %r5, %r4;
	and.b32  	%r10, %r7, 3;
	setp.lt.u32 	%p316, %r6, 3;
	add.s32 	%r1288, %r5, %r9;
	mul.wide.u32 	%rd675, %r1288, 4;
	add.s64 	%rd6, %rd3, %rd675;
	mov.b32 	%r1338, 0;
	@%p316 bra 	$L__BB0_56;
	and.b32  	%r1338, %r7, -4;
	add.s32 	%r1336, %r3, %r8;
	mul.wide.u32 	%rd676, %r9, 4;
	add.s64 	%rd702, %rd4, %rd676;
	mul.wide.s32 	%rd677, %r8, 4;
	add.s64 	%rd701, %rd5, %rd677;
	mov.b32 	%r1337, 0;
	mov.b32 	%r1335, 1;
	mov.u32 	%r1333, %r8;
	mov.u32 	%r1334, %r9;
$L__BB0_43:
	mul.wide.s32 	%rd678, %r1333, 4;
	add.s64 	%rd11, %rd3, %rd678;
	setp.ne.s32 	%p317, %r1335, 1;
	setp.ne.s32 	%p318, %r1337, %r5;
	and.pred  	%p319, %p317, %p318;
	@%p319 bra 	$L__BB0_45;
	mul.wide.u32 	%rd681, %r1334, 4;
	add.s64 	%rd682, %rd3, %rd681;
	mov.b32 	%r1295, 1;
	st.global.u32 	[%rd682], %r1295;
	bra.uni 	$L__BB0_46;
$L__BB0_45:
	ld.global.u32 	%r1291, [%rd11+-4];
	ld.global.u32 	%r1292, [%rd11];
	add.s32 	%r1293, %r1292, %r1291;
	add.s32 	%r1294, %r1336, 1;
	mul.wide.u32 	%rd679, %r1294, 4;
	add.s64 	%rd680, %rd3, %rd679;
	st.global.u32 	[%rd680], %r1293;
$L__BB0_46:
	add.s32 	%r1296, %r1337, 1;
	setp.eq.s32 	%p320, %r1296, %r5;
	@%p320 bra 	$L__BB0_48;
	ld.global.u32 	%r1297, [%rd11];
	ld.global.u32 	%r1298, [%rd701+-4];
	add.s32 	%r1299, %r1298, %r1297;
	st.global.u32 	[%rd702+-8], %r1299;
	bra.uni 	$L__BB0_49;
$L__BB0_48:
	mov.b32 	%r1300, 1;
	st.global.u32 	[%rd6], %r1300;
$L__BB0_49:
	add.s32 	%r1301, %r1337, 2;
	setp.eq.s32 	%p321, %r1301, %r5;
	@%p321 bra 	$L__BB0_51;
	ld.global.u32 	%r1302, [%rd701+-4];
	ld.global.u32 	%r1303, [%rd701];
	add.s32 	%r1304, %r1303, %r1302;
	st.global.u32 	[%rd702+-4], %r1304;
	bra.uni 	$L__BB0_52;
$L__BB0_51:
	mov.b32 	%r1305, 1;
	st.global.u32 	[%rd6], %r1305;
$L__BB0_52:
	add.s32 	%r1306, %r1337, 3;
	setp.eq.s32 	%p322, %r1306, %r5;
	@%p322 bra 	$L__BB0_54;
	ld.global.u32 	%r1307, [%rd701];
	ld.global.u32 	%r1308, [%rd701+4];
	add.s32 	%r1309, %r1308, %r1307;
	st.global.u32 	[%rd702], %r1309;
	bra.uni 	$L__BB0_55;
$L__BB0_54:
	mov.b32 	%r1310, 1;
	st.global.u32 	[%rd6], %r1310;
$L__BB0_55:
	add.s32 	%r1337, %r1337, 4;
	add.s32 	%r1336, %r1336, 4;
	add.s64 	%rd702, %rd702, 16;
	add.s32 	%r1335, %r1335, 4;
	add.s32 	%r1334, %r1334, 4;
	add.s64 	%rd701, %rd701, 16;
	add.s32 	%r1333, %r1333, 4;
	setp.ne.s32 	%p323, %r1337, %r1338;
	@%p323 bra 	$L__BB0_43;
$L__BB0_56:
	setp.eq.s32 	%p324, %r10, 0;
	@%p324 bra 	$L__BB0_68;
	setp.eq.s32 	%p325, %r1338, 0;
	setp.eq.s32 	%p326, %r1338, %r5;
	or.pred  	%p327, %p325, %p326;
	@%p327 bra 	$L__BB0_59;
	add.s32 	%r1311, %r1338, %r8;
	mul.wide.s32 	%rd683, %r1311, 4;
	add.s64 	%rd684, %rd3, %rd683;
	ld.global.u32 	%r1312, [%rd684+-4];
	ld.global.u32 	%r1313, [%rd684];
	add.s32 	%r1314, %r1313, %r1312;
	add.s32 	%r1315, %r1311, %r4;
	mul.wide.u32 	%rd685, %r1315, 4;
	add.s64 	%rd686, %rd3, %rd685;
	st.global.u32 	[%rd686], %r1314;
	bra.uni 	$L__BB0_60;
$L__BB0_59:
	add.s32 	%r1316, %r1338, %r9;
	mul.wide.u32 	%rd687, %r1316, 4;
	add.s64 	%rd688, %rd3, %rd687;
	mov.b32 	%r1317, 1;
	st.global.u32 	[%rd688], %r1317;
$L__BB0_60:
	setp.eq.s32 	%p328, %r10, 1;
	@%p328 bra 	$L__BB0_68;
	add.s32 	%r1318, %r1338, 1;
	setp.eq.s32 	%p329, %r1318, %r5;
	cvt.u64.u32 	%rd689, %r9;
	cvt.u64.u32 	%rd690, %r1338;
	add.s64 	%rd691, %rd690, %rd689;
	shl.b64 	%rd692, %rd691, 2;
	add.s64 	%rd14, %rd3, %rd692;
	@%p329 bra 	$L__BB0_63;
	add.s32 	%r1319, %r1338, %r8;
	mul.wide.s32 	%rd693, %r1319, 4;
	add.s64 	%rd694, %rd3, %rd693;
	ld.global.u32 	%r1320, [%rd694];
	ld.global.u32 	%r1321, [%rd694+4];
	add.s32 	%r1322, %r1321, %r1320;
	st.global.u32 	[%rd14+4], %r1322;
	bra.uni 	$L__BB0_64;
$L__BB0_63:
	mov.b32 	%r1323, 1;
	st.global.u32 	[%rd6], %r1323;
$L__BB0_64:
	add.s32 	%r24, %r1338, 2;
	setp.eq.s32 	%p330, %r10, 2;
	@%p330 bra 	$L__BB0_68;
	setp.eq.s32 	%p331, %r24, %r5;
	@%p331 bra 	$L__BB0_67;
	add.s32 	%r1324, %r24, %r8;
	mul.wide.s32 	%rd695, %r1324, 4;
	add.s64 	%rd696, %rd3, %rd695;
	ld.global.u32 	%r1325, [%rd696+-4];
	ld.global.u32 	%r1326, [%rd696];
	add.s32 	%r1327, %r1326, %r1325;
	st.global.u32 	[%rd14+8], %r1327;
	bra.uni 	$L__BB0_68;
$L__BB0_67:
	mov.b32 	%r1328, 1;
	st.global.u32 	[%rd6], %r1328;
$L__BB0_68:
	add.s32 	%r1332, %r5, 1;
	setp.ne.s32 	%p332, %r5, %r2;
	@%p332 bra 	$L__BB0_40;
$L__BB0_69:
	mad.lo.s32 	%r1329, %r2, %r3, %r2;
	add.s32 	%r1330, %r1329, %r3;
	mul.wide.s32 	%rd697, %r1330, 4;
	add.s64 	%rd698, %rd3, %rd697;
	ld.global.u32 	%r1331, [%rd698];
	mul.wide.s32 	%rd699, %r1, 4;
	add.s64 	%rd700, %rd1, %rd699;
	st.global.u32 	[%rd700], %r1331;
	bra.uni 	$L__BB0_522;
$L__BB0_70:
	.pragma "nounroll";
	mul.lo.s32 	%r754, %r1342, %r26;
	add.s32 	%r755, %r754, %r1342;
	mul.wide.u32 	%rd355, %r755, 4;
	add.s64 	%rd356, %rd16, %rd355;
	mov.b32 	%r756, 0;
	st.global.u32 	[%rd356], %r756;
	add.s32 	%r757, %r754, %r26;
	cvt.u64.u32 	%rd357, %r757;
	cvt.u64.u32 	%rd358, %r1342;
	add.s64 	%rd359, %rd357, %rd358;
	shl.b64 	%rd360, %rd359, 2;
	add.s64 	%rd361, %rd16, %rd360;
	st.global.u32 	[%rd361+4], %r756;
	add.s32 	%r758, %r757, %r26;
	cvt.u64.u32 	%rd362, %r758;
	add.s64 	%rd363, %rd362, %rd358;
	shl.b64 	%rd364, %rd363, 2;
	add.s64 	%rd365, %rd16, %rd364;
	st.global.u32 	[%rd365+8], %r756;
	add.s32 	%r759, %r758, %r26;
	cvt.u64.u32 	%rd366, %r759;
	add.s64 	%rd367, %rd366, %rd358;
	shl.b64 	%rd368, %rd367, 2;
	add.s64 	%rd369, %rd16, %rd368;
	st.global.u32 	[%rd369+12], %r756;
	add.s32 	%r760, %r759, %r26;
	cvt.u64.u32 	%rd370, %r760;
	add.s64 	%rd371, %rd370, %rd358;
	shl.b64 	%rd372, %rd371, 2;
	add.s64 	%rd373, %rd16, %rd372;
	st.global.u32 	[%rd373+16], %r756;
	add.s32 	%r761, %r760, %r26;
	cvt.u64.u32 	%rd374, %r761;
	add.s64 	%rd375, %rd374, %rd358;
	shl.b64 	%rd376, %rd375, 2;
	add.s64 	%rd377, %rd16, %rd376;
	st.global.u32 	[%rd377+20], %r756;
	add.s32 	%r762, %r761, %r26;
	cvt.u64.u32 	%rd378, %r762;
	add.s64 	%rd379, %rd378, %rd358;
	shl.b64 	%rd380, %rd379, 2;
	add.s64 	%rd381, %rd16, %rd380;
	st.global.u32 	[%rd381+24], %r756;
	add.s32 	%r763, %r762, %r26;
	cvt.u64.u32 	%rd382, %r763;
	add.s64 	%rd383, %rd382, %rd358;
	shl.b64 	%rd384, %rd383, 2;
	add.s64 	%rd385, %rd16, %rd384;
	st.global.u32 	[%rd385+28], %r756;
	add.s32 	%r1340, %r1342, 8;
	add.s32 	%r764, %r1342, 7;
	setp.eq.s32 	%p137, %r764, %r29;
	mov.u32 	%r1342, %r1340;
	@%p137 bra 	$L__BB0_71;
	bra.uni 	$L__BB0_70;
$L__BB0_71:
	setp.eq.s32 	%p138, %r28, 0;
	@%p138 bra 	$L__BB0_79;
	and.b32  	%r31, %r27, 3;
	setp.lt.u32 	%p139, %r28, 4;
	@%p139 bra 	$L__BB0_74;
	mul.lo.s32 	%r765, %r1340, %r26;
	add.s32 	%r766, %r765, %r1340;
	mul.wide.u32 	%rd386, %r766, 4;
	add.s64 	%rd387, %rd16, %rd386;
	mov.b32 	%r767, 0;
	st.global.u32 	[%rd387], %r767;
	add.s32 	%r768, %r765, %r26;
	cvt.u64.u32 	%rd388, %r768;
	cvt.u64.u32 	%rd389, %r1340;
	add.s64 	%rd390, %rd388, %rd389;
	shl.b64 	%rd391, %rd390, 2;
	add.s64 	%rd392, %rd16, %rd391;
	st.global.u32 	[%rd392+4], %r767;
	add.s32 	%r769, %r768, %r26;
	cvt.u64.u32 	%rd393, %r769;
	add.s64 	%rd394, %rd393, %rd389;
	shl.b64 	%rd395, %rd394, 2;
	add.s64 	%rd396, %rd16, %rd395;
	st.global.u32 	[%rd396+8], %r767;
	add.s32 	%r770, %r769, %r26;
	cvt.u64.u32 	%rd397, %r770;
	add.s64 	%rd398, %rd397, %rd389;
	shl.b64 	%rd399, %rd398, 2;
	add.s64 	%rd400, %rd16, %rd399;
	st.global.u32 	[%rd400+12], %r767;
	add.s32 	%r1340, %r1340, 4;
$L__BB0_74:
	setp.eq.s32 	%p140, %r31, 0;
	@%p140 bra 	$L__BB0_79;
	setp.eq.s32 	%p141, %r31, 1;
	@%p141 bra 	$L__BB0_77;
	mul.lo.s32 	%r771, %r1340, %r26;
	add.s32 	%r772, %r771, %r1340;
	mul.wide.u32 	%rd401, %r772, 4;
	add.s64 	%rd402, %rd16, %rd401;
	mov.b32 	%r773, 0;
	st.global.u32 	[%rd402], %r773;
	add.s32 	%r774, %r771, %r26;
	cvt.u64.u32 	%rd403, %r774;
	cvt.u64.u32 	%rd404, %r1340;
	add.s64 	%rd405, %rd403, %rd404;
	shl.b64 	%rd406, %rd405, 2;
	add.s64 	%rd407, %rd16, %rd406;
	st.global.u32 	[%rd407+4], %r773;
	add.s32 	%r1340, %r1340, 2;
$L__BB0_77:
	and.b32  	%r775, %r27, 1;
	setp.eq.b32 	%p142, %r775, 1;
	not.pred 	%p143, %p142;
	@%p143 bra 	$L__BB0_79;
	mad.lo.s32 	%r776, %r1340, %r26, %r1340;
	mul.wide.u32 	%rd408, %r776, 4;
	add.s64 	%rd409, %rd16, %rd408;
	mov.b32 	%r777, 0;
	st.global.u32 	[%rd409], %r777;
$L__BB0_79:
	setp.lt.s32 	%p144, %r26, 3;
	@%p144 bra 	$L__BB0_123;
	mov.b32 	%r1343, 0;
	mov.b16 	%rs83, 0;
	mov.u16 	%rs84, %rs83;
$L__BB0_81:
	add.s32 	%r779, %r1343, 2;
	add.s16 	%rs84, %rs84, 1;
	add.s32 	%r39, %r1343, 1;
	setp.le.s32 	%p145, %r26, %r779;
	@%p145 bra 	$L__BB0_122;
	and.b32  	%r40, %r39, -8;
	mov.b32 	%r1344, 1;
	mul.wide.s32 	%rd412, %r39, 4;
	and.b16  	%rs48, %rs83, 3;
$L__BB0_83:
	setp.lt.u32 	%p146, %r1343, 7;
	add.s32 	%r42, %r1344, %r39;
	mul.lo.s32 	%r43, %r1344, %r26;
	add.s32 	%r782, %r42, %r43;
	mul.wide.s32 	%rd410, %r782, 4;
	add.s64 	%rd17, %rd16, %rd410;
	mov.b32 	%r1348, 2147483647;
	st.global.u32 	[%rd17], %r1348;
	mul.wide.u32 	%rd411, %r1344, 4;
	add.s64 	%rd18, %rd15, %rd411;
	add.s64 	%rd19, %rd18, %rd412;
	mov.u32 	%r1371, %r1344;
	@%p146 bra 	$L__BB0_102;
	mov.b32 	%r1347, 0;
	mov.b32 	%r1348, 2147483647;
	mov.u32 	%r1371, %r1344;
$L__BB0_85:
	.pragma "nounroll";
	add.s32 	%r785, %r1371, %r43;
	mul.wide.u32 	%rd413, %r785, 4;
	add.s64 	%rd414, %rd16, %rd413;
	ld.global.u32 	%r786, [%rd414];
	mad.lo.s32 	%r787, %r26, %r1371, %r26;
	add.s32 	%r788, %r787, %r42;
	mul.wide.s32 	%rd415, %r788, 4;
	add.s64 	%rd20, %rd16, %rd415;
	ld.global.u32 	%r789, [%rd20];
	add.s32 	%r790, %r789, %r786;
	ld.global.u32 	%r1353, [%rd18+-4];
	cvt.u64.u32 	%rd21, %r1371;
	mul.wide.u32 	%rd416, %r1371, 4;
	add.s64 	%rd22, %rd15, %rd416;
	ld.global.u32 	%r791, [%rd22];
	mul.lo.s32 	%r792, %r791, %r1353;
	ld.global.u32 	%r1352, [%rd19];
	mad.lo.s32 	%r49, %r792, %r1352, %r790;
	setp.ge.s32 	%p147, %r49, %r1348;
	@%p147 bra 	$L__BB0_87;
	st.global.u32 	[%rd17], %r49;
	ld.global.u32 	%r1353, [%rd18+-4];
	ld.global.u32 	%r1352, [%rd19];
	mov.u32 	%r1348, %r49;
$L__BB0_87:
	cvt.u64.u32 	%rd417, %r43;
	add.s64 	%rd418, %rd21, %rd417;
	shl.b64 	%rd419, %rd418, 2;
	add.s64 	%rd23, %rd16, %rd419;
	ld.global.u32 	%r793, [%rd23+4];
	mul.wide.u32 	%rd24, %r26, 4;
	add.s64 	%rd25, %rd20, %rd24;
	ld.global.u32 	%r794, [%rd25];
	add.s32 	%r795, %r794, %r793;
	ld.global.u32 	%r796, [%rd22+4];
	mul.lo.s32 	%r797, %r796, %r1353;
	mad.lo.s32 	%r55, %r797, %r1352, %r795;
	setp.ge.s32 	%p148, %r55, %r1348;
	@%p148 bra 	$L__BB0_89;
	st.global.u32 	[%rd17], %r55;
	ld.global.u32 	%r1353, [%rd18+-4];
	ld.global.u32 	%r1352, [%rd19];
	mov.u32 	%r1348, %r55;
$L__BB0_89:
	ld.global.u32 	%r798, [%rd23+8];
	add.s64 	%rd26, %rd25, %rd24;
	ld.global.u32 	%r799, [%rd26];
	add.s32 	%r800, %r799, %r798;
	ld.global.u32 	%r801, [%rd22+8];
	mul.lo.s32 	%r802, %r801, %r1353;
	mad.lo.s32 	%r61, %r802, %r1352, %r800;
	setp.ge.s32 	%p149, %r61, %r1348;
	@%p149 bra 	$L__BB0_91;
	st.global.u32 	[%rd17], %r61;
	ld.global.u32 	%r1353, [%rd18+-4];
	ld.global.u32 	%r1352, [%rd19];
	mov.u32 	%r1348, %r61;
$L__BB0_91:
	ld.global.u32 	%r803, [%rd23+12];
	add.s64 	%rd27, %rd26, %rd24;
	ld.global.u32 	%r804, [%rd27];
	add.s32 	%r805, %r804, %r803;
	ld.global.u32 	%r806, [%rd22+12];
	mul.lo.s32 	%r807, %r806, %r1353;
	mad.lo.s32 	%r67, %r807, %r1352, %r805;
	setp.ge.s32 	%p150, %r67, %r1348;
	@%p150 bra 	$L__BB0_93;
	st.global.u32 	[%rd17], %r67;
	ld.global.u32 	%r1353, [%rd18+-4];
	ld.global.u32 	%r1352, [%rd19];
	mov.u32 	%r1348, %r67;
$L__BB0_93:
	ld.global.u32 	%r808, [%rd23+16];
	add.s64 	%rd28, %rd27, %rd24;
	ld.global.u32 	%r809, [%rd28];
	add.s32 	%r810, %r809, %r808;
	ld.global.u32 	%r811, [%rd22+16];
	mul.lo.s32 	%r812, %r811, %r1353;
	mad.lo.s32 	%r73, %r812, %r1352, %r810;
	setp.ge.s32 	%p151, %r73, %r1348;
	@%p151 bra 	$L__BB0_95;
	st.global.u32 	[%rd17], %r73;
	ld.global.u32 	%r1353, [%rd18+-4];
	ld.global.u32 	%r1352, [%rd19];
	mov.u32 	%r1348, %r73;
$L__BB0_95:
	ld.global.u32 	%r813, [%rd23+20];
	add.s64 	%rd29, %rd28, %rd24;
	ld.global.u32 	%r814, [%rd29];
	add.s32 	%r815, %r814, %r813;
	ld.global.u32 	%r816, [%rd22+20];
	mul.lo.s32 	%r817, %r816, %r1353;
	mad.lo.s32 	%r79, %r817, %r1352, %r815;
	setp.ge.s32 	%p152, %r79, %r1348;
	@%p152 bra 	$L__BB0_97;
	st.global.u32 	[%rd17], %r79;
	ld.global.u32 	%r1353, [%rd18+-4];
	ld.global.u32 	%r1352, [%rd19];
	mov.u32 	%r1348, %r79;
$L__BB0_97:
	ld.global.u32 	%r818, [%rd23+24];
	add.s64 	%rd30, %rd29, %rd24;
	ld.global.u32 	%r819, [%rd30];
	add.s32 	%r820, %r819, %r818;
	ld.global.u32 	%r821, [%rd22+24];
	mul.lo.s32 	%r822, %r821, %r1353;
	mad.lo.s32 	%r85, %r822, %r1352, %r820;
	setp.ge.s32 	%p153, %r85, %r1348;
	@%p153 bra 	$L__BB0_99;
	st.global.u32 	[%rd17], %r85;
	ld.global.u32 	%r1353, [%rd18+-4];
	ld.global.u32 	%r1352, [%rd19];
	mov.u32 	%r1348, %r85;
$L__BB0_99:
	cvt.u32.u64 	%r823, %rd21;
	ld.global.u32 	%r824, [%rd23+28];
	add.s32 	%r1371, %r823, 8;
	add.s64 	%rd420, %rd30, %rd24;
	ld.global.u32 	%r825, [%rd420];
	add.s32 	%r826, %r825, %r824;
	ld.global.u32 	%r827, [%rd22+28];
	mul.lo.s32 	%r828, %r827, %r1353;
	mad.lo.s32 	%r92, %r828, %r1352, %r826;
	setp.ge.s32 	%p154, %r92, %r1348;
	@%p154 bra 	$L__BB0_101;
	st.global.u32 	[%rd17], %r92;
	mov.u32 	%r1348, %r92;
$L__BB0_101:
	add.s32 	%r1347, %r1347, 8;
	setp.ne.s32 	%p155, %r1347, %r40;
	@%p155 bra 	$L__BB0_85;
$L__BB0_102:
	and.b32  	%r829, %r39, 7;
	setp.eq.s32 	%p156, %r829, 0;
	@%p156 bra 	$L__BB0_121;
	cvt.u32.u16 	%r830, %rs84;
	and.b32  	%r831, %r830, 7;
	add.s32 	%r832, %r831, -1;
	setp.lt.u32 	%p157, %r832, 3;
	@%p157 bra 	$L__BB0_112;
	add.s32 	%r833, %r1371, %r43;
	mul.wide.u32 	%rd421, %r833, 4;
	add.s64 	%rd422, %rd16, %rd421;
	ld.global.u32 	%r834, [%rd422];
	mad.lo.s32 	%r835, %r26, %r1371, %r26;
	add.s32 	%r836, %r835, %r42;
	mul.wide.s32 	%rd423, %r836, 4;
	add.s64 	%rd31, %rd16, %rd423;
	ld.global.u32 	%r837, [%rd31];
	add.s32 	%r838, %r837, %r834;
	ld.global.u32 	%r1377, [%rd18+-4];
	cvt.u64.u32 	%rd32, %r1371;
	mul.wide.u32 	%rd424, %r1371, 4;
	add.s64 	%rd33, %rd15, %rd424;
	ld.global.u32 	%r839, [%rd33];
	mul.lo.s32 	%r840, %r839, %r1377;
	ld.global.u32 	%r1376, [%rd19];
	mad.lo.s32 	%r99, %r840, %r1376, %r838;
	setp.ge.s32 	%p158, %r99, %r1348;
	@%p158 bra 	$L__BB0_106;
	st.global.u32 	[%rd17], %r99;
	ld.global.u32 	%r1377, [%rd18+-4];
	ld.global.u32 	%r1376, [%rd19];
	mov.u32 	%r1348, %r99;
$L__BB0_106:
	cvt.u64.u32 	%rd425, %r43;
	add.s64 	%rd426, %rd32, %rd425;
	shl.b64 	%rd427, %rd426, 2;
	add.s64 	%rd34, %rd16, %rd427;
	ld.global.u32 	%r841, [%rd34+4];
	mul.wide.u32 	%rd35, %r26, 4;
	add.s64 	%rd36, %rd31, %rd35;
	ld.global.u32 	%r842, [%rd36];
	add.s32 	%r843, %r842, %r841;
	ld.global.u32 	%r844, [%rd33+4];
	mul.lo.s32 	%r845, %r844, %r1377;
	mad.lo.s32 	%r105, %r845, %r1376, %r843;
	setp.ge.s32 	%p159, %r105, %r1348;
	@%p159 bra 	$L__BB0_108;
	st.global.u32 	[%rd17], %r105;
	ld.global.u32 	%r1377, [%rd18+-4];
	ld.global.u32 	%r1376, [%rd19];
	mov.u32 	%r1348, %r105;
$L__BB0_108:
	ld.global.u32 	%r846, [%rd34+8];
	add.s64 	%rd37, %rd36, %rd35;
	ld.global.u32 	%r847, [%rd37];
	add.s32 	%r848, %r847, %r846;
	ld.global.u32 	%r849, [%rd33+8];
	mul.lo.s32 	%r850, %r849, %r1377;
	mad.lo.s32 	%r111, %r850, %r1376, %r848;
	setp.ge.s32 	%p160, %r111, %r1348;
	@%p160 bra 	$L__BB0_110;
	st.global.u32 	[%rd17], %r111;
	ld.global.u32 	%r1377, [%rd18+-4];
	ld.global.u32 	%r1376, [%rd19];
	mov.u32 	%r1348, %r111;
$L__BB0_110:
	ld.global.u32 	%r851, [%rd34+12];
	add.s32 	%r1371, %r1371, 4;
	add.s64 	%rd428, %rd37, %rd35;
	ld.global.u32 	%r852, [%rd428];
	add.s32 	%r853, %r852, %r851;
	ld.global.u32 	%r854, [%rd33+12];
	mul.lo.s32 	%r855, %r854, %r1377;
	mad.lo.s32 	%r118, %r855, %r1376, %r853;
	setp.ge.s32 	%p161, %r118, %r1348;
	@%p161 bra 	$L__BB0_112;
	st.global.u32 	[%rd17], %r118;
	mov.u32 	%r1348, %r118;
$L__BB0_112:
	cvt.u32.u16 	%r856, %rs84;
	and.b32  	%r857, %r856, 3;
	setp.eq.s32 	%p162, %r857, 0;
	@%p162 bra 	$L__BB0_121;
	setp.eq.s16 	%p163, %rs48, 0;
	@%p163 bra 	$L__BB0_118;
	add.s32 	%r858, %r1371, %r43;
	mul.wide.u32 	%rd429, %r858, 4;
	add.s64 	%rd430, %rd16, %rd429;
	ld.global.u32 	%r859, [%rd430];
	mad.lo.s32 	%r860, %r26, %r1371, %r26;
	add.s32 	%r861, %r860, %r42;
	mul.wide.s32 	%rd431, %r861, 4;
	add.s64 	%rd38, %rd16, %rd431;
	ld.global.u32 	%r862, [%rd38];
	add.s32 	%r863, %r862, %r859;
	ld.global.u32 	%r1385, [%rd18+-4];
	cvt.u64.u32 	%rd39, %r1371;
	mul.wide.u32 	%rd432, %r1371, 4;
	add.s64 	%rd40, %rd15, %rd432;
	ld.global.u32 	%r864, [%rd40];
	mul.lo.s32 	%r865, %r864, %r1385;
	ld.global.u32 	%r1384, [%rd19];
	mad.lo.s32 	%r123, %r865, %r1384, %r863;
	setp.ge.s32 	%p164, %r123, %r1348;
	@%p164 bra 	$L__BB0_116;
	st.global.u32 	[%rd17], %r123;
	ld.global.u32 	%r1385, [%rd18+-4];
	ld.global.u32 	%r1384, [%rd19];
	mov.u32 	%r1348, %r123;
$L__BB0_116:
	cvt.u64.u32 	%rd433, %r43;
	add.s64 	%rd434, %rd39, %rd433;
	shl.b64 	%rd435, %rd434, 2;
	add.s64 	%rd436, %rd16, %rd435;
	ld.global.u32 	%r866, [%rd436+4];
	add.s32 	%r1371, %r1371, 2;
	mul.wide.u32 	%rd437, %r26, 4;
	add.s64 	%rd438, %rd38, %rd437;
	ld.global.u32 	%r867, [%rd438];
	add.s32 	%r868, %r867, %r866;
	ld.global.u32 	%r869, [%rd40+4];
	mul.lo.s32 	%r870, %r869, %r1385;
	mad.lo.s32 	%r130, %r870, %r1384, %r868;
	setp.ge.s32 	%p165, %r130, %r1348;
	@%p165 bra 	$L__BB0_118;
	st.global.u32 	[%rd17], %r130;
	mov.u32 	%r1348, %r130;
$L__BB0_118:
	and.b16  	%rs49, %rs83, 1;
	setp.eq.b16 	%p166, %rs49, 1;
	@%p166 bra 	$L__BB0_121;
	add.s32 	%r871, %r1371, %r43;
	mul.wide.u32 	%rd439, %r871, 4;
	add.s64 	%rd440, %rd16, %rd439;
	ld.global.u32 	%r872, [%rd440];
	mad.lo.s32 	%r873, %r26, %r1371, %r26;
	add.s32 	%r874, %r873, %r42;
	mul.wide.s32 	%rd441, %r874, 4;
	add.s64 	%rd442, %rd16, %rd441;
	ld.global.u32 	%r875, [%rd442];
	add.s32 	%r876, %r875, %r872;
	ld.global.u32 	%r877, [%rd18+-4];
	mul.wide.u32 	%rd443, %r1371, 4;
	add.s64 	%rd444, %rd15, %rd443;
	ld.global.u32 	%r878, [%rd444];
	mul.lo.s32 	%r879, %r878, %r877;
	ld.global.u32 	%r880, [%rd19];
	mad.lo.s32 	%r133, %r879, %r880, %r876;
	setp.ge.s32 	%p167, %r133, %r1348;
	@%p167 bra 	$L__BB0_121;
	st.global.u32 	[%rd17], %r133;
$L__BB0_121:
	add.s32 	%r1344, %r1344, 1;
	add.s32 	%r881, %r1344, %r39;
	setp.ne.s32 	%p168, %r881, %r26;
	@%p168 bra 	$L__BB0_83;
$L__BB0_122:
	add.s32 	%r882, %r1343, 3;
	setp.ne.s32 	%p169, %r882, %r26;
	add.s16 	%rs83, %rs83, 1;
	mov.u32 	%r1343, %r39;
	@%p169 bra 	$L__BB0_81;
$L__BB0_123:
	shl.b32 	%r883, %r26, 1;
	mul.wide.s32 	%rd445, %r883, 4;
	add.s64 	%rd446, %rd16, %rd445;
	ld.global.u32 	%r884, [%rd446+-4];
	mul.wide.s32 	%rd447, %r1, 4;
	add.s64 	%rd448, %rd1, %rd447;
	st.global.u32 	[%rd448], %r884;
	bra.uni 	$L__BB0_522;
$L__BB0_124:
	ld.global.u32 	%r135, [%rd2+-56];
	ld.global.u64 	%rd600, [%rd2+-48];
	cvta.to.global.u64 	%rd41, %rd600;
	mov.b32 	%r1176, 0;
	st.global.u32 	[%rd41], %r1176;
	mov.b32 	%r1177, 1;
	st.global.u32 	[%rd41+4], %r1177;
	setp.lt.s32 	%p284, %r135, 2;
	@%p284 bra 	$L__BB0_131;
	add.s32 	%r136, %r135, -1;
	add.s32 	%r1179, %r135, -2;
	and.b32  	%r137, %r136, 3;
	setp.lt.u32 	%p285, %r1179, 3;
	mov.b32 	%r1390, 2;
	@%p285 bra 	$L__BB0_128;
	and.b32  	%r138, %r136, -4;
	mov.b32 	%r1388, 2;
$L__BB0_127:
	mul.wide.s32 	%rd601, %r1388, 4;
	add.s64 	%rd602, %rd41, %rd601;
	ld.global.u32 	%r1181, [%rd602+-4];
	ld.global.u32 	%r1182, [%rd602+-8];
	add.s32 	%r1183, %r1182, %r1181;
	mul.wide.u32 	%rd603, %r1388, 4;
	add.s64 	%rd604, %rd41, %rd603;
	st.global.u32 	[%rd604], %r1183;
	add.s32 	%r1184, %r1183, %r1181;
	st.global.u32 	[%rd604+4], %r1184;
	add.s32 	%r1185, %r1183, %r1184;
	st.global.u32 	[%rd604+8], %r1185;
	add.s32 	%r1186, %r1185, %r1184;
	st.global.u32 	[%rd604+12], %r1186;
	add.s32 	%r1390, %r1388, 4;
	add.s32 	%r1187, %r1388, 2;
	setp.ne.s32 	%p286, %r1187, %r138;
	mov.u32 	%r1388, %r1390;
	@%p286 bra 	$L__BB0_127;
$L__BB0_128:
	setp.eq.s32 	%p287, %r137, 0;
	@%p287 bra 	$L__BB0_131;
	mov.b32 	%r1391, 0;
$L__BB0_130:
	.pragma "nounroll";
	mul.wide.s32 	%rd605, %r1390, 4;
	add.s64 	%rd606, %rd41, %rd605;
	ld.global.u32 	%r1189, [%rd606+-4];
	ld.global.u32 	%r1190, [%rd606+-8];
	add.s32 	%r1191, %r1190, %r1189;
	mul.wide.u32 	%rd607, %r1390, 4;
	add.s64 	%rd608, %rd41, %rd607;
	st.global.u32 	[%rd608], %r1191;
	add.s32 	%r1390, %r1390, 1;
	add.s32 	%r1391, %r1391, 1;
	setp.ne.s32 	%p288, %r1391, %r137;
	@%p288 bra 	$L__BB0_130;
$L__BB0_131:
	mul.wide.s32 	%rd609, %r135, 4;
	add.s64 	%rd610, %rd41, %rd609;
	ld.global.u32 	%r1192, [%rd610];
	mul.wide.s32 	%rd611, %r1, 4;
	add.s64 	%rd612, %rd1, %rd611;
	st.global.u32 	[%rd612], %r1192;
	bra.uni 	$L__BB0_522;
$L__BB0_132:
	ld.global.u64 	%rd507, [%rd2+-48];
	cvta.to.global.u64 	%rd42, %rd507;
	ld.global.u32 	%r146, [%rd2+-56];
	ld.global.u64 	%rd508, [%rd2+-40];
	cvta.to.global.u64 	%rd43, %rd508;
	ld.global.u32 	%r1400, [%rd42];
	st.global.u32 	[%rd43], %r1400;
	setp.lt.s32 	%p195, %r146, 2;
	@%p195 bra 	$L__BB0_139;
	add.s32 	%r148, %r146, -1;
	add.s32 	%r958, %r146, -2;
	and.b32  	%r149, %r148, 3;
	setp.lt.u32 	%p196, %r958, 3;
	mov.b32 	%r1397, 1;
	@%p196 bra 	$L__BB0_136;
	and.b32  	%r150, %r148, -4;
	mov.b32 	%r1392, 1;
$L__BB0_135:
	mul.wide.u32 	%rd509, %r1392, 4;
	add.s64 	%rd510, %rd42, %rd509;
	ld.global.u32 	%r960, [%rd510];
	add.s64 	%rd511, %rd43, %rd509;
	ld.global.u32 	%r961, [%rd511+-4];
	add.s32 	%r962, %r961, %r960;
	max.s32 	%r963, %r960, %r962;
	st.global.u32 	[%rd511], %r963;
	max.s32 	%r964, %r963, %r1400;
	ld.global.u32 	%r965, [%rd510+4];
	add.s32 	%r966, %r963, %r965;
	max.s32 	%r967, %r965, %r966;
	st.global.u32 	[%rd511+4], %r967;
	max.s32 	%r968, %r967, %r964;
	ld.global.u32 	%r969, [%rd510+8];
	add.s32 	%r970, %r967, %r969;
	max.s32 	%r971, %r969, %r970;
	st.global.u32 	[%rd511+8], %r971;
	max.s32 	%r972, %r971, %r968;
	ld.global.u32 	%r973, [%rd510+12];
	add.s32 	%r974, %r971, %r973;
	max.s32 	%r975, %r973, %r974;
	st.global.u32 	[%rd511+12], %r975;
	max.s32 	%r1400, %r975, %r972;
	add.s32 	%r1397, %r1392, 4;
	add.s32 	%r976, %r1392, 3;
	setp.ne.s32 	%p197, %r976, %r150;
	mov.u32 	%r1392, %r1397;
	@%p197 bra 	$L__BB0_135;
$L__BB0_136:
	setp.eq.s32 	%p198, %r149, 0;
	@%p198 bra 	$L__BB0_139;
	mov.b32 	%r1399, 0;
$L__BB0_138:
	.pragma "nounroll";
	mul.wide.u32 	%rd512, %r1397, 4;
	add.s64 	%rd513, %rd42, %rd512;
	ld.global.u32 	%r978, [%rd513];
	mul.wide.s32 	%rd514, %r1397, 4;
	add.s64 	%rd515, %rd43, %rd514;
	ld.global.u32 	%r979, [%rd515+-4];
	add.s32 	%r980, %r979, %r978;
	max.s32 	%r981, %r978, %r980;
	add.s64 	%rd516, %rd43, %rd512;
	st.global.u32 	[%rd516], %r981;
	max.s32 	%r1400, %r981, %r1400;
	add.s32 	%r1397, %r1397, 1;
	add.s32 	%r1399, %r1399, 1;
	setp.ne.s32 	%p199, %r1399, %r149;
	@%p199 bra 	$L__BB0_138;
$L__BB0_139:
	mul.wide.s32 	%rd517, %r1, 4;
	add.s64 	%rd518, %rd1, %rd517;
	st.global.u32 	[%rd518], %r1400;
	bra.uni 	$L__BB0_522;
$L__BB0_140:
	ld.global.v2.u32 	{%r165, %r166}, [%rd2+-56];
	ld.global.u64 	%rd44, [%rd2+-40];
	ld.global.u64 	%rd45, [%rd2+-48];
	ld.global.u64 	%rd254, [%rd2+-32];
	cvta.to.global.u64 	%rd46, %rd254;
	setp.lt.s32 	%p110, %r165, 0;
	@%p110 bra 	$L__BB0_187;
	add.s32 	%r167, %r166, 1;
	and.b32  	%r168, %r167, 7;
	and.b32  	%r169, %r167, 3;
	cvta.to.global.u64 	%rd47, %rd45;
	cvta.to.global.u64 	%rd48, %rd44;
	mov.b32 	%r1401, 0;
$L__BB0_142:
	mov.u32 	%r170, %r1401;
	setp.lt.s32 	%p111, %r166, 0;
	@%p111 bra 	$L__BB0_186;
	setp.ne.s32 	%p112, %r170, 0;
	add.s32 	%r669, %r170, -1;
	mul.lo.s32 	%r171, %r669, %r167;
	mul.lo.s32 	%r172, %r170, %r167;
	mul.lo.s32 	%r173, %r170, %r166;
	@%p112 bra 	$L__BB0_155;
	setp.lt.u32 	%p127, %r166, 7;
	mov.b32 	%r1404, 0;
	@%p127 bra 	$L__BB0_147;
	mov.b32 	%r1402, 0;
$L__BB0_146:
	.pragma "nounroll";
	add.s32 	%r737, %r1402, %r172;
	mul.wide.u32 	%rd341, %r737, 4;
	add.s64 	%rd342, %rd46, %rd341;
	mov.b32 	%r738, 0;
	st.global.u32 	[%rd342], %r738;
	st.global.u32 	[%rd342+4], %r738;
	st.global.u32 	[%rd342+8], %r738;
	st.global.u32 	[%rd342+12], %r738;
	st.global.u32 	[%rd342+16], %r738;
	st.global.u32 	[%rd342+20], %r738;
	st.global.u32 	[%rd342+24], %r738;
	st.global.u32 	[%rd342+28], %r738;
	add.s32 	%r1402, %r1402, 8;
	and.b32  	%r1404, %r167, -8;
	setp.ne.s32 	%p128, %r1402, %r1404;
	@%p128 bra 	$L__BB0_146;
$L__BB0_147:
	setp.eq.s32 	%p129, %r168, 0;
	@%p129 bra 	$L__BB0_186;
	add.s32 	%r739, %r168, -1;
	setp.lt.u32 	%p130, %r739, 3;
	@%p130 bra 	$L__BB0_150;
	add.s32 	%r740, %r1404, %r172;
	mul.wide.u32 	%rd343, %r740, 4;
	add.s64 	%rd344, %rd46, %rd343;
	mov.b32 	%r741, 0;
	st.global.u32 	[%rd344], %r741;
	st.global.u32 	[%rd344+4], %r741;
	st.global.u32 	[%rd344+8], %r741;
	st.global.u32 	[%rd344+12], %r741;
	add.s32 	%r1404, %r1404, 4;
$L__BB0_150:
	setp.eq.s32 	%p131, %r169, 0;
	@%p131 bra 	$L__BB0_186;
	and.b32  	%r742, %r166, 3;
	setp.eq.s32 	%p132, %r742, 0;
	@%p132 bra 	$L__BB0_153;
	add.s32 	%r743, %r1404, %r172;
	mul.wide.u32 	%rd345, %r743, 4;
	add.s64 	%rd346, %rd46, %rd345;
	mov.b32 	%r744, 0;
	st.global.u32 	[%rd346], %r744;
	st.global.u32 	[%rd346+4], %r744;
	add.s32 	%r1404, %r1404, 2;
$L__BB0_153:
	and.b32  	%r745, %r166, 1;
	setp.eq.b32 	%p133, %r745, 1;
	@%p133 bra 	$L__BB0_186;
	add.s32 	%r746, %r1404, %r172;
	mul.wide.u32 	%rd347, %r746, 4;
	add.s64 	%rd348, %rd46, %rd347;
	mov.b32 	%r747, 0;
	st.global.u32 	[%rd348], %r747;
	bra.uni 	$L__BB0_186;
$L__BB0_155:
	mul.wide.s32 	%rd255, %r170, 4;
	add.s64 	%rd49, %rd48, %rd255;
	add.s64 	%rd50, %rd47, %rd255;
	setp.lt.u32 	%p113, %r166, 3;
	mul.wide.u32 	%rd256, %r172, 4;
	add.s64 	%rd51, %rd46, %rd256;
	mov.b32 	%r1407, 0;
	@%p113 bra 	$L__BB0_172;
	mov.b32 	%r1406, 0;
$L__BB0_157:
	setp.ne.s32 	%p114, %r1406, 0;
	@%p114 bra 	$L__BB0_159;
	mov.b32 	%r683, 0;
	st.global.u32 	[%rd51], %r683;
	bra.uni 	$L__BB0_162;
$L__BB0_159:
	ld.global.u32 	%r183, [%rd49+-4];
	setp.gt.s32 	%p115, %r183, %r1406;
	@%p115 bra 	$L__BB0_161;
	ld.global.u32 	%r672, [%rd50+-4];
	add.s32 	%r673, %r1406, %r171;
	sub.s32 	%r674, %r673, %r183;
	mul.wide.s32 	%rd257, %r674, 4;
	add.s64 	%rd258, %rd46, %rd257;
	ld.global.u32 	%r675, [%rd258];
	add.s32 	%r676, %r675, %r672;
	mul.wide.s32 	%rd259, %r183, 4;
	add.s64 	%rd260, %rd258, %rd259;
	ld.global.u32 	%r677, [%rd260];
	max.s32 	%r678, %r676, %r677;
	add.s32 	%r679, %r673, %r167;
	mul.wide.u32 	%rd261, %r679, 4;
	add.s64 	%rd262, %rd46, %rd261;
	st.global.u32 	[%rd262], %r678;
	bra.uni 	$L__BB0_162;
$L__BB0_161:
	add.s32 	%r680, %r1406, %r171;
	mul.wide.s32 	%rd263, %r680, 4;
	add.s64 	%rd264, %rd46, %rd263;
	ld.global.u32 	%r681, [%rd264];
	add.s32 	%r682, %r1406, %r173;
	mul.wide.u32 	%rd265, %r682, 4;
	add.s64 	%rd266, %rd46, %rd265;
	st.global.u32 	[%rd266], %r681;
$L__BB0_162:
	add.s32 	%r684, %r1406, 1;
	ld.global.u32 	%r184, [%rd49+-4];
	setp.gt.s32 	%p116, %r184, %r684;
	cvt.u64.u32 	%rd267, %r173;
	cvt.u64.u32 	%rd268, %r1406;
	add.s64 	%rd269, %rd268, %rd267;
	shl.b64 	%rd270, %rd269, 2;
	add.s64 	%rd52, %rd46, %rd270;
	mul.wide.u32 	%rd271, %r1406, 4;
	add.s64 	%rd53, %rd51, %rd271;
	@%p116 bra 	$L__BB0_164;
	ld.global.u32 	%r685, [%rd50+-4];
	cvt.s64.s32 	%rd272, %r171;
	cvt.s64.s32 	%rd273, %r1406;
	add.s64 	%rd274, %rd273, %rd272;
	cvt.s64.s32 	%rd275, %r184;
	sub.s64 	%rd276, %rd274, %rd275;
	shl.b64 	%rd277, %rd276, 2;
	add.s64 	%rd278, %rd46, %rd277;
	ld.global.u32 	%r686, [%rd278+4];
	add.s32 	%r687, %r686, %r685;
	shl.b64 	%rd279, %rd274, 2;
	add.s64 	%rd280, %rd46, %rd279;
	ld.global.u32 	%r688, [%rd280+4];
	max.s32 	%r689, %r687, %r688;
	st.global.u32 	[%rd53+4], %r689;
	bra.uni 	$L__BB0_165;
$L__BB0_164:
	cvt.s64.s32 	%rd281, %r171;
	cvt.s64.s32 	%rd282, %r1406;
	add.s64 	%rd283, %rd282, %rd281;
	shl.b64 	%rd284, %rd283, 2;
	add.s64 	%rd285, %rd46, %rd284;
	ld.global.u32 	%r690, [%rd285+4];
	st.global.u32 	[%rd52+4], %r690;
$L__BB0_165:
	add.s32 	%r691, %r1406, 2;
	ld.global.u32 	%r185, [%rd49+-4];
	setp.gt.s32 	%p117, %r185, %r691;
	@%p117 bra 	$L__BB0_167;
	ld.global.u32 	%r692, [%rd50+-4];
	cvt.s64.s32 	%rd286, %r171;
	cvt.s64.s32 	%rd287, %r1406;
	add.s64 	%rd288, %rd287, %rd286;
	cvt.s64.s32 	%rd289, %r185;
	sub.s64 	%rd290, %rd288, %rd289;
	shl.b64 	%rd291, %rd290, 2;
	add.s64 	%rd292, %rd46, %rd291;
	ld.global.u32 	%r693, [%rd292+8];
	add.s32 	%r694, %r693, %r692;
	shl.b64 	%rd293, %rd288, 2;
	add.s64 	%rd294, %rd46, %rd293;
	ld.global.u32 	%r695, [%rd294+8];
	max.s32 	%r696, %r694, %r695;
	st.global.u32 	[%rd53+8], %r696;
	bra.uni 	$L__BB0_168;
$L__BB0_167:
	cvt.s64.s32 	%rd295, %r171;
	cvt.s64.s32 	%rd296, %r1406;
	add.s64 	%rd297, %rd296, %rd295;
	shl.b64 	%rd298, %rd297, 2;
	add.s64 	%rd299, %rd46, %rd298;
	ld.global.u32 	%r697, [%rd299+8];
	st.global.u32 	[%rd52+8], %r697;
$L__BB0_168:
	add.s32 	%r698, %r1406, 3;
	ld.global.u32 	%r186, [%rd49+-4];
	setp.gt.s32 	%p118, %r186, %r698;
	@%p118 bra 	$L__BB0_170;
	ld.global.u32 	%r699, [%rd50+-4];
	cvt.s64.s32 	%rd300, %r171;
	cvt.s64.s32 	%rd301, %r1406;
	add.s64 	%rd302, %rd301, %rd300;
	cvt.s64.s32 	%rd303, %r186;
	sub.s64 	%rd304, %rd302, %rd303;
	shl.b64 	%rd305, %rd304, 2;
	add.s64 	%rd306, %rd46, %rd305;
	ld.global.u32 	%r700, [%rd306+12];
	add.s32 	%r701, %r700, %r699;
	shl.b64 	%rd307, %rd302, 2;
	add.s64 	%rd308, %rd46, %rd307;
	ld.global.u32 	%r702, [%rd308+12];
	max.s32 	%r703, %r701, %r702;
	st.global.u32 	[%rd53+12], %r703;
	bra.uni 	$L__BB0_171;
$L__BB0_170:
	cvt.s64.s32 	%rd309, %r171;
	cvt.s64.s32 	%rd310, %r1406;
	add.s64 	%rd311, %rd310, %rd309;
	shl.b64 	%rd312, %rd311, 2;
	add.s64 	%rd313, %rd46, %rd312;
	ld.global.u32 	%r704, [%rd313+12];
	st.global.u32 	[%rd52+12], %r704;
$L__BB0_171:
	add.s32 	%r1406, %r1406, 4;
	and.b32  	%r1407, %r167, -4;
	setp.ne.s32 	%p119, %r1406, %r1407;
	@%p119 bra 	$L__BB0_157;
$L__BB0_172:
	setp.eq.s32 	%p120, %r169, 0;
	@%p120 bra 	$L__BB0_186;
	setp.eq.s32 	%p121, %r1407, 0;
	@%p121 bra 	$L__BB0_177;
	ld.global.u32 	%r190, [%rd49+-4];
	setp.gt.s32 	%p122, %r190, %r1407;
	@%p122 bra 	$L__BB0_176;
	ld.global.u32 	%r705, [%rd50+-4];
	add.s32 	%r706, %r1407, %r171;
	sub.s32 	%r707, %r706, %r190;
	mul.wide.s32 	%rd314, %r707, 4;
	add.s64 	%rd315, %rd46, %rd314;
	ld.global.u32 	%r708, [%rd315];
	add.s32 	%r709, %r708, %r705;
	mul.wide.s32 	%rd316, %r190, 4;
	add.s64 	%rd317, %rd315, %rd316;
	ld.global.u32 	%r710, [%rd317];
	max.s32 	%r711, %r709, %r710;
	add.s32 	%r712, %r706, %r167;
	mul.wide.u32 	%rd318, %r712, 4;
	add.s64 	%rd319, %rd46, %rd318;
	st.global.u32 	[%rd319], %r711;
	bra.uni 	$L__BB0_178;
$L__BB0_176:
	add.s32 	%r713, %r1407, %r171;
	mul.wide.s32 	%rd320, %r713, 4;
	add.s64 	%rd321, %rd46, %rd320;
	ld.global.u32 	%r714, [%rd321];
	add.s32 	%r715, %r1407, %r173;
	mul.wide.u32 	%rd322, %r715, 4;
	add.s64 	%rd323, %rd46, %rd322;
	st.global.u32 	[%rd323], %r714;
	bra.uni 	$L__BB0_178;
$L__BB0_177:
	mov.b32 	%r716, 0;
	st.global.u32 	[%rd51], %r716;
$L__BB0_178:
	setp.eq.s32 	%p123, %r169, 1;
	add.s32 	%r191, %r1407, 1;
	@%p123 bra 	$L__BB0_186;
	ld.global.u32 	%r192, [%rd49+-4];
	setp.gt.s32 	%p124, %r192, %r191;
	cvt.u64.u32 	%rd324, %r173;
	cvt.u64.u32 	%rd325, %r1407;
	add.s64 	%rd326, %rd325, %rd324;
	shl.b64 	%rd327, %rd326, 2;
	add.s64 	%rd54, %rd46, %rd327;
	mul.wide.u32 	%rd328, %r1407, 4;
	add.s64 	%rd55, %rd51, %rd328;
	@%p124 bra 	$L__BB0_181;
	ld.global.u32 	%r717, [%rd50+-4];
	add.s32 	%r718, %r191, %r171;
	sub.s32 	%r719, %r718, %r192;
	mul.wide.s32 	%rd329, %r719, 4;
	add.s64 	%rd330, %rd46, %rd329;
	ld.global.u32 	%r720, [%rd330];
	add.s32 	%r721, %r720, %r717;
	mul.wide.s32 	%rd331, %r192, 4;
	add.s64 	%rd332, %rd330, %rd331;
	ld.global.u32 	%r722, [%rd332];
	max.s32 	%r723, %r721, %r722;
	st.global.u32 	[%rd55+4], %r723;
	bra.uni 	$L__BB0_182;
$L__BB0_181:
	add.s32 	%r724, %r191, %r171;
	mul.wide.s32 	%rd333, %r724, 4;
	add.s64 	%rd334, %rd46, %rd333;
	ld.global.u32 	%r725, [%rd334];
	st.global.u32 	[%rd54+4], %r725;
$L__BB0_182:
	setp.eq.s32 	%p125, %r169, 2;
	add.s32 	%r193, %r1407, 2;
	@%p125 bra 	$L__BB0_186;
	ld.global.u32 	%r194, [%rd49+-4];
	setp.gt.s32 	%p126, %r194, %r193;
	@%p126 bra 	$L__BB0_185;
	ld.global.u32 	%r726, [%rd50+-4];
	add.s32 	%r727, %r193, %r171;
	sub.s32 	%r728, %r727, %r194;
	mul.wide.s32 	%rd335, %r728, 4;
	add.s64 	%rd336, %rd46, %rd335;
	ld.global.u32 	%r729, [%rd336];
	add.s32 	%r730, %r729, %r726;
	mul.wide.s32 	%rd337, %r194, 4;
	add.s64 	%rd338, %rd336, %rd337;
	ld.global.u32 	%r731, [%rd338];
	max.s32 	%r732, %r730, %r731;
	st.global.u32 	[%rd55+8], %r732;
	bra.uni 	$L__BB0_186;
$L__BB0_185:
	add.s32 	%r733, %r193, %r171;
	mul.wide.s32 	%rd339, %r733, 4;
	add.s64 	%rd340, %rd46, %rd339;
	ld.global.u32 	%r734, [%rd340];
	st.global.u32 	[%rd54+8], %r734;
$L__BB0_186:
	add.s32 	%r1401, %r170, 1;
	setp.ne.s32 	%p134, %r170, %r165;
	@%p134 bra 	$L__BB0_142;
$L__BB0_187:
	mad.lo.s32 	%r748, %r165, %r166, %r165;
	add.s32 	%r749, %r748, %r166;
	mul.wide.s32 	%rd349, %r749, 4;
	add.s64 	%rd350, %rd46, %rd349;
	ld.global.u32 	%r750, [%rd350];
	mul.wide.s32 	%rd351, %r1, 4;
	add.s64 	%rd352, %rd1, %rd351;
	st.global.u32 	[%rd352], %r750;
	bra.uni 	$L__BB0_522;
$L__BB0_188:
	.pragma "nounroll";
	mul.lo.s32 	%r536, %r1411, %r198;
	cvt.s64.s32 	%rd131, %r536;
	add.s64 	%rd132, %rd57, %rd131;
	mov.b16 	%rs10, 1;
	st.global.u8 	[%rd132], %rs10;
	add.s64 	%rd134, %rd132, %rd133;
	st.global.u8 	[%rd134], %rs10;
	add.s64 	%rd135, %rd134, %rd133;
	st.global.u8 	[%rd135], %rs10;
	add.s64 	%rd136, %rd135, %rd133;
	st.global.u8 	[%rd136], %rs10;
	add.s64 	%rd137, %rd136, %rd133;
	st.global.u8 	[%rd137], %rs10;
	add.s64 	%rd138, %rd137, %rd133;
	st.global.u8 	[%rd138], %rs10;
	add.s64 	%rd139, %rd138, %rd133;
	st.global.u8 	[%rd139], %rs10;
	add.s64 	%rd140, %rd139, %rd133;
	st.global.u8 	[%rd140], %rs10;
	add.s32 	%r1411, %r1411, 8;
	setp.eq.s32 	%p31, %r1411, %r1408;
	@%p31 bra 	$L__BB0_189;
	bra.uni 	$L__BB0_188;
$L__BB0_189:
	setp.eq.s32 	%p32, %r200, 0;
	@%p32 bra 	$L__BB0_197;
	setp.lt.u32 	%p33, %r200, 4;
	@%p33 bra 	$L__BB0_192;
	mul.lo.s32 	%r537, %r1408, %r198;
	cvt.s64.s32 	%rd141, %r537;
	add.s64 	%rd142, %rd57, %rd141;
	mov.b16 	%rs11, 1;
	st.global.u8 	[%rd142], %rs11;
	cvt.s64.s32 	%rd143, %r198;
	add.s64 	%rd144, %rd142, %rd143;
	st.global.u8 	[%rd144], %rs11;
	add.s64 	%rd145, %rd144, %rd143;
	st.global.u8 	[%rd145], %rs11;
	add.s64 	%rd146, %rd145, %rd143;
	st.global.u8 	[%rd146], %rs11;
	add.s32 	%r1408, %r1408, 4;
$L__BB0_192:
	and.b32  	%r538, %r199, 3;
	setp.eq.s32 	%p34, %r538, 0;
	@%p34 bra 	$L__BB0_197;
	setp.eq.s32 	%p35, %r538, 1;
	@%p35 bra 	$L__BB0_195;
	mul.lo.s32 	%r539, %r1408, %r198;
	cvt.s64.s32 	%rd147, %r539;
	add.s64 	%rd148, %rd57, %rd147;
	mov.b16 	%rs12, 1;
	st.global.u8 	[%rd148], %rs12;
	cvt.s64.s32 	%rd149, %r198;
	add.s64 	%rd150, %rd148, %rd149;
	st.global.u8 	[%rd150], %rs12;
	add.s32 	%r1408, %r1408, 2;
$L__BB0_195:
	and.b32  	%r540, %r196, 1;
	setp.eq.b32 	%p36, %r540, 1;
	@%p36 bra 	$L__BB0_197;
	mul.lo.s32 	%r541, %r1408, %r198;
	cvt.s64.s32 	%rd151, %r541;
	add.s64 	%rd152, %rd57, %rd151;
	mov.b16 	%rs13, 1;
	st.global.u8 	[%rd152], %rs13;
$L__BB0_197:
	setp.lt.s32 	%p37, %r197, 1;
	@%p37 bra 	$L__BB0_210;
	and.b32  	%r207, %r197, 15;
	setp.lt.u32 	%p38, %r197, 16;
	mov.b32 	%r1413, 1;
	@%p38 bra 	$L__BB0_201;
	and.b32  	%r208, %r197, 2147483632;
	mov.b32 	%r1417, 1;
$L__BB0_200:
	.pragma "nounroll";
	cvt.u64.u32 	%rd153, %r1417;
	add.s64 	%rd154, %rd57, %rd153;
	mov.b16 	%rs14, 0;
	st.global.u8 	[%rd154], %rs14;
	st.global.u8 	[%rd154+1], %rs14;
	st.global.u8 	[%rd154+2], %rs14;
	st.global.u8 	[%rd154+3], %rs14;
	st.global.u8 	[%rd154+4], %rs14;
	st.global.u8 	[%rd154+5], %rs14;
	st.global.u8 	[%rd154+6], %rs14;
	st.global.u8 	[%rd154+7], %rs14;
	st.global.u8 	[%rd154+8], %rs14;
	st.global.u8 	[%rd154+9], %rs14;
	st.global.u8 	[%rd154+10], %rs14;
	st.global.u8 	[%rd154+11], %rs14;
	st.global.u8 	[%rd154+12], %rs14;
	st.global.u8 	[%rd154+13], %rs14;
	st.global.u8 	[%rd154+14], %rs14;
	st.global.u8 	[%rd154+15], %rs14;
	add.s32 	%r1413, %r1417, 16;
	add.s32 	%r544, %r1417, 15;
	setp.eq.s32 	%p39, %r544, %r208;
	mov.u32 	%r1417, %r1413;
	@%p39 bra 	$L__BB0_201;
	bra.uni 	$L__BB0_200;
$L__BB0_201:
	setp.eq.s32 	%p40, %r207, 0;
	@%p40 bra 	$L__BB0_210;
	and.b32  	%r212, %r197, 7;
	setp.lt.u32 	%p41, %r207, 8;
	@%p41 bra 	$L__BB0_204;
	cvt.u64.u32 	%rd155, %r1413;
	add.s64 	%rd156, %rd57, %rd155;
	mov.b16 	%rs15, 0;
	st.global.u8 	[%rd156], %rs15;
	st.global.u8 	[%rd156+1], %rs15;
	st.global.u8 	[%rd156+2], %rs15;
	st.global.u8 	[%rd156+3], %rs15;
	st.global.u8 	[%rd156+4], %rs15;
	st.global.u8 	[%rd156+5], %rs15;
	st.global.u8 	[%rd156+6], %rs15;
	st.global.u8 	[%rd156+7], %rs15;
	add.s32 	%r1413, %r1413, 8;
$L__BB0_204:
	setp.eq.s32 	%p42, %r212, 0;
	@%p42 bra 	$L__BB0_210;
	and.b32  	%r215, %r197, 3;
	setp.lt.u32 	%p43, %r212, 4;
	@%p43 bra 	$L__BB0_207;
	cvt.u64.u32 	%rd157, %r1413;
	add.s64 	%rd158, %rd57, %rd157;
	mov.b16 	%rs16, 0;
	st.global.u8 	[%rd158], %rs16;
	st.global.u8 	[%rd158+1], %rs16;
	st.global.u8 	[%rd158+2], %rs16;
	st.global.u8 	[%rd158+3], %rs16;
	add.s32 	%r1413, %r1413, 4;
$L__BB0_207:
	setp.eq.s32 	%p44, %r215, 0;
	@%p44 bra 	$L__BB0_210;
	mov.b32 	%r1416, 0;
$L__BB0_209:
	.pragma "nounroll";
	cvt.u64.u32 	%rd159, %r1413;
	add.s64 	%rd160, %rd57, %rd159;
	mov.b16 	%rs17, 0;
	st.global.u8 	[%rd160], %rs17;
	add.s32 	%r1413, %r1413, 1;
	add.s32 	%r1416, %r1416, 1;
	setp.ne.s32 	%p45, %r1416, %r215;
	@%p45 bra 	$L__BB0_209;
$L__BB0_210:
	setp.lt.s32 	%p46, %r196, 1;
	@%p46 bra 	$L__BB0_262;
	add.s32 	%r222, %r197, 1;
	and.b32  	%r223, %r197, 3;
	and.b32  	%r224, %r197, 2147483644;
	cvta.to.global.u64 	%rd58, %rd56;
	mov.b32 	%r1418, 1;
$L__BB0_212:
	mov.u32 	%r227, %r1418;
	setp.lt.s32 	%p47, %r197, 1;
	@%p47 bra 	$L__BB0_261;
	setp.lt.u32 	%p48, %r197, 4;
	add.s32 	%r548, %r227, -1;
	mul.wide.s32 	%rd161, %r227, 4;
	add.s64 	%rd59, %rd58, %rd161;
	mul.lo.s32 	%r228, %r548, %r222;
	mul.lo.s32 	%r229, %r227, %r222;
	mov.b32 	%r1427, 1;
	@%p48 bra 	$L__BB0_240;
	mov.b32 	%r1427, 1;
$L__BB0_215:
	ld.global.u32 	%r1421, [%rd59+-4];
	setp.ge.s32 	%p49, %r1427, %r1421;
	add.s32 	%r232, %r1427, %r228;
	cvt.s64.s32 	%rd162, %r232;
	add.s64 	%rd60, %rd57, %rd162;
	add.s32 	%r550, %r232, %r222;
	cvt.u64.u32 	%rd163, %r550;
	add.s64 	%rd61, %rd57, %rd163;
	@%p49 bra 	$L__BB0_217;
	ld.global.u8 	%rs18, [%rd60];
	st.global.u8 	[%rd61], %rs18;
	ld.global.u32 	%r1421, [%rd59+-4];
$L__BB0_217:
	setp.lt.s32 	%p50, %r1427, %r1421;
	@%p50 bra 	$L__BB0_221;
	ld.global.u8 	%rs19, [%rd60];
	setp.ne.s16 	%p52, %rs19, 0;
	mov.pred 	%p333, -1;
	@%p52 bra 	$L__BB0_220;
	sub.s32 	%r551, %r232, %r1421;
	cvt.s64.s32 	%rd164, %r551;
	add.s64 	%rd165, %rd57, %rd164;
	ld.global.u8 	%rs20, [%rd165];
	setp.ne.s16 	%p333, %rs20, 0;
$L__BB0_220:
	selp.u16 	%rs21, 1, 0, %p333;
	st.global.u8 	[%rd61], %rs21;
	ld.global.u32 	%r1421, [%rd59+-4];
$L__BB0_221:
	add.s32 	%r237, %r1427, 1;
	setp.ge.s32 	%p53, %r237, %r1421;
	cvt.u64.u32 	%rd166, %r229;
	cvt.u64.u32 	%rd167, %r1427;
	add.s64 	%rd168, %rd167, %rd166;
	add.s64 	%rd62, %rd57, %rd168;
	@%p53 bra 	$L__BB0_223;
	ld.global.u8 	%rs22, [%rd60+1];
	st.global.u8 	[%rd62+1], %rs22;
	ld.global.u32 	%r1421, [%rd59+-4];
$L__BB0_223:
	setp.lt.s32 	%p54, %r237, %r1421;
	@%p54 bra 	$L__BB0_227;
	ld.global.u8 	%rs23, [%rd60+1];
	setp.ne.s16 	%p56, %rs23, 0;
	mov.pred 	%p334, -1;
	@%p56 bra 	$L__BB0_226;
	add.s32 	%r552, %r237, %r228;
	sub.s32 	%r553, %r552, %r1421;
	cvt.s64.s32 	%rd169, %r553;
	add.s64 	%rd170, %rd57, %rd169;
	ld.global.u8 	%rs24, [%rd170];
	setp.ne.s16 	%p334, %rs24, 0;
$L__BB0_226:
	selp.u16 	%rs25, 1, 0, %p334;
	st.global.u8 	[%rd62+1], %rs25;
	ld.global.u32 	%r1421, [%rd59+-4];
$L__BB0_227:
	add.s32 	%r242, %r1427, 2;
	setp.ge.s32 	%p57, %r242, %r1421;
	@%p57 bra 	$L__BB0_229;
	ld.global.u8 	%rs26, [%rd60+2];
	st.global.u8 	[%rd62+2], %rs26;
	ld.global.u32 	%r1421, [%rd59+-4];
$L__BB0_229:
	setp.lt.s32 	%p58, %r242, %r1421;
	@%p58 bra 	$L__BB0_233;
	ld.global.u8 	%rs27, [%rd60+2];
	setp.ne.s16 	%p60, %rs27, 0;
	mov.pred 	%p335, -1;
	@%p60 bra 	$L__BB0_232;
	add.s32 	%r554, %r242, %r228;
	sub.s32 	%r555, %r554, %r1421;
	cvt.s64.s32 	%rd171, %r555;
	add.s64 	%rd172, %rd57, %rd171;
	ld.global.u8 	%rs28, [%rd172];
	setp.ne.s16 	%p335, %rs28, 0;
$L__BB0_232:
	selp.u16 	%rs29, 1, 0, %p335;
	st.global.u8 	[%rd62+2], %rs29;
	ld.global.u32 	%r1421, [%rd59+-4];
$L__BB0_233:
	add.s32 	%r247, %r1427, 3;
	setp.ge.s32 	%p61, %r247, %r1421;
	@%p61 bra 	$L__BB0_235;
	ld.global.u8 	%rs30, [%rd60+3];
	st.global.u8 	[%rd62+3], %rs30;
	ld.global.u32 	%r1421, [%rd59+-4];
$L__BB0_235:
	setp.lt.s32 	%p62, %r247, %r1421;
	@%p62 bra 	$L__BB0_239;
	ld.global.u8 	%rs31, [%rd60+3];
	setp.ne.s16 	%p64, %rs31, 0;
	mov.pred 	%p336, -1;
	@%p64 bra 	$L__BB0_238;
	add.s32 	%r556, %r247, %r228;
	sub.s32 	%r557, %r556, %r1421;
	cvt.s64.s32 	%rd173, %r557;
	add.s64 	%rd174, %rd57, %rd173;
	ld.global.u8 	%rs32, [%rd174];
	setp.ne.s16 	%p336, %rs32, 0;
$L__BB0_238:
	selp.u16 	%rs33, 1, 0, %p336;
	st.global.u8 	[%rd62+3], %rs33;
$L__BB0_239:
	add.s32 	%r1427, %r1427, 4;
	setp.ne.s32 	%p65, %r247, %r224;
	@%p65 bra 	$L__BB0_215;
$L__BB0_240:
	setp.eq.s32 	%p66, %r223, 0;
	@%p66 bra 	$L__BB0_261;
	ld.global.u32 	%r1428, [%rd59+-4];
	setp.ge.s32 	%p67, %r1427, %r1428;
	add.s32 	%r253, %r1427, %r228;
	cvt.s64.s32 	%rd175, %r253;
	add.s64 	%rd63, %rd57, %rd175;
	add.s32 	%r558, %r253, %r222;
	cvt.u64.u32 	%rd176, %r558;
	add.s64 	%rd64, %rd57, %rd176;
	@%p67 bra 	$L__BB0_243;
	ld.global.u8 	%rs34, [%rd63];
	st.global.u8 	[%rd64], %rs34;
	ld.global.u32 	%r1428, [%rd59+-4];
$L__BB0_243:
	setp.lt.s32 	%p68, %r1427, %r1428;
	@%p68 bra 	$L__BB0_247;
	ld.global.u8 	%rs35, [%rd63];
	setp.ne.s16 	%p70, %rs35, 0;
	mov.pred 	%p337, -1;
	@%p70 bra 	$L__BB0_246;
	sub.s32 	%r559, %r253, %r1428;
	cvt.s64.s32 	%rd177, %r559;
	add.s64 	%rd178, %rd57, %rd177;
	ld.global.u8 	%rs36, [%rd178];
	setp.ne.s16 	%p337, %rs36, 0;
$L__BB0_246:
	selp.u16 	%rs37, 1, 0, %p337;
	st.global.u8 	[%rd64], %rs37;
$L__BB0_247:
	setp.eq.s32 	%p71, %r223, 1;
	add.s32 	%r256, %r1427, 1;
	@%p71 bra 	$L__BB0_261;
	ld.global.u32 	%r1429, [%rd59+-4];
	setp.ge.s32 	%p72, %r256, %r1429;
	cvt.u64.u32 	%rd179, %r229;
	cvt.u64.u32 	%rd180, %r1427;
	add.s64 	%rd181, %rd180, %rd179;
	add.s64 	%rd65, %rd57, %rd181;
	@%p72 bra 	$L__BB0_250;
	ld.global.u8 	%rs38, [%rd63+1];
	st.global.u8 	[%rd65+1], %rs38;
	ld.global.u32 	%r1429, [%rd59+-4];
$L__BB0_250:
	setp.lt.s32 	%p73, %r256, %r1429;
	@%p73 bra 	$L__BB0_254;
	ld.global.u8 	%rs39, [%rd63+1];
	setp.ne.s16 	%p75, %rs39, 0;
	mov.pred 	%p338, -1;
	@%p75 bra 	$L__BB0_253;
	add.s32 	%r560, %r256, %r228;
	sub.s32 	%r561, %r560, %r1429;
	cvt.s64.s32 	%rd182, %r561;
	add.s64 	%rd183, %rd57, %rd182;
	ld.global.u8 	%rs40, [%rd183];
	setp.ne.s16 	%p338, %rs40, 0;
$L__BB0_253:
	selp.u16 	%rs41, 1, 0, %p338;
	st.global.u8 	[%rd65+1], %rs41;
$L__BB0_254:
	setp.eq.s32 	%p76, %r223, 2;
	add.s32 	%r260, %r1427, 2;
	@%p76 bra 	$L__BB0_261;
	ld.global.u32 	%r1430, [%rd59+-4];
	setp.ge.s32 	%p77, %r260, %r1430;
	@%p77 bra 	$L__BB0_257;
	ld.global.u8 	%rs42, [%rd63+2];
	st.global.u8 	[%rd65+2], %rs42;
	ld.global.u32 	%r1430, [%rd59+-4];
$L__BB0_257:
	setp.lt.s32 	%p78, %r260, %r1430;
	@%p78 bra 	$L__BB0_261;
	add.s32 	%r264, %r260, %r228;
	ld.global.u8 	%rs43, [%rd63+2];
	setp.ne.s16 	%p80, %rs43, 0;
	mov.pred 	%p339, -1;
	@%p80 bra 	$L__BB0_260;
	sub.s32 	%r562, %r264, %r1430;
	cvt.s64.s32 	%rd184, %r562;
	add.s64 	%rd185, %rd57, %rd184;
	ld.global.u8 	%rs44, [%rd185];
	setp.ne.s16 	%p339, %rs44, 0;
$L__BB0_260:
	selp.u16 	%rs45, 1, 0, %p339;
	st.global.u8 	[%rd65+2], %rs45;
$L__BB0_261:
	add.s32 	%r1418, %r227, 1;
	setp.ne.s32 	%p81, %r227, %r196;
	@%p81 bra 	$L__BB0_212;
$L__BB0_262:
	mad.lo.s32 	%r563, %r196, %r197, %r196;
	add.s32 	%r564, %r563, %r197;
	cvt.s64.s32 	%rd186, %r564;
	add.s64 	%rd187, %rd57, %rd186;
	ld.global.s8 	%r565, [%rd187];
	mul.wide.s32 	%rd188, %r1, 4;
	add.s64 	%rd189, %rd1, %rd188;
	st.global.u32 	[%rd189], %r565;
	bra.uni 	$L__BB0_522;
$L__BB0_263:
	ld.global.u64 	%rd66, [%rd2+-16];
	ld.global.u64 	%rd449, [%rd2+-8];
	cvta.to.global.u64 	%rd67, %rd449;
	ld.global.v2.u32 	{%r266, %r267}, [%rd2+-56];
	ld.global.u64 	%rd450, [%rd2+-40];
	cvta.to.global.u64 	%rd68, %rd450;
	setp.lt.s32 	%p170, %r266, 0;
	@%p170 bra 	$L__BB0_310;
	add.s32 	%r268, %r267, 1;
	and.b32  	%r269, %r268, 7;
	and.b32  	%r270, %r268, 3;
	cvta.to.global.u64 	%rd69, %rd66;
	mov.b32 	%r1431, 0;
$L__BB0_265:
	mov.u32 	%r271, %r1431;
	setp.lt.s32 	%p171, %r267, 0;
	@%p171 bra 	$L__BB0_309;
	setp.ne.s32 	%p172, %r271, 0;
	add.s32 	%r886, %r271, -1;
	mul.lo.s32 	%r272, %r886, %r268;
	mul.lo.s32 	%r273, %r271, %r268;
	add.s32 	%r274, %r272, -1;
	@%p172 bra 	$L__BB0_278;
	setp.lt.u32 	%p187, %r267, 7;
	mov.b32 	%r1434, 0;
	@%p187 bra 	$L__BB0_270;
	mov.b32 	%r1432, 0;
$L__BB0_269:
	.pragma "nounroll";
	add.s32 	%r942, %r1432, %r273;
	mul.wide.u32 	%rd495, %r942, 4;
	add.s64 	%rd496, %rd68, %rd495;
	mov.b32 	%r943, 0;
	st.global.u32 	[%rd496], %r943;
	st.global.u32 	[%rd496+4], %r943;
	st.global.u32 	[%rd496+8], %r943;
	st.global.u32 	[%rd496+12], %r943;
	st.global.u32 	[%rd496+16], %r943;
	st.global.u32 	[%rd496+20], %r943;
	st.global.u32 	[%rd496+24], %r943;
	st.global.u32 	[%rd496+28], %r943;
	add.s32 	%r1432, %r1432, 8;
	and.b32  	%r1434, %r268, -8;
	setp.ne.s32 	%p188, %r1432, %r1434;
	@%p188 bra 	$L__BB0_269;
$L__BB0_270:
	setp.eq.s32 	%p189, %r269, 0;
	@%p189 bra 	$L__BB0_309;
	add.s32 	%r944, %r269, -1;
	setp.lt.u32 	%p190, %r944, 3;
	@%p190 bra 	$L__BB0_273;
	add.s32 	%r945, %r1434, %r273;
	mul.wide.u32 	%rd497, %r945, 4;
	add.s64 	%rd498, %rd68, %rd497;
	mov.b32 	%r946, 0;
	st.global.u32 	[%rd498], %r946;
	st.global.u32 	[%rd498+4], %r946;
	st.global.u32 	[%rd498+8], %r946;
	st.global.u32 	[%rd498+12], %r946;
	add.s32 	%r1434, %r1434, 4;
$L__BB0_273:
	setp.eq.s32 	%p191, %r270, 0;
	@%p191 bra 	$L__BB0_309;
	and.b32  	%r947, %r267, 3;
	setp.eq.s32 	%p192, %r947, 0;
	@%p192 bra 	$L__BB0_276;
	add.s32 	%r948, %r1434, %r273;
	mul.wide.u32 	%rd499, %r948, 4;
	add.s64 	%rd500, %rd68, %rd499;
	mov.b32 	%r949, 0;
	st.global.u32 	[%rd500], %r949;
	st.global.u32 	[%rd500+4], %r949;
	add.s32 	%r1434, %r1434, 2;
$L__BB0_276:
	and.b32  	%r950, %r267, 1;
	setp.eq.b32 	%p193, %r950, 1;
	@%p193 bra 	$L__BB0_309;
	add.s32 	%r951, %r1434, %r273;
	mul.wide.u32 	%rd501, %r951, 4;
	add.s64 	%rd502, %rd68, %rd501;
	mov.b32 	%r952, 0;
	st.global.u32 	[%rd502], %r952;
	bra.uni 	$L__BB0_309;
$L__BB0_278:
	cvt.s64.s32 	%rd451, %r271;
	add.s64 	%rd70, %rd69, %rd451;
	setp.lt.u32 	%p173, %r267, 3;
	mul.wide.u32 	%rd452, %r273, 4;
	add.s64 	%rd71, %rd68, %rd452;
	mov.b32 	%r1437, 0;
	@%p173 bra 	$L__BB0_295;
	mov.b32 	%r283, 0;
$L__BB0_280:
	setp.ne.s32 	%p174, %r283, 0;
	cvt.s64.s32 	%rd72, %r283;
	add.s64 	%rd73, %rd67, %rd72;
	add.s32 	%r889, %r274, %r283;
	mul.wide.s32 	%rd453, %r889, 4;
	add.s64 	%rd74, %rd68, %rd453;
	@%p174 bra 	$L__BB0_282;
	mov.b32 	%r899, 0;
	st.global.u32 	[%rd71], %r899;
	bra.uni 	$L__BB0_285;
$L__BB0_282:
	ld.global.u8 	%rs50, [%rd70+-1];
	ld.global.u8 	%rs51, [%rd73+-1];
	setp.ne.s16 	%p175, %rs50, %rs51;
	@%p175 bra 	$L__BB0_284;
	cvt.u32.u64 	%r895, %rd72;
	ld.global.u32 	%r896, [%rd74];
	add.s32 	%r897, %r896, 1;
	add.s32 	%r898, %r895, %r273;
	mul.wide.u32 	%rd460, %r898, 4;
	add.s64 	%rd461, %rd68, %rd460;
	st.global.u32 	[%rd461], %r897;
	bra.uni 	$L__BB0_285;
$L__BB0_284:
	add.s32 	%r890, %r283, %r272;
	mul.wide.s32 	%rd454, %r890, 4;
	add.s64 	%rd455, %rd68, %rd454;
	ld.global.u32 	%r891, [%rd455];
	add.s32 	%r892, %r890, %r268;
	mul.wide.s32 	%rd456, %r268, 4;
	add.s64 	%rd457, %rd455, %rd456;
	ld.global.u32 	%r893, [%rd457+-4];
	max.s32 	%r894, %r891, %r893;
	mul.wide.u32 	%rd458, %r892, 4;
	add.s64 	%rd459, %rd68, %rd458;
	st.global.u32 	[%rd459], %r894;
$L__BB0_285:
	cvt.u32.u64 	%r900, %rd72;
	ld.global.u8 	%rs52, [%rd70+-1];
	ld.global.u8 	%rs53, [%rd73];
	setp.eq.s16 	%p176, %rs52, %rs53;
	cvt.s64.s32 	%rd462, %r272;
	add.s64 	%rd463, %rd72, %rd462;
	shl.b64 	%rd464, %rd463, 2;
	add.s64 	%rd75, %rd68, %rd464;
	mul.wide.u32 	%rd465, %r900, 4;
	add.s64 	%rd76, %rd71, %rd465;
	@%p176 bra 	$L__BB0_287;
	ld.global.u32 	%r902, [%rd75+4];
	add.s32 	%r903, %r900, %r273;
	mul.wide.s32 	%rd466, %r903, 4;
	add.s64 	%rd467, %rd68, %rd466;
	ld.global.u32 	%r904, [%rd467];
	max.s32 	%r905, %r902, %r904;
	st.global.u32 	[%rd76+4], %r905;
	bra.uni 	$L__BB0_288;
$L__BB0_287:
	ld.global.u32 	%r906, [%rd74+4];
	add.s32 	%r907, %r906, 1;
	st.global.u32 	[%rd76+4], %r907;
$L__BB0_288:
	ld.global.u8 	%rs54, [%rd70+-1];
	ld.global.u8 	%rs55, [%rd73+1];
	setp.eq.s16 	%p177, %rs54, %rs55;
	cvt.s64.s32 	%rd468, %r273;
	add.s64 	%rd469, %rd72, %rd468;
	shl.b64 	%rd470, %rd469, 2;
	add.s64 	%rd471, %rd470, %rd68;
	add.s64 	%rd77, %rd471, -4;
	@%p177 bra 	$L__BB0_290;
	ld.global.u32 	%r908, [%rd75+8];
	ld.global.u32 	%r909, [%rd77+8];
	max.s32 	%r910, %r908, %r909;
	st.global.u32 	[%rd76+8], %r910;
	bra.uni 	$L__BB0_291;
$L__BB0_290:
	ld.global.u32 	%r911, [%rd74+8];
	add.s32 	%r912, %r911, 1;
	st.global.u32 	[%rd76+8], %r912;
$L__BB0_291:
	ld.global.u8 	%rs56, [%rd70+-1];
	ld.global.u8 	%rs57, [%rd73+2];
	setp.eq.s16 	%p178, %rs56, %rs57;
	@%p178 bra 	$L__BB0_293;
	ld.global.u32 	%r913, [%rd75+12];
	ld.global.u32 	%r914, [%rd77+12];
	max.s32 	%r915, %r913, %r914;
	st.global.u32 	[%rd76+12], %r915;
	bra.uni 	$L__BB0_294;
$L__BB0_293:
	ld.global.u32 	%r916, [%rd74+12];
	add.s32 	%r917, %r916, 1;
	st.global.u32 	[%rd76+12], %r917;
$L__BB0_294:
	add.s32 	%r283, %r900, 4;
	and.b32  	%r1437, %r268, -4;
	setp.ne.s32 	%p179, %r283, %r1437;
	@%p179 bra 	$L__BB0_280;
$L__BB0_295:
	setp.eq.s32 	%p180, %r270, 0;
	@%p180 bra 	$L__BB0_309;
	setp.eq.s32 	%p181, %r1437, 0;
	cvt.s64.s32 	%rd472, %r1437;
	add.s64 	%rd78, %rd67, %rd472;
	add.s32 	%r287, %r1437, %r272;
	mul.wide.s32 	%rd473, %r287, 4;
	add.s64 	%rd79, %rd68, %rd473;
	@%p181 bra 	$L__BB0_300;
	ld.global.u8 	%rs58, [%rd70+-1];
	ld.global.u8 	%rs59, [%rd78+-1];
	setp.eq.s16 	%p182, %rs58, %rs59;
	@%p182 bra 	$L__BB0_299;
	ld.global.u32 	%r919, [%rd79];
	add.s32 	%r920, %r287, %r268;
	mul.wide.s32 	%rd474, %r268, 4;
	add.s64 	%rd475, %rd79, %rd474;
	ld.global.u32 	%r921, [%rd475+-4];
	max.s32 	%r922, %r919, %r921;
	mul.wide.u32 	%rd476, %r920, 4;
	add.s64 	%rd477, %rd68, %rd476;
	st.global.u32 	[%rd477], %r922;
	bra.uni 	$L__BB0_301;
$L__BB0_299:
	add.s32 	%r923, %r274, %r1437;
	mul.wide.s32 	%rd478, %r923, 4;
	add.s64 	%rd479, %rd68, %rd478;
	ld.global.u32 	%r924, [%rd479];
	add.s32 	%r925, %r924, 1;
	add.s32 	%r926, %r1437, %r273;
	mul.wide.u32 	%rd480, %r926, 4;
	add.s64 	%rd481, %rd68, %rd480;
	st.global.u32 	[%rd481], %r925;
	bra.uni 	$L__BB0_301;
$L__BB0_300:
	mov.b32 	%r927, 0;
	st.global.u32 	[%rd71], %r927;
$L__BB0_301:
	setp.eq.s32 	%p183, %r270, 1;
	add.s32 	%r288, %r1437, 1;
	@%p183 bra 	$L__BB0_309;
	ld.global.u8 	%rs60, [%rd70+-1];
	ld.global.u8 	%rs61, [%rd78];
	setp.eq.s16 	%p184, %rs60, %rs61;
	add.s64 	%rd80, %rd79, 4;
	@%p184 bra 	$L__BB0_304;
	ld.global.u32 	%r928, [%rd80];
	add.s32 	%r929, %r273, %r288;
	mul.wide.u32 	%rd482, %r267, 4;
	add.s64 	%rd483, %rd80, %rd482;
	ld.global.u32 	%r930, [%rd483];
	max.s32 	%r931, %r928, %r930;
	mul.wide.u32 	%rd484, %r929, 4;
	add.s64 	%rd485, %rd68, %rd484;
	st.global.u32 	[%rd485], %r931;
	bra.uni 	$L__BB0_305;
$L__BB0_304:
	ld.global.u32 	%r932, [%rd79];
	add.s32 	%r933, %r932, 1;
	add.s32 	%r934, %r288, %r273;
	mul.wide.u32 	%rd486, %r934, 4;
	add.s64 	%rd487, %rd68, %rd486;
	st.global.u32 	[%rd487], %r933;
$L__BB0_305:
	setp.eq.s32 	%p185, %r270, 2;
	@%p185 bra 	$L__BB0_309;
	ld.global.u8 	%rs62, [%rd70+-1];
	ld.global.u8 	%rs63, [%rd78+1];
	setp.eq.s16 	%p186, %rs62, %rs63;
	@%p186 bra 	$L__BB0_308;
	add.s64 	%rd488, %rd79, 8;
	ld.global.u32 	%r935, [%rd79+8];
	mul.wide.s32 	%rd489, %r268, 4;
	add.s64 	%rd490, %rd488, %rd489;
	ld.global.u32 	%r936, [%rd490+-4];
	max.s32 	%r937, %r935, %r936;
	mul.wide.u32 	%rd491, %r1437, 4;
	add.s64 	%rd492, %rd71, %rd491;
	st.global.u32 	[%rd492+8], %r937;
	bra.uni 	$L__BB0_309;
$L__BB0_308:
	ld.global.u32 	%r938, [%rd80];
	add.s32 	%r939, %r938, 1;
	mul.wide.u32 	%rd493, %r1437, 4;
	add.s64 	%rd494, %rd71, %rd493;
	st.global.u32 	[%rd494+8], %r939;
$L__BB0_309:
	add.s32 	%r1431, %r271, 1;
	setp.ne.s32 	%p194, %r271, %r266;
	@%p194 bra 	$L__BB0_265;
$L__BB0_310:
	mad.lo.s32 	%r953, %r266, %r267, %r266;
	add.s32 	%r954, %r953, %r267;
	mul.wide.s32 	%rd503, %r954, 4;
	add.s64 	%rd504, %rd68, %rd503;
	ld.global.u32 	%r955, [%rd504];
	mul.wide.s32 	%rd505, %r1, 4;
	add.s64 	%rd506, %rd1, %rd505;
	st.global.u32 	[%rd506], %r955;
	bra.uni 	$L__BB0_522;
$L__BB0_311:
	cvt.s64.s32 	%rd615, %r295;
	add.s64 	%rd85, %rd84, %rd615;
	mul.wide.u32 	%rd616, %r296, 4;
	add.s64 	%rd86, %rd83, %rd616;
	setp.lt.u32 	%p292, %r291, 3;
	mov.b32 	%r1444, 0;
	@%p292 bra 	$L__BB0_328;
	mov.b32 	%r1443, 0;
$L__BB0_313:
	setp.ne.s32 	%p293, %r1443, 0;
	cvt.s64.s32 	%rd87, %r1443;
	add.s64 	%rd88, %rd82, %rd87;
	add.s32 	%r1196, %r298, %r1443;
	mul.wide.s32 	%rd617, %r1196, 4;
	add.s64 	%rd89, %rd83, %rd617;
	@%p293 bra 	$L__BB0_315;
	st.global.u32 	[%rd86], %r295;
	bra.uni 	$L__BB0_318;
$L__BB0_315:
	ld.global.u8 	%rs69, [%rd85+-1];
	ld.global.u8 	%rs70, [%rd88+-1];
	setp.ne.s16 	%p294, %rs69, %rs70;
	@%p294 bra 	$L__BB0_317;
	cvt.u32.u64 	%r1206, %rd87;
	ld.global.u32 	%r1207, [%rd89];
	add.s32 	%r1208, %r1206, %r296;
	mul.wide.u32 	%rd624, %r1208, 4;
	add.s64 	%rd625, %rd83, %rd624;
	st.global.u32 	[%rd625], %r1207;
	bra.uni 	$L__BB0_318;
$L__BB0_317:
	cvt.u32.u64 	%r1197, %rd87;
	add.s32 	%r1198, %r1197, %r296;
	mul.wide.s32 	%rd618, %r1198, 4;
	add.s64 	%rd619, %rd83, %rd618;
	ld.global.u32 	%r1199, [%rd619+-4];
	add.s32 	%r1200, %r1197, %r297;
	mul.wide.s32 	%rd620, %r1200, 4;
	add.s64 	%rd621, %rd83, %rd620;
	ld.global.u32 	%r1201, [%rd621];
	ld.global.u32 	%r1202, [%rd621+-4];
	min.s32 	%r1203, %r1199, %r1201;
	min.s32 	%r1204, %r1203, %r1202;
	add.s32 	%r1205, %r1204, 1;
	mul.wide.u32 	%rd622, %r1198, 4;
	add.s64 	%rd623, %rd83, %rd622;
	st.global.u32 	[%rd623], %r1205;
$L__BB0_318:
	cvt.u32.u64 	%r1209, %rd87;
	ld.global.u8 	%rs71, [%rd85+-1];
	ld.global.u8 	%rs72, [%rd88];
	setp.eq.s16 	%p295, %rs71, %rs72;
	cvt.s64.s32 	%rd626, %r297;
	add.s64 	%rd627, %rd87, %rd626;
	shl.b64 	%rd628, %rd627, 2;
	add.s64 	%rd90, %rd83, %rd628;
	mul.wide.u32 	%rd629, %r1209, 4;
	add.s64 	%rd91, %rd86, %rd629;
	@%p295 bra 	$L__BB0_320;
	add.s32 	%r1211, %r1209, %r296;
	mul.wide.s32 	%rd630, %r1211, 4;
	add.s64 	%rd631, %rd83, %rd630;
	ld.global.u32 	%r1212, [%rd631];
	ld.global.u32 	%r1213, [%rd90+4];
	ld.global.u32 	%r1214, [%rd89+4];
	min.s32 	%r1215, %r1212, %r1213;
	min.s32 	%r1216, %r1215, %r1214;
	add.s32 	%r1217, %r1216, 1;
	st.global.u32 	[%rd91+4], %r1217;
	bra.uni 	$L__BB0_321;
$L__BB0_320:
	ld.global.u32 	%r1218, [%rd89+4];
	st.global.u32 	[%rd91+4], %r1218;
$L__BB0_321:
	ld.global.u8 	%rs73, [%rd85+-1];
	ld.global.u8 	%rs74, [%rd88+1];
	setp.eq.s16 	%p296, %rs73, %rs74;
	cvt.s64.s32 	%rd632, %r296;
	add.s64 	%rd633, %rd87, %rd632;
	shl.b64 	%rd634, %rd633, 2;
	add.s64 	%rd635, %rd634, %rd83;
	add.s64 	%rd92, %rd635, -4;
	@%p296 bra 	$L__BB0_323;
	ld.global.u32 	%r1219, [%rd92+8];
	ld.global.u32 	%r1220, [%rd90+8];
	ld.global.u32 	%r1221, [%rd90+4];
	min.s32 	%r1222, %r1219, %r1220;
	min.s32 	%r1223, %r1222, %r1221;
	add.s32 	%r1224, %r1223, 1;
	st.global.u32 	[%rd91+8], %r1224;
	bra.uni 	$L__BB0_324;
$L__BB0_323:
	ld.global.u32 	%r1225, [%rd89+8];
	st.global.u32 	[%rd91+8], %r1225;
$L__BB0_324:
	ld.global.u8 	%rs75, [%rd85+-1];
	ld.global.u8 	%rs76, [%rd88+2];
	setp.eq.s16 	%p297, %rs75, %rs76;
	@%p297 bra 	$L__BB0_326;
	ld.global.u32 	%r1226, [%rd92+12];
	ld.global.u32 	%r1227, [%rd90+12];
	ld.global.u32 	%r1228, [%rd90+8];
	min.s32 	%r1229, %r1226, %r1227;
	min.s32 	%r1230, %r1229, %r1228;
	add.s32 	%r1231, %r1230, 1;
	st.global.u32 	[%rd91+12], %r1231;
	bra.uni 	$L__BB0_327;
$L__BB0_326:
	ld.global.u32 	%r1232, [%rd89+12];
	st.global.u32 	[%rd91+12], %r1232;
$L__BB0_327:
	add.s32 	%r1443, %r1209, 4;
	and.b32  	%r1444, %r292, -4;
	setp.ne.s32 	%p298, %r1443, %r1444;
	@%p298 bra 	$L__BB0_313;
$L__BB0_328:
	setp.eq.s32 	%p299, %r294, 0;
	@%p299 bra 	$L__BB0_342;
	setp.eq.s32 	%p300, %r1444, 0;
	cvt.s64.s32 	%rd636, %r1444;
	add.s64 	%rd93, %rd82, %rd636;
	@%p300 bra 	$L__BB0_333;
	ld.global.u8 	%rs77, [%rd85+-1];
	ld.global.u8 	%rs78, [%rd93+-1];
	setp.eq.s16 	%p301, %rs77, %rs78;
	@%p301 bra 	$L__BB0_332;
	add.s32 	%r1234, %r1444, %r296;
	mul.wide.s32 	%rd637, %r1234, 4;
	add.s64 	%rd638, %rd83, %rd637;
	ld.global.u32 	%r1235, [%rd638+-4];
	add.s32 	%r1236, %r1444, %r297;
	mul.wide.s32 	%rd639, %r1236, 4;
	add.s64 	%rd640, %rd83, %rd639;
	ld.global.u32 	%r1237, [%rd640];
	ld.global.u32 	%r1238, [%rd640+-4];
	min.s32 	%r1239, %r1235, %r1237;
	min.s32 	%r1240, %r1239, %r1238;
	add.s32 	%r1241, %r1240, 1;
	mul.wide.u32 	%rd641, %r1234, 4;
	add.s64 	%rd642, %rd83, %rd641;
	st.global.u32 	[%rd642], %r1241;
	bra.uni 	$L__BB0_334;
$L__BB0_332:
	add.s32 	%r1242, %r298, %r1444;
	mul.wide.s32 	%rd643, %r1242, 4;
	add.s64 	%rd644, %rd83, %rd643;
	ld.global.u32 	%r1243, [%rd644];
	add.s32 	%r1244, %r1444, %r296;
	mul.wide.u32 	%rd645, %r1244, 4;
	add.s64 	%rd646, %rd83, %rd645;
	st.global.u32 	[%rd646], %r1243;
	bra.uni 	$L__BB0_334;
$L__BB0_333:
	st.global.u32 	[%rd86], %r295;
$L__BB0_334:
	setp.eq.s32 	%p302, %r294, 1;
	add.s32 	%r311, %r1444, 1;
	@%p302 bra 	$L__BB0_342;
	ld.global.u8 	%rs79, [%rd85+-1];
	ld.global.u8 	%rs80, [%rd93];
	setp.eq.s16 	%p303, %rs79, %rs80;
	add.s32 	%r1245, %r311, %r297;
	mul.wide.s32 	%rd647, %r1245, 4;
	add.s64 	%rd94, %rd83, %rd647;
	@%p303 bra 	$L__BB0_337;
	add.s32 	%r1246, %r311, %r296;
	add.s32 	%r1247, %r1444, %r296;
	mul.wide.s32 	%rd648, %r1247, 4;
	add.s64 	%rd649, %rd83, %rd648;
	ld.global.u32 	%r1248, [%rd649];
	ld.global.u32 	%r1249, [%rd94];
	ld.global.u32 	%r1250, [%rd94+-4];
	min.s32 	%r1251, %r1248, %r1249;
	min.s32 	%r1252, %r1251, %r1250;
	add.s32 	%r1253, %r1252, 1;
	mul.wide.u32 	%rd650, %r1246, 4;
	add.s64 	%rd651, %rd83, %rd650;
	st.global.u32 	[%rd651], %r1253;
	bra.uni 	$L__BB0_338;
$L__BB0_337:
	add.s32 	%r1254, %r297, %r1444;
	mul.wide.s32 	%rd652, %r1254, 4;
	add.s64 	%rd653, %rd83, %rd652;
	ld.global.u32 	%r1255, [%rd653];
	add.s32 	%r1256, %r311, %r296;
	mul.wide.u32 	%rd654, %r1256, 4;
	add.s64 	%rd655, %rd83, %rd654;
	st.global.u32 	[%rd655], %r1255;
$L__BB0_338:
	setp.eq.s32 	%p304, %r294, 2;
	@%p304 bra 	$L__BB0_342;
	ld.global.u8 	%rs81, [%rd85+-1];
	ld.global.u8 	%rs82, [%rd93+1];
	setp.eq.s16 	%p305, %rs81, %rs82;
	@%p305 bra 	$L__BB0_341;
	add.s32 	%r1257, %r1444, %r296;
	add.s32 	%r1258, %r1257, 2;
	mul.wide.s32 	%rd656, %r1258, 4;
	add.s64 	%rd657, %rd83, %rd656;
	ld.global.u32 	%r1259, [%rd657+-4];
	ld.global.u32 	%r1260, [%rd94+4];
	ld.global.u32 	%r1261, [%rd94];
	min.s32 	%r1262, %r1259, %r1260;
	min.s32 	%r1263, %r1262, %r1261;
	add.s32 	%r1264, %r1263, 1;
	mul.wide.u32 	%rd658, %r1444, 4;
	add.s64 	%rd659, %rd86, %rd658;
	st.global.u32 	[%rd659+8], %r1264;
	bra.uni 	$L__BB0_342;
$L__BB0_341:
	ld.global.u32 	%r1265, [%rd94];
	mul.wide.u32 	%rd660, %r1444, 4;
	add.s64 	%rd661, %rd86, %rd660;
	st.global.u32 	[%rd661+8], %r1265;
$L__BB0_342:
	add.s32 	%r1438, %r295, 1;
	setp.ne.s32 	%p313, %r295, %r290;
	@%p313 bra 	$L__BB0_6;
$L__BB0_343:
	mad.lo.s32 	%r1282, %r290, %r291, %r290;
	add.s32 	%r1283, %r1282, %r291;
	mul.wide.s32 	%rd670, %r1283, 4;
	add.s64 	%rd671, %rd83, %rd670;
	ld.global.u32 	%r1284, [%rd671];
	mul.wide.s32 	%rd672, %r1, 4;
	add.s64 	%rd673, %rd1, %rd672;
	st.global.u32 	[%rd673], %r1284;
	bra.uni 	$L__BB0_522;
$L__BB0_344:
	ld.global.v2.u32 	{%r313, %r314}, [%rd2+-56];
	ld.global.u64 	%rd542, [%rd2+-48];
	cvta.to.global.u64 	%rd95, %rd542;
	setp.lt.s32 	%p239, %r313, 1;
	@%p239 bra 	$L__BB0_356;
	add.s32 	%r315, %r314, 1;
	and.b32  	%r316, %r313, 7;
	setp.lt.u32 	%p240, %r313, 8;
	mov.b32 	%r1446, 1;
	@%p240 bra 	$L__BB0_348;
	and.b32  	%r317, %r313, 2147483640;
	mov.b32 	%r1448, 1;
	mul.wide.s32 	%rd545, %r315, 4;
$L__BB0_347:
	.pragma "nounroll";
	mul.lo.s32 	%r1080, %r1448, %r315;
	mul.wide.s32 	%rd543, %r1080, 4;
	add.s64 	%rd544, %rd95, %rd543;
	mov.b32 	%r1081, 1;
	st.global.u32 	[%rd544+4], %r1081;
	mov.b32 	%r1082, 0;
	st.global.u32 	[%rd544], %r1082;
	add.s64 	%rd546, %rd544, %rd545;
	st.global.u32 	[%rd546+4], %r1081;
	st.global.u32 	[%rd546], %r1082;
	add.s64 	%rd547, %rd546, %rd545;
	st.global.u32 	[%rd547+4], %r1081;
	st.global.u32 	[%rd547], %r1082;
	add.s64 	%rd548, %rd547, %rd545;
	st.global.u32 	[%rd548+4], %r1081;
	st.global.u32 	[%rd548], %r1082;
	add.s64 	%rd549, %rd548, %rd545;
	st.global.u32 	[%rd549+4], %r1081;
	st.global.u32 	[%rd549], %r1082;
	add.s64 	%rd550, %rd549, %rd545;
	st.global.u32 	[%rd550+4], %r1081;
	st.global.u32 	[%rd550], %r1082;
	add.s64 	%rd551, %rd550, %rd545;
	st.global.u32 	[%rd551+4], %r1081;
	st.global.u32 	[%rd551], %r1082;
	add.s64 	%rd552, %rd551, %rd545;
	st.global.u32 	[%rd552+4], %r1081;
	st.global.u32 	[%rd552], %r1082;
	add.s32 	%r1446, %r1448, 8;
	add.s32 	%r1083, %r1448, 7;
	setp.eq.s32 	%p241, %r1083, %r317;
	mov.u32 	%r1448, %r1446;
	@%p241 bra 	$L__BB0_348;
	bra.uni 	$L__BB0_347;
$L__BB0_348:
	setp.eq.s32 	%p242, %r316, 0;
	@%p242 bra 	$L__BB0_356;
	and.b32  	%r319, %r313, 3;
	setp.lt.u32 	%p243, %r316, 4;
	@%p243 bra 	$L__BB0_351;
	mul.lo.s32 	%r1084, %r1446, %r315;
	mul.wide.s32 	%rd553, %r1084, 4;
	add.s64 	%rd554, %rd95, %rd553;
	mov.b32 	%r1085, 1;
	st.global.u32 	[%rd554+4], %r1085;
	mov.b32 	%r1086, 0;
	st.global.u32 	[%rd554], %r1086;
	mul.wide.s32 	%rd555, %r315, 4;
	add.s64 	%rd556, %rd554, %rd555;
	st.global.u32 	[%rd556+4], %r1085;
	st.global.u32 	[%rd556], %r1086;
	add.s64 	%rd557, %rd556, %rd555;
	st.global.u32 	[%rd557+4], %r1085;
	st.global.u32 	[%rd557], %r1086;
	add.s64 	%rd558, %rd557, %rd555;
	st.global.u32 	[%rd558+4], %r1085;
	st.global.u32 	[%rd558], %r1086;
	add.s32 	%r1446, %r1446, 4;
$L__BB0_351:
	setp.eq.s32 	%p244, %r319, 0;
	@%p244 bra 	$L__BB0_356;
	setp.eq.s32 	%p245, %r319, 1;
	@%p245 bra 	$L__BB0_354;
	mul.lo.s32 	%r1087, %r1446, %r315;
	mul.wide.s32 	%rd559, %r1087, 4;
	add.s64 	%rd560, %rd95, %rd559;
	mov.b32 	%r1088, 1;
	st.global.u32 	[%rd560+4], %r1088;
	mov.b32 	%r1089, 0;
	st.global.u32 	[%rd560], %r1089;
	mul.wide.s32 	%rd561, %r315, 4;
	add.s64 	%rd562, %rd560, %rd561;
	st.global.u32 	[%rd562+4], %r1088;
	st.global.u32 	[%rd562], %r1089;
	add.s32 	%r1446, %r1446, 2;
$L__BB0_354:
	and.b32  	%r1090, %r313, 1;
	setp.eq.b32 	%p246, %r1090, 1;
	not.pred 	%p247, %p246;
	@%p247 bra 	$L__BB0_356;
	mul.lo.s32 	%r1091, %r1446, %r315;
	mul.wide.s32 	%rd563, %r1091, 4;
	add.s64 	%rd564, %rd95, %rd563;
	mov.b32 	%r1092, 1;
	st.global.u32 	[%rd564+4], %r1092;
	mov.b32 	%r1093, 0;
	st.global.u32 	[%rd564], %r1093;
$L__BB0_356:
	setp.lt.s32 	%p248, %r314, 1;
	@%p248 bra 	$L__BB0_368;
	and.b32  	%r324, %r314, 7;
	setp.lt.u32 	%p249, %r314, 8;
	mov.b32 	%r1452, 1;
	@%p249 bra 	$L__BB0_360;
	and.b32  	%r325, %r314, 2147483640;
	mov.b32 	%r1452, 1;
	cvt.u64.u32 	%rd566, %r314;
$L__BB0_359:
	.pragma "nounroll";
	cvt.u64.u32 	%rd565, %r1452;
	add.s64 	%rd567, %rd566, %rd565;
	shl.b64 	%rd568, %rd567, 2;
	add.s64 	%rd569, %rd95, %rd568;
	st.global.u32 	[%rd569+4], %r1452;
	add.s32 	%r1096, %r1452, 1;
	st.global.u32 	[%rd569+8], %r1096;
	add.s32 	%r1097, %r1452, 2;
	st.global.u32 	[%rd569+12], %r1097;
	add.s32 	%r1098, %r1452, 3;
	st.global.u32 	[%rd569+16], %r1098;
	add.s32 	%r1099, %r1452, 4;
	st.global.u32 	[%rd569+20], %r1099;
	add.s32 	%r1100, %r1452, 5;
	st.global.u32 	[%rd569+24], %r1100;
	add.s32 	%r1101, %r1452, 6;
	st.global.u32 	[%rd569+28], %r1101;
	add.s32 	%r1102, %r1452, 7;
	st.global.u32 	[%rd569+32], %r1102;
	add.s32 	%r1452, %r1452, 8;
	setp.eq.s32 	%p250, %r1102, %r325;
	@%p250 bra 	$L__BB0_360;
	bra.uni 	$L__BB0_359;
$L__BB0_360:
	setp.eq.s32 	%p251, %r324, 0;
	@%p251 bra 	$L__BB0_368;
	and.b32  	%r329, %r314, 3;
	setp.lt.u32 	%p252, %r324, 4;
	@%p252 bra 	$L__BB0_363;
	cvt.u64.u32 	%rd570, %r1452;
	cvt.u64.u32 	%rd571, %r314;
	add.s64 	%rd572, %rd571, %rd570;
	shl.b64 	%rd573, %rd572, 2;
	add.s64 	%rd574, %rd95, %rd573;
	st.global.u32 	[%rd574+4], %r1452;
	add.s32 	%r1103, %r1452, 1;
	st.global.u32 	[%rd574+8], %r1103;
	add.s32 	%r1104, %r1452, 2;
	st.global.u32 	[%rd574+12], %r1104;
	add.s32 	%r1105, %r1452, 3;
	st.global.u32 	[%rd574+16], %r1105;
	add.s32 	%r1452, %r1452, 4;
$L__BB0_363:
	setp.eq.s32 	%p253, %r329, 0;
	@%p253 bra 	$L__BB0_368;
	setp.eq.s32 	%p254, %r329, 1;
	@%p254 bra 	$L__BB0_366;
	cvt.u64.u32 	%rd575, %r1452;
	cvt.u64.u32 	%rd576, %r314;
	add.s64 	%rd577, %rd576, %rd575;
	shl.b64 	%rd578, %rd577, 2;
	add.s64 	%rd579, %rd95, %rd578;
	st.global.u32 	[%rd579+4], %r1452;
	add.s32 	%r1106, %r1452, 1;
	st.global.u32 	[%rd579+8], %r1106;
	add.s32 	%r1452, %r1452, 2;
$L__BB0_366:
	and.b32  	%r1107, %r314, 1;
	setp.eq.b32 	%p255, %r1107, 1;
	not.pred 	%p256, %p255;
	@%p256 bra 	$L__BB0_368;
	cvt.u64.u32 	%rd580, %r1452;
	cvt.u64.u32 	%rd581, %r314;
	add.s64 	%rd582, %rd581, %rd580;
	shl.b64 	%rd583, %rd582, 2;
	add.s64 	%rd584, %rd95, %rd583;
	st.global.u32 	[%rd584+4], %r1452;
$L__BB0_368:
	setp.lt.s32 	%p257, %r313, 2;
	@%p257 bra 	$L__BB0_414;
	add.s32 	%r334, %r314, 1;
	mov.b32 	%r1453, 2;
$L__BB0_370:
	setp.lt.s32 	%p258, %r314, 2;
	@%p258 bra 	$L__BB0_413;
	mul.lo.s32 	%r338, %r1453, %r334;
	sub.s32 	%r1110, %r338, %r314;
	add.s32 	%r339, %r1110, -2;
	mov.b32 	%r1454, 0;
	mov.b16 	%rs85, 0;
	mov.u16 	%rs86, %rs85;
$L__BB0_372:
	add.s32 	%r341, %r1454, 2;
	add.s32 	%r1454, %r1454, 1;
	add.s32 	%r343, %r341, %r338;
	mul.wide.u32 	%rd585, %r343, 4;
	add.s64 	%rd96, %rd95, %rd585;
	mov.b32 	%r1457, 2147483647;
	st.global.u32 	[%rd96], %r1457;
	setp.lt.u32 	%p259, %r1454, 7;
	mov.b32 	%r1472, 1;
	@%p259 bra 	$L__BB0_391;
	and.b32  	%r344, %r341, 2147483640;
	mov.b32 	%r1456, 1;
	mov.b32 	%r1457, 2147483647;
$L__BB0_374:
	.pragma "nounroll";
	add.s32 	%r1115, %r339, %r1456;
	mul.wide.s32 	%rd586, %r1115, 4;
	add.s64 	%rd97, %rd95, %rd586;
	ld.global.u32 	%r1116, [%rd97];
	sub.s32 	%r1117, %r343, %r1456;
	mul.wide.s32 	%rd587, %r1117, 4;
	add.s64 	%rd98, %rd95, %rd587;
	ld.global.u32 	%r1118, [%rd98];
	max.s32 	%r1119, %r1116, %r1118;
	add.s32 	%r347, %r1119, 1;
	setp.ge.s32 	%p260, %r347, %r1457;
	@%p260 bra 	$L__BB0_376;
	st.global.u32 	[%rd96], %r347;
	mov.u32 	%r1457, %r347;
$L__BB0_376:
	ld.global.u32 	%r1120, [%rd97+4];
	ld.global.u32 	%r1121, [%rd98+-4];
	max.s32 	%r1122, %r1120, %r1121;
	add.s32 	%r349, %r1122, 1;
	setp.ge.s32 	%p261, %r349, %r1457;
	@%p261 bra 	$L__BB0_378;
	st.global.u32 	[%rd96], %r349;
	mov.u32 	%r1457, %r349;
$L__BB0_378:
	ld.global.u32 	%r1123, [%rd97+8];
	ld.global.u32 	%r1124, [%rd98+-8];
	max.s32 	%r1125, %r1123, %r1124;
	add.s32 	%r351, %r1125, 1;
	setp.ge.s32 	%p262, %r351, %r1457;
	@%p262 bra 	$L__BB0_380;
	st.global.u32 	[%rd96], %r351;
	mov.u32 	%r1457, %r351;
$L__BB0_380:
	ld.global.u32 	%r1126, [%rd97+12];
	ld.global.u32 	%r1127, [%rd98+-12];
	max.s32 	%r1128, %r1126, %r1127;
	add.s32 	%r353, %r1128, 1;
	setp.ge.s32 	%p263, %r353, %r1457;
	@%p263 bra 	$L__BB0_382;
	st.global.u32 	[%rd96], %r353;
	mov.u32 	%r1457, %r353;
$L__BB0_382:
	ld.global.u32 	%r1129, [%rd97+16];
	ld.global.u32 	%r1130, [%rd98+-16];
	max.s32 	%r1131, %r1129, %r1130;
	add.s32 	%r355, %r1131, 1;
	setp.ge.s32 	%p264, %r355, %r1457;
	@%p264 bra 	$L__BB0_384;
	st.global.u32 	[%rd96], %r355;
	mov.u32 	%r1457, %r355;
$L__BB0_384:
	ld.global.u32 	%r1132, [%rd97+20];
	ld.global.u32 	%r1133, [%rd98+-20];
	max.s32 	%r1134, %r1132, %r1133;
	add.s32 	%r357, %r1134, 1;
	setp.ge.s32 	%p265, %r357, %r1457;
	@%p265 bra 	$L__BB0_386;
	st.global.u32 	[%rd96], %r357;
	mov.u32 	%r1457, %r357;
$L__BB0_386:
	ld.global.u32 	%r1135, [%rd97+24];
	ld.global.u32 	%r1136, [%rd98+-24];
	max.s32 	%r1137, %r1135, %r1136;
	add.s32 	%r359, %r1137, 1;
	setp.ge.s32 	%p266, %r359, %r1457;
	@%p266 bra 	$L__BB0_388;
	st.global.u32 	[%rd96], %r359;
	mov.u32 	%r1457, %r359;
$L__BB0_388:
	ld.global.u32 	%r1138, [%rd97+28];
	ld.global.u32 	%r1139, [%rd98+-28];
	max.s32 	%r1140, %r1138, %r1139;
	add.s32 	%r361, %r1140, 1;
	setp.ge.s32 	%p267, %r361, %r1457;
	@%p267 bra 	$L__BB0_390;
	st.global.u32 	[%rd96], %r361;
	mov.u32 	%r1457, %r361;
$L__BB0_390:
	add.s32 	%r1472, %r1456, 8;
	add.s32 	%r1141, %r1456, 7;
	setp.ne.s32 	%p268, %r1141, %r344;
	mov.u32 	%r1456, %r1472;
	@%p268 bra 	$L__BB0_374;
$L__BB0_391:
	and.b32  	%r1142, %r341, 7;
	setp.eq.s32 	%p269, %r1142, 0;
	@%p269 bra 	$L__BB0_412;
	add.s16 	%rs66, %rs86, 2;
	cvt.u32.u16 	%r1143, %rs66;
	and.b32  	%r366, %r1143, 7;
	add.s32 	%r1144, %r366, -1;
	setp.lt.u32 	%p270, %r1144, 3;
	@%p270 bra 	$L__BB0_402;
	add.s32 	%r1145, %r339, %r1472;
	mul.wide.s32 	%rd588, %r1145, 4;
	add.s64 	%rd99, %rd95, %rd588;
	ld.global.u32 	%r1146, [%rd99];
	sub.s32 	%r1147, %r343, %r1472;
	mul.wide.s32 	%rd589, %r1147, 4;
	add.s64 	%rd100, %rd95, %rd589;
	ld.global.u32 	%r1148, [%rd100];
	max.s32 	%r1149, %r1146, %r1148;
	add.s32 	%r367, %r1149, 1;
	setp.ge.s32 	%p271, %r367, %r1457;
	@%p271 bra 	$L__BB0_395;
	st.global.u32 	[%rd96], %r367;
	mov.u32 	%r1457, %r367;
$L__BB0_395:
	ld.global.u32 	%r1150, [%rd99+4];
	ld.global.u32 	%r1151, [%rd100+-4];
	max.s32 	%r1152, %r1150, %r1151;
	add.s32 	%r369, %r1152, 1;
	setp.ge.s32 	%p272, %r369, %r1457;
	@%p272 bra 	$L__BB0_397;
	st.global.u32 	[%rd96], %r369;
	mov.u32 	%r1457, %r369;
$L__BB0_397:
	ld.global.u32 	%r1153, [%rd99+8];
	ld.global.u32 	%r1154, [%rd100+-8];
	max.s32 	%r1155, %r1153, %r1154;
	add.s32 	%r371, %r1155, 1;
	setp.ge.s32 	%p273, %r371, %r1457;
	@%p273 bra 	$L__BB0_399;
	st.global.u32 	[%rd96], %r371;
	mov.u32 	%r1457, %r371;
$L__BB0_399:
	ld.global.u32 	%r1156, [%rd99+12];
	ld.global.u32 	%r1157, [%rd100+-12];
	max.s32 	%r1158, %r1156, %r1157;
	add.s32 	%r373, %r1158, 1;
	setp.ge.s32 	%p274, %r373, %r1457;
	@%p274 bra 	$L__BB0_401;
	st.global.u32 	[%rd96], %r373;
	mov.u32 	%r1457, %r373;
$L__BB0_401:
	add.s32 	%r1472, %r1472, 4;
$L__BB0_402:
	and.b32  	%r1159, %r366, 3;
	setp.eq.s32 	%p275, %r1159, 0;
	@%p275 bra 	$L__BB0_412;
	and.b16  	%rs67, %rs85, 3;
	setp.eq.s16 	%p276, %rs67, 3;
	@%p276 bra 	$L__BB0_409;
	add.s32 	%r1160, %r339, %r1472;
	mul.wide.s32 	%rd590, %r1160, 4;
	add.s64 	%rd101, %rd95, %rd590;
	ld.global.u32 	%r1161, [%rd101];
	sub.s32 	%r1162, %r343, %r1472;
	mul.wide.s32 	%rd591, %r1162, 4;
	add.s64 	%rd102, %rd95, %rd591;
	ld.global.u32 	%r1163, [%rd102];
	max.s32 	%r1164, %r1161, %r1163;
	add.s32 	%r378, %r1164, 1;
	setp.ge.s32 	%p277, %r378, %r1457;
	@%p277 bra 	$L__BB0_406;
	st.global.u32 	[%rd96], %r378;
	mov.u32 	%r1457, %r378;
$L__BB0_406:
	ld.global.u32 	%r1165, [%rd101+4];
	ld.global.u32 	%r1166, [%rd102+-4];
	max.s32 	%r1167, %r1165, %r1166;
	add.s32 	%r380, %r1167, 1;
	setp.ge.s32 	%p278, %r380, %r1457;
	@%p278 bra 	$L__BB0_408;
	st.global.u32 	[%rd96], %r380;
	mov.u32 	%r1457, %r380;
$L__BB0_408:
	add.s32 	%r1472, %r1472, 2;
$L__BB0_409:
	and.b16  	%rs68, %rs85, 1;
	setp.eq.b16 	%p279, %rs68, 1;
	not.pred 	%p280, %p279;
	@%p280 bra 	$L__BB0_412;
	add.s32 	%r1168, %r339, %r1472;
	mul.wide.s32 	%rd592, %r1168, 4;
	add.s64 	%rd593, %rd95, %rd592;
	ld.global.u32 	%r1169, [%rd593];
	sub.s32 	%r1170, %r343, %r1472;
	mul.wide.s32 	%rd594, %r1170, 4;
	add.s64 	%rd595, %rd95, %rd594;
	ld.global.u32 	%r1171, [%rd595];
	max.s32 	%r1172, %r1169, %r1171;
	add.s32 	%r385, %r1172, 1;
	setp.ge.s32 	%p281, %r385, %r1457;
	@%p281 bra 	$L__BB0_412;
	st.global.u32 	[%rd96], %r385;
$L__BB0_412:
	setp.ne.s32 	%p282, %r341, %r314;
	add.s16 	%rs86, %rs86, 1;
	add.s16 	%rs85, %rs85, 1;
	@%p282 bra 	$L__BB0_372;
$L__BB0_413:
	add.s32 	%r386, %r1453, 1;
	setp.ne.s32 	%p283, %r1453, %r313;
	mov.u32 	%r1453, %r386;
	@%p283 bra 	$L__BB0_370;
$L__BB0_414:
	mad.lo.s32 	%r1173, %r313, %r314, %r313;
	add.s32 	%r1174, %r1173, %r314;
	mul.wide.s32 	%rd596, %r1174, 4;
	add.s64 	%rd597, %rd95, %rd596;
	ld.global.u32 	%r1175, [%rd597];
	mul.wide.s32 	%rd598, %r1, 4;
	add.s64 	%rd599, %rd1, %rd598;
	st.global.u32 	[%rd599], %r1175;
	bra.uni 	$L__BB0_522;
$L__BB0_415:
	ld.global.u64 	%rd190, [%rd2+-48];
	cvta.to.global.u64 	%rd103, %rd190;
	ld.global.u32 	%r387, [%rd2+-56];
	ld.global.u64 	%rd191, [%rd2+-40];
	cvta.to.global.u64 	%rd104, %rd191;
	setp.lt.s32 	%p82, %r387, 1;
	@%p82 bra 	$L__BB0_467;
	mov.b32 	%r1478, 0;
	mov.u32 	%r1477, %r387;
$L__BB0_417:
	and.b32  	%r390, %r1477, 3;
	sub.s32 	%r568, %r1478, %r387;
	setp.gt.u32 	%p83, %r568, -4;
	mov.b32 	%r1494, 0;
	mov.u32 	%r1493, %r1478;
	@%p83 bra 	$L__BB0_444;
	and.b32  	%r1494, %r1477, -4;
	mov.b32 	%r1480, 0;
	mov.u32 	%r1493, %r1478;
$L__BB0_419:
	add.s32 	%r394, %r1480, 2;
	setp.gt.u32 	%p84, %r394, %r1493;
	mov.b32 	%r1481, 0;
	@%p84 bra 	$L__BB0_421;
	mad.lo.s32 	%r571, %r394, %r387, %r1493;
	mul.wide.u32 	%rd192, %r571, 4;
	add.s64 	%rd193, %rd104, %rd192;
	ld.global.u32 	%r1481, [%rd193];
$L__BB0_421:
	add.s32 	%r397, %r1493, -1;
	setp.ge.s32 	%p85, %r1480, %r397;
	add.s32 	%r398, %r1480, 1;
	mad.lo.s32 	%r573, %r387, %r1480, %r387;
	add.s32 	%r574, %r397, %r573;
	mul.wide.s32 	%rd194, %r574, 4;
	add.s64 	%rd105, %rd104, %rd194;
	mov.b32 	%r1482, 0;
	@%p85 bra 	$L__BB0_423;
	ld.global.u32 	%r1482, [%rd105];
$L__BB0_423:
	add.s32 	%r401, %r1493, -2;
	setp.gt.s32 	%p86, %r1480, %r401;
	mov.b32 	%r1483, 0;
	@%p86 bra 	$L__BB0_425;
	mad.lo.s32 	%r576, %r1480, %r387, %r401;
	mul.wide.s32 	%rd195, %r576, 4;
	add.s64 	%rd196, %rd104, %rd195;
	ld.global.u32 	%r1483, [%rd196];
$L__BB0_425:
	mul.wide.u32 	%rd197, %r1480, 4;
	add.s64 	%rd106, %rd103, %rd197;
	ld.global.u32 	%r578, [%rd106];
	min.s32 	%r579, %r1481, %r1482;
	add.s32 	%r580, %r578, %r579;
	cvt.u64.u32 	%rd107, %r1493;
	mul.wide.u32 	%rd198, %r1493, 4;
	add.s64 	%rd108, %rd103, %rd198;
	ld.global.u32 	%r581, [%rd108];
	min.s32 	%r582, %r1482, %r1483;
	add.s32 	%r583, %r581, %r582;
	max.s32 	%r584, %r580, %r583;
	mul.lo.s32 	%r404, %r1480, %r387;
	add.s32 	%r405, %r404, %r1493;
	mul.wide.u32 	%rd199, %r405, 4;
	add.s64 	%rd200, %rd104, %rd199;
	st.global.u32 	[%rd200], %r584;
	add.s32 	%r406, %r1493, 1;
	add.s32 	%r407, %r1480, 3;
	setp.gt.u32 	%p87, %r407, %r406;
	mul.lo.s32 	%r408, %r387, 3;
	add.s32 	%r585, %r404, %r408;
	cvt.u64.u32 	%rd201, %r585;
	add.s64 	%rd202, %rd201, %rd107;
	shl.b64 	%rd203, %rd202, 2;
	add.s64 	%rd109, %rd104, %rd203;
	mov.b32 	%r1484, 0;
	@%p87 bra 	$L__BB0_427;
	ld.global.u32 	%r1484, [%rd109+4];
$L__BB0_427:
	setp.ge.u32 	%p88, %r398, %r1493;
	shl.b32 	%r411, %r387, 1;
	add.s32 	%r587, %r405, %r411;
	mul.wide.s32 	%rd204, %r587, 4;
	add.s64 	%rd110, %rd104, %rd204;
	mov.b32 	%r1485, 0;
	@%p88 bra 	$L__BB0_429;
	ld.global.u32 	%r1485, [%rd110];
$L__BB0_429:
	setp.ge.s32 	%p89, %r1480, %r397;
	mov.b32 	%r1486, 0;
	@%p89 bra 	$L__BB0_431;
	ld.global.u32 	%r1486, [%rd105];
$L__BB0_431:
	ld.global.u32 	%r590, [%rd106+4];
	min.s32 	%r591, %r1484, %r1485;
	add.s32 	%r592, %r590, %r591;
	ld.global.u32 	%r593, [%rd108+4];
	min.s32 	%r594, %r1485, %r1486;
	add.s32 	%r595, %r593, %r594;
	max.s32 	%r596, %r592, %r595;
	add.s32 	%r416, %r404, %r387;
	cvt.u64.u32 	%rd205, %r416;
	add.s64 	%rd206, %rd205, %rd107;
	shl.b64 	%rd207, %rd206, 2;
	add.s64 	%rd208, %rd104, %rd207;
	st.global.u32 	[%rd208+4], %r596;
	add.s32 	%r417, %r1493, 2;
	add.s32 	%r418, %r1480, 4;
	setp.gt.u32 	%p90, %r418, %r417;
	mov.b32 	%r1487, 0;
	@%p90 bra 	$L__BB0_433;
	add.s32 	%r597, %r416, %r408;
	cvt.u64.u32 	%rd209, %r597;
	add.s64 	%rd210, %rd209, %rd107;
	shl.b64 	%rd211, %rd210, 2;
	add.s64 	%rd212, %rd104, %rd211;
	ld.global.u32 	%r1487, [%rd212+8];
$L__BB0_433:
	setp.gt.u32 	%p91, %r394, %r1493;
	add.s32 	%r599, %r416, %r411;
	add.s32 	%r600, %r406, %r599;
	mul.wide.s32 	%rd213, %r600, 4;
	add.s64 	%rd111, %rd104, %rd213;
	mov.b32 	%r1488, 0;
	@%p91 bra 	$L__BB0_435;
	ld.global.u32 	%r1488, [%rd111];
$L__BB0_435:
	mov.b32 	%r1489, 0;
	@%p91 bra 	$L__BB0_437;
	ld.global.u32 	%r1489, [%rd110];
$L__BB0_437:
	ld.global.u32 	%r603, [%rd106+8];
	min.s32 	%r604, %r1487, %r1488;
	add.s32 	%r605, %r603, %r604;
	ld.global.u32 	%r606, [%rd108+8];
	min.s32 	%r607, %r1488, %r1489;
	add.s32 	%r608, %r606, %r607;
	max.s32 	%r609, %r605, %r608;
	add.s32 	%r425, %r416, %r387;
	cvt.u64.u32 	%rd214, %r425;
	add.s64 	%rd215, %rd214, %rd107;
	shl.b64 	%rd216, %rd215, 2;
	add.s64 	%rd217, %rd104, %rd216;
	st.global.u32 	[%rd217+8], %r609;
	add.s32 	%r610, %r1493, 3;
	add.s32 	%r611, %r1480, 5;
	setp.gt.u32 	%p93, %r611, %r610;
	mov.b32 	%r1490, 0;
	@%p93 bra 	$L__BB0_439;
	add.s32 	%r612, %r425, %r408;
	cvt.u64.u32 	%rd218, %r612;
	add.s64 	%rd219, %rd218, %rd107;
	shl.b64 	%rd220, %rd219, 2;
	add.s64 	%rd221, %rd104, %rd220;
	ld.global.u32 	%r1490, [%rd221+12];
$L__BB0_439:
	setp.ge.u32 	%p94, %r407, %r417;
	mov.b32 	%r1491, 0;
	@%p94 bra 	$L__BB0_441;
	add.s32 	%r614, %r425, %r411;
	add.s32 	%r615, %r417, %r614;
	mul.wide.s32 	%rd222, %r615, 4;
	add.s64 	%rd223, %rd104, %rd222;
	ld.global.u32 	%r1491, [%rd223];
$L__BB0_441:
	setp.gt.u32 	%p95, %r407, %r406;
	mov.b32 	%r1492, 0;
	@%p95 bra 	$L__BB0_443;
	ld.global.u32 	%r1492, [%rd111];
$L__BB0_443:
	ld.global.u32 	%r617, [%rd106+12];
	min.s32 	%r618, %r1490, %r1491;
	add.s32 	%r619, %r617, %r618;
	ld.global.u32 	%r620, [%rd108+12];
	min.s32 	%r621, %r1491, %r1492;
	add.s32 	%r622, %r620, %r621;
	max.s32 	%r623, %r619, %r622;
	st.global.u32 	[%rd109+12], %r623;
	add.s32 	%r1493, %r1493, 4;
	setp.ne.s32 	%p96, %r418, %r1494;
	mov.u32 	%r1480, %r418;
	@%p96 bra 	$L__BB0_419;
$L__BB0_444:
	setp.eq.s32 	%p97, %r390, 0;
	@%p97 bra 	$L__BB0_466;
	add.s32 	%r435, %r1494, 2;
	setp.gt.u32 	%p98, %r435, %r1493;
	mov.b32 	%r1495, 0;
	@%p98 bra 	$L__BB0_447;
	mad.lo.s32 	%r625, %r435, %r387, %r1493;
	mul.wide.u32 	%rd224, %r625, 4;
	add.s64 	%rd225, %rd104, %rd224;
	ld.global.u32 	%r1495, [%rd225];
$L__BB0_447:
	add.s32 	%r438, %r1493, -1;
	setp.ge.s32 	%p99, %r1494, %r438;
	add.s32 	%r439, %r1494, 1;
	mad.lo.s32 	%r627, %r387, %r1494, %r387;
	add.s32 	%r628, %r438, %r627;
	mul.wide.s32 	%rd226, %r628, 4;
	add.s64 	%rd112, %rd104, %rd226;
	mov.b32 	%r1496, 0;
	@%p99 bra 	$L__BB0_449;
	ld.global.u32 	%r1496, [%rd112];
$L__BB0_449:
	add.s32 	%r442, %r1493, -2;
	setp.gt.s32 	%p100, %r1494, %r442;
	mov.b32 	%r1497, 0;
	@%p100 bra 	$L__BB0_451;
	mad.lo.s32 	%r630, %r1494, %r387, %r442;
	mul.wide.s32 	%rd227, %r630, 4;
	add.s64 	%rd228, %rd104, %rd227;
	ld.global.u32 	%r1497, [%rd228];
$L__BB0_451:
	mul.wide.u32 	%rd229, %r1494, 4;
	add.s64 	%rd113, %rd103, %rd229;
	ld.global.u32 	%r631, [%rd113];
	min.s32 	%r632, %r1495, %r1496;
	add.s32 	%r633, %r631, %r632;
	cvt.u64.u32 	%rd114, %r1493;
	mul.wide.u32 	%rd230, %r1493, 4;
	add.s64 	%rd115, %rd103, %rd230;
	ld.global.u32 	%r634, [%rd115];
	min.s32 	%r635, %r1496, %r1497;
	add.s32 	%r636, %r634, %r635;
	max.s32 	%r637, %r633, %r636;
	mul.lo.s32 	%r445, %r1494, %r387;
	add.s32 	%r446, %r445, %r1493;
	mul.wide.u32 	%rd231, %r446, 4;
	add.s64 	%rd232, %rd104, %rd231;
	st.global.u32 	[%rd232], %r637;
	add.s32 	%r447, %r1493, 1;
	setp.eq.s32 	%p101, %r390, 1;
	@%p101 bra 	$L__BB0_466;
	add.s32 	%r639, %r1494, 3;
	setp.gt.u32 	%p102, %r639, %r447;
	mov.b32 	%r1498, 0;
	@%p102 bra 	$L__BB0_454;
	mad.lo.s32 	%r640, %r387, 3, %r445;
	add.s32 	%r641, %r640, %r447;
	mul.wide.u32 	%rd233, %r641, 4;
	add.s64 	%rd234, %rd104, %rd233;
	ld.global.u32 	%r1498, [%rd234];
$L__BB0_454:
	setp.ge.s32 	%p103, %r439, %r1493;
	shl.b32 	%r450, %r387, 1;
	add.s32 	%r643, %r446, %r450;
	mul.wide.s32 	%rd235, %r643, 4;
	add.s64 	%rd116, %rd104, %rd235;
	mov.b32 	%r1499, 0;
	@%p103 bra 	$L__BB0_456;
	ld.global.u32 	%r1499, [%rd116];
$L__BB0_456:
	setp.ge.s32 	%p104, %r1494, %r438;
	mov.b32 	%r1500, 0;
	@%p104 bra 	$L__BB0_458;
	ld.global.u32 	%r1500, [%rd112];
$L__BB0_458:
	ld.global.u32 	%r645, [%rd113+4];
	min.s32 	%r646, %r1498, %r1499;
	add.s32 	%r647, %r645, %r646;
	mul.wide.u32 	%rd236, %r447, 4;
	add.s64 	%rd237, %rd103, %rd236;
	ld.global.u32 	%r648, [%rd237];
	min.s32 	%r649, %r1499, %r1500;
	add.s32 	%r650, %r648, %r649;
	max.s32 	%r651, %r647, %r650;
	add.s32 	%r455, %r445, %r387;
	add.s32 	%r456, %r455, %r447;
	mul.wide.u32 	%rd238, %r456, 4;
	add.s64 	%rd239, %rd104, %rd238;
	st.global.u32 	[%rd239], %r651;
	setp.eq.s32 	%p105, %r390, 2;
	@%p105 bra 	$L__BB0_466;
	add.s32 	%r653, %r1493, 2;
	add.s32 	%r654, %r1494, 4;
	setp.gt.u32 	%p106, %r654, %r653;
	mov.b32 	%r1501, 0;
	@%p106 bra 	$L__BB0_461;
	mad.lo.s32 	%r655, %r387, 3, %r455;
	cvt.u64.u32 	%rd240, %r655;
	add.s64 	%rd241, %rd240, %rd114;
	shl.b64 	%rd242, %rd241, 2;
	add.s64 	%rd243, %rd104, %rd242;
	ld.global.u32 	%r1501, [%rd243+8];
$L__BB0_461:
	setp.gt.s32 	%p107, %r435, %r1493;
	mov.b32 	%r1502, 0;
	@%p107 bra 	$L__BB0_463;
	add.s32 	%r657, %r456, %r450;
	mul.wide.s32 	%rd244, %r657, 4;
	add.s64 	%rd245, %rd104, %rd244;
	ld.global.u32 	%r1502, [%rd245];
$L__BB0_463:
	setp.gt.s32 	%p108, %r435, %r1493;
	mov.b32 	%r1503, 0;
	@%p108 bra 	$L__BB0_465;
	ld.global.u32 	%r1503, [%rd116];
$L__BB0_465:
	ld.global.u32 	%r659, [%rd113+8];
	min.s32 	%r660, %r1501, %r1502;
	add.s32 	%r661, %r659, %r660;
	ld.global.u32 	%r662, [%rd115+8];
	min.s32 	%r663, %r1502, %r1503;
	add.s32 	%r664, %r662, %r663;
	max.s32 	%r665, %r661, %r664;
	add.s32 	%r666, %r455, %r387;
	cvt.u64.u32 	%rd246, %r666;
	add.s64 	%rd247, %rd246, %rd114;
	shl.b64 	%rd248, %rd247, 2;
	add.s64 	%rd249, %rd104, %rd248;
	st.global.u32 	[%rd249+8], %r665;
$L__BB0_466:
	add.s32 	%r1478, %r1478, 1;
	add.s32 	%r1477, %r1477, -1;
	setp.ne.s32 	%p109, %r1478, %r387;
	@%p109 bra 	$L__BB0_417;
$L__BB0_467:
	mul.wide.s32 	%rd250, %r387, 4;
	add.s64 	%rd251, %rd104, %rd250;
	ld.global.u32 	%r667, [%rd251+-4];
	mul.wide.s32 	%rd252, %r1, 4;
	add.s64 	%rd253, %rd1, %rd252;
	st.global.u32 	[%rd253], %r667;
	bra.uni 	$L__BB0_522;
$L__BB0_468:
	.pragma "nounroll";
	mul.wide.u32 	%rd521, %r1509, 4;
	add.s64 	%rd522, %rd118, %rd521;
	mov.b32 	%r984, 1;
	st.global.u32 	[%rd522], %r984;
	st.global.u32 	[%rd522+4], %r984;
	st.global.u32 	[%rd522+8], %r984;
	st.global.u32 	[%rd522+12], %r984;
	st.global.u32 	[%rd522+16], %r984;
	st.global.u32 	[%rd522+20], %r984;
	st.global.u32 	[%rd522+24], %r984;
	st.global.u32 	[%rd522+28], %r984;
	st.global.u32 	[%rd522+32], %r984;
	st.global.u32 	[%rd522+36], %r984;
	st.global.u32 	[%rd522+40], %r984;
	st.global.u32 	[%rd522+44], %r984;
	st.global.u32 	[%rd522+48], %r984;
	st.global.u32 	[%rd522+52], %r984;
	st.global.u32 	[%rd522+56], %r984;
	st.global.u32 	[%rd522+60], %r984;
	add.s32 	%r1509, %r1509, 16;
	setp.eq.s32 	%p202, %r1509, %r1504;
	@%p202 bra 	$L__BB0_469;
	bra.uni 	$L__BB0_468;
$L__BB0_469:
	setp.eq.s32 	%p203, %r466, 0;
	@%p203 bra 	$L__BB0_478;
	and.b32  	%r469, %r465, 7;
	setp.lt.u32 	%p204, %r466, 8;
	@%p204 bra 	$L__BB0_472;
	mul.wide.u32 	%rd523, %r1504, 4;
	add.s64 	%rd524, %rd118, %rd523;
	mov.b32 	%r985, 1;
	st.global.u32 	[%rd524], %r985;
	st.global.u32 	[%rd524+4], %r985;
	st.global.u32 	[%rd524+8], %r985;
	st.global.u32 	[%rd524+12], %r985;
	st.global.u32 	[%rd524+16], %r985;
	st.global.u32 	[%rd524+20], %r985;
	st.global.u32 	[%rd524+24], %r985;
	st.global.u32 	[%rd524+28], %r985;
	add.s32 	%r1504, %r1504, 8;
$L__BB0_472:
	setp.eq.s32 	%p205, %r469, 0;
	@%p205 bra 	$L__BB0_478;
	and.b32  	%r472, %r465, 3;
	setp.lt.u32 	%p206, %r469, 4;
	@%p206 bra 	$L__BB0_475;
	mul.wide.u32 	%rd525, %r1504, 4;
	add.s64 	%rd526, %rd118, %rd525;
	mov.b32 	%r986, 1;
	st.global.u32 	[%rd526], %r986;
	st.global.u32 	[%rd526+4], %r986;
	st.global.u32 	[%rd526+8], %r986;
	st.global.u32 	[%rd526+12], %r986;
	add.s32 	%r1504, %r1504, 4;
$L__BB0_475:
	setp.eq.s32 	%p207, %r472, 0;
	@%p207 bra 	$L__BB0_478;
	mov.b32 	%r1508, 0;
$L__BB0_477:
	.pragma "nounroll";
	mul.wide.u32 	%rd527, %r1504, 4;
	add.s64 	%rd528, %rd118, %rd527;
	mov.b32 	%r988, 1;
	st.global.u32 	[%rd528], %r988;
	add.s32 	%r1504, %r1504, 1;
	add.s32 	%r1508, %r1508, 1;
	setp.ne.s32 	%p208, %r1508, %r472;
	@%p208 bra 	$L__BB0_477;
$L__BB0_478:
	setp.lt.s32 	%p209, %r465, 2;
	@%p209 bra 	$L__BB0_508;
	mov.b32 	%r1510, 1;
	mov.b32 	%r1511, 0;
$L__BB0_480:
	mov.u32 	%r481, %r1511;
	mov.u32 	%r1511, %r1510;
	mul.wide.u32 	%rd529, %r1511, 4;
	add.s64 	%rd119, %rd117, %rd529;
	add.s64 	%rd120, %rd118, %rd529;
	and.b32  	%r483, %r1511, 3;
	setp.lt.u32 	%p210, %r481, 3;
	mov.b32 	%r1516, 0;
	@%p210 bra 	$L__BB0_495;
	and.b32  	%r1516, %r1511, 2147483644;
	mov.b32 	%r1512, 0;
$L__BB0_482:
	ld.global.u32 	%r1514, [%rd119];
	mul.wide.u32 	%rd530, %r1512, 4;
	add.s64 	%rd121, %rd117, %rd530;
	ld.global.u32 	%r993, [%rd121];
	setp.le.s32 	%p211, %r1514, %r993;
	add.s64 	%rd122, %rd118, %rd530;
	@%p211 bra 	$L__BB0_485;
	ld.global.u32 	%r994, [%rd120];
	ld.global.u32 	%r489, [%rd122];
	setp.gt.s32 	%p212, %r994, %r489;
	@%p212 bra 	$L__BB0_485;
	add.s32 	%r995, %r489, 1;
	st.global.u32 	[%rd120], %r995;
	ld.global.u32 	%r1514, [%rd119];
$L__BB0_485:
	ld.global.u32 	%r996, [%rd121+4];
	setp.le.s32 	%p213, %r1514, %r996;
	@%p213 bra 	$L__BB0_488;
	ld.global.u32 	%r997, [%rd120];
	ld.global.u32 	%r492, [%rd122+4];
	setp.gt.s32 	%p214, %r997, %r492;
	@%p214 bra 	$L__BB0_488;
	add.s32 	%r998, %r492, 1;
	st.global.u32 	[%rd120], %r998;
	ld.global.u32 	%r1514, [%rd119];
$L__BB0_488:
	ld.global.u32 	%r999, [%rd121+8];
	setp.le.s32 	%p215, %r1514, %r999;
	@%p215 bra 	$L__BB0_491;
	ld.global.u32 	%r1000, [%rd120];
	ld.global.u32 	%r495, [%rd122+8];
	setp.gt.s32 	%p216, %r1000, %r495;
	@%p216 bra 	$L__BB0_491;
	add.s32 	%r1001, %r495, 1;
	st.global.u32 	[%rd120], %r1001;
	ld.global.u32 	%r1514, [%rd119];
$L__BB0_491:
	ld.global.u32 	%r1002, [%rd121+12];
	setp.le.s32 	%p217, %r1514, %r1002;
	@%p217 bra 	$L__BB0_494;
	ld.global.u32 	%r1003, [%rd120];
	ld.global.u32 	%r498, [%rd122+12];
	setp.gt.s32 	%p218, %r1003, %r498;
	@%p218 bra 	$L__BB0_494;
	add.s32 	%r1004, %r498, 1;
	st.global.u32 	[%rd120], %r1004;
$L__BB0_494:
	add.s32 	%r1512, %r1512, 4;
	setp.ne.s32 	%p219, %r1512, %r1516;
	@%p219 bra 	$L__BB0_482;
$L__BB0_495:
	setp.eq.s32 	%p220, %r483, 0;
	@%p220 bra 	$L__BB0_507;
	ld.global.u32 	%r1005, [%rd119];
	mul.wide.u32 	%rd531, %r1516, 4;
	add.s64 	%rd123, %rd117, %rd531;
	ld.global.u32 	%r1006, [%rd123];
	setp.le.s32 	%p221, %r1005, %r1006;
	add.s64 	%rd124, %rd118, %rd531;
	@%p221 bra 	$L__BB0_499;
	ld.global.u32 	%r1007, [%rd120];
	ld.global.u32 	%r501, [%rd124];
	setp.gt.s32 	%p222, %r1007, %r501;
	@%p222 bra 	$L__BB0_499;
	add.s32 	%r1008, %r501, 1;
	st.global.u32 	[%rd120], %r1008;
$L__BB0_499:
	setp.eq.s32 	%p223, %r483, 1;
	@%p223 bra 	$L__BB0_507;
	ld.global.u32 	%r1009, [%rd119];
	ld.global.u32 	%r1010, [%rd123+4];
	setp.le.s32 	%p224, %r1009, %r1010;
	@%p224 bra 	$L__BB0_503;
	ld.global.u32 	%r1011, [%rd120];
	ld.global.u32 	%r502, [%rd124+4];
	setp.gt.s32 	%p225, %r1011, %r502;
	@%p225 bra 	$L__BB0_503;
	add.s32 	%r1012, %r502, 1;
	st.global.u32 	[%rd120], %r1012;
$L__BB0_503:
	setp.eq.s32 	%p226, %r483, 2;
	@%p226 bra 	$L__BB0_507;
	ld.global.u32 	%r1013, [%rd119];
	ld.global.u32 	%r1014, [%rd123+8];
	setp.le.s32 	%p227, %r1013, %r1014;
	@%p227 bra 	$L__BB0_507;
	ld.global.u32 	%r1015, [%rd120];
	ld.global.u32 	%r503, [%rd124+8];
	setp.gt.s32 	%p228, %r1015, %r503;
	@%p228 bra 	$L__BB0_507;
	add.s32 	%r1016, %r503, 1;
	st.global.u32 	[%rd120], %r1016;
$L__BB0_507:
	add.s32 	%r1510, %r1511, 1;
	setp.eq.s32 	%p229, %r1510, %r465;
	@%p229 bra 	$L__BB0_508;
	bra.uni 	$L__BB0_480;
$L__BB0_508:
	setp.lt.s32 	%p230, %r465, 1;
	mov.b32 	%r1531, 0;
	@%p230 bra 	$L__BB0_521;
	and.b32  	%r485, %r465, 15;
	setp.lt.u32 	%p231, %r465, 16;
	mov.b32 	%r1520, 0;
	mov.u32 	%r1531, %r1520;
	@%p231 bra 	$L__BB0_512;
	and.b32  	%r1520, %r465, 2147483632;
	mov.b32 	%r1517, 0;
	mov.u32 	%r1531, %r1517;
$L__BB0_511:
	.pragma "nounroll";
	mul.wide.u32 	%rd532, %r1517, 4;
	add.s64 	%rd533, %rd118, %rd532;
	ld.global.u32 	%r1021, [%rd533];
	max.s32 	%r1022, %r1531, %r1021;
	ld.global.u32 	%r1023, [%rd533+4];
	max.s32 	%r1024, %r1022, %r1023;
	ld.global.u32 	%r1025, [%rd533+8];
	max.s32 	%r1026, %r1024, %r1025;
	ld.global.u32 	%r1027, [%rd533+12];
	max.s32 	%r1028, %r1026, %r1027;
	ld.global.u32 	%r1029, [%rd533+16];
	max.s32 	%r1030, %r1028, %r1029;
	ld.global.u32 	%r1031, [%rd533+20];
	max.s32 	%r1032, %r1030, %r1031;
	ld.global.u32 	%r1033, [%rd533+24];
	max.s32 	%r1034, %r1032, %r1033;
	ld.global.u32 	%r1035, [%rd533+28];
	max.s32 	%r1036, %r1034, %r1035;
	ld.global.u32 	%r1037, [%rd533+32];
	max.s32 	%r1038, %r1036, %r1037;
	ld.global.u32 	%r1039, [%rd533+36];
	max.s32 	%r1040, %r1038, %r1039;
	ld.global.u32 	%r1041, [%rd533+40];
	max.s32 	%r1042, %r1040, %r1041;
	ld.global.u32 	%r1043, [%rd533+44];
	max.s32 	%r1044, %r1042, %r1043;
	ld.global.u32 	%r1045, [%rd533+48];
	max.s32 	%r1046, %r1044, %r1045;
	ld.global.u32 	%r1047, [%rd533+52];
	max.s32 	%r1048, %r1046, %r1047;
	ld.global.u32 	%r1049, [%rd533+56];
	max.s32 	%r1050, %r1048, %r1049;
	ld.global.u32 	%r1051, [%rd533+60];
	max.s32 	%r1531, %r1050, %r1051;
	add.s32 	%r1517, %r1517, 16;
	setp.ne.s32 	%p232, %r1517, %r1520;
	@%p232 bra 	$L__BB0_511;
$L__BB0_512:
	setp.eq.s32 	%p233, %r485, 0;
	@%p233 bra 	$L__BB0_521;
	and.b32  	%r512, %r465, 7;
	setp.lt.u32 	%p234, %r485, 8;
	@%p234 bra 	$L__BB0_515;
	mul.wide.u32 	%rd534, %r1520, 4;
	add.s64 	%rd535, %rd118, %rd534;
	ld.global.u32 	%r1053, [%rd535];
	max.s32 	%r1054, %r1531, %r1053;
	ld.global.u32 	%r1055, [%rd535+4];
	max.s32 	%r1056, %r1054, %r1055;
	ld.global.u32 	%r1057, [%rd535+8];
	max.s32 	%r1058, %r1056, %r1057;
	ld.global.u32 	%r1059, [%rd535+12];
	max.s32 	%r1060, %r1058, %r1059;
	ld.global.u32 	%r1061, [%rd535+16];
	max.s32 	%r1062, %r1060, %r1061;
	ld.global.u32 	%r1063, [%rd535+20];
	max.s32 	%r1064, %r1062, %r1063;
	ld.global.u32 	%r1065, [%rd535+24];
	max.s32 	%r1066, %r1064, %r1065;
	ld.global.u32 	%r1067, [%rd535+28];
	max.s32 	%r1531, %r1066, %r1067;
	add.s32 	%r1520, %r1520, 8;
$L__BB0_515:
	setp.eq.s32 	%p235, %r512, 0;
	@%p235 bra 	$L__BB0_521;
	and.b32  	%r518, %r465, 3;
	setp.lt.u32 	%p236, %r512, 4;
	@%p236 bra 	$L__BB0_518;
	mul.wide.u32 	%rd536, %r1520, 4;
	add.s64 	%rd537, %rd118, %rd536;
	ld.global.u32 	%r1069, [%rd537];
	max.s32 	%r1070, %r1531, %r1069;
	ld.global.u32 	%r1071, [%rd537+4];
	max.s32 	%r1072, %r1070, %r1071;
	ld.global.u32 	%r1073, [%rd537+8];
	max.s32 	%r1074, %r1072, %r1073;
	ld.global.u32 	%r1075, [%rd537+12];
	max.s32 	%r1531, %r1074, %r1075;
	add.s32 	%r1520, %r1520, 4;
$L__BB0_518:
	setp.eq.s32 	%p237, %r518, 0;
	@%p237 bra 	$L__BB0_521;
	mov.b32 	%r1530, 0;
$L__BB0_520:
	.pragma "nounroll";
	mul.wide.u32 	%rd538, %r1520, 4;
	add.s64 	%rd539, %rd118, %rd538;
	ld.global.u32 	%r1077, [%rd539];
	max.s32 	%r1531, %r1531, %r1077;
	add.s32 	%r1520, %r1520, 1;
	add.s32 	%r1530, %r1530, 1;
	setp.ne.s32 	%p238, %r1530, %r518;
	@%p238 bra 	$L__BB0_520;
$L__BB0_521:
	mul.wide.s32 	%rd540, %r1, 4;
	add.s64 	%rd541, %rd1, %rd540;
	st.global.u32 	[%rd541], %r1531;
$L__BB0_522:
	ret;

}


// ===== COMPILED SASS (sm_100) =====

	.target	sm_100

	.elftype	@"ET_EXEC"


//--------------------- .note.nv.tkinfo           --------------------------
	.section	.note.nv.tkinfo,"",@"SHT_NOTE"
	.sectionflags	@"SHF_NOTE_NV_TKINFO"
	.tkinfo
        /*0018*/ 	.word	0x00000002
        /*0030*/ 	.string	""
        /*0030*/ 	.string	"ptxas"
        /*0030*/ 	.string	"Cuda compilation tools, release 13.0, V13.0.88"
        /*0030*/ 	.string	"Build cuda_13.0.r13.0/compiler.36424714_0"
        /*0030*/ 	.string	"-arch sm_100 -m 64 "



//--------------------- .note.nv.cuinfo           --------------------------
	.section	.note.nv.cuinfo,"",@"SHT_NOTE"
	.sectionflags	@"SHF_NOTE_NV_CUINFO"
        /*0018*/ 	.short	0x0002
        /*001a*/ 	.short	0x0064
        /*001c*/ 	.short	0x0082
	.zero		2


//--------------------- .nv.info                  --------------------------
	.section	.nv.info,"",@"SHT_CUDA_INFO"
	.align	4


	//----- nvinfo : EIATTR_REGCOUNT
	.align		4
        /*0000*/ 	.byte	0x04, 0x2f
        /*0002*/ 	.short	(.L_1 - .L_0)
	.align		4
.L_0:
        /*0004*/ 	.word	index@(_Z8myKernelP9inputDataP10outputData)
        /*0008*/ 	.word	0x00000028


	//----- nvinfo : EIATTR_FRAME_SIZE
	.align		4
.L_1:
        /*000c*/ 	.byte	0x04, 0x11
        /*000e*/ 	.short	(.L_3 - .L_2)
	.align		4
.L_2:
        /*0010*/ 	.word	index@(_Z8myKernelP9inputDataP10outputData)
        /*0014*/ 	.word	0x00000000


	//----- nvinfo : EIATTR_MIN_STACK_SIZE
	.align		4
.L_3:
        /*0018*/ 	.byte	0x04, 0x12
        /*001a*/ 	.short	(.L_5 - .L_4)
	.align		4
.L_4:
        /*001c*/ 	.word	index@(_Z8myKernelP9inputDataP10outputData)
        /*0020*/ 	.word	0x00000000
.L_5:


//--------------------- .nv.compat                --------------------------
	.section	.nv.compat,"",@"SHT_CUDA_COMPAT_INFO"
	.align	4
        /*0000*/ 	.byte	0x02, 0x09, 0x00, 0x00, 0x02, 0x02, 0x01, 0x00, 0x02, 0x05, 0x05, 0x00, 0x03, 0x07, 0x01, 0x01
        /*0010*/ 	.byte	0x02, 0x03, 0x00, 0x00, 0x02, 0x06, 0x01, 0x00, 0x04, 0x0b, 0x08, 0x00, 0x09, 0x00, 0x00, 0x00
        /*0020*/ 	.byte	0x00, 0x00, 0x00, 0x00


//--------------------- .nv.info._Z8myKernelP9inputDataP10outputData --------------------------
	.section	.nv.info._Z8myKernelP9inputDataP10outputData,"",@"SHT_CUDA_INFO"
	.sectionflags	@""
	.align	4


	//----- nvinfo : EIATTR_CUDA_API_VERSION
	.align		4
        /*0000*/ 	.byte	0x04, 0x37
        /*0002*/ 	.short	(.L_7 - .L_6)
.L_6:
        /*0004*/ 	.word	0x00000082


	//----- nvinfo : EIATTR_KPARAM_INFO
	.align		4
.L_7:
        /*0008*/ 	.byte	0x04, 0x17
        /*000a*/ 	.short	(.L_9 - .L_8)
.L_8:
        /*000c*/ 	.word	0x00000000
        /*0010*/ 	.short	0x0001
        /*0012*/ 	.short	0x0008
        /*0014*/ 	.byte	0x00, 0xf5, 0x21, 0x00


	//----- nvinfo : EIATTR_KPARAM_INFO
	.align		4
.L_9:
        /*0018*/ 	.byte	0x04, 0x17
        /*001a*/ 	.short	(.L_11 - .L_10)
.L_10:
        /*001c*/ 	.word	0x00000000
        /*0020*/ 	.short	0x0000
        /*0022*/ 	.short	0x0000
        /*0024*/ 	.byte	0x00, 0xf5, 0x21, 0x00


	//----- nvinfo : EIATTR_SPARSE_MMA_MASK
	.align		4
.L_11:
        /*0028*/ 	.byte	0x03, 0x50
        /*002a*/ 	.short	0x0000


	//----- nvinfo : EIATTR_MAXREG_COUNT
	.align		4
        /*002c*/ 	.byte	0x03, 0x1b
        /*002e*/ 	.short	0x00ff


	//----- nvinfo : EIATTR_MERCURY_ISA_VERSION
	.align		4
        /*0030*/ 	.byte	0x03, 0x5f
        /*0032*/ 	.short	0x0101


	//----- nvinfo : EIATTR_VRC_CTA_INIT_COUNT
	.align		4
        /*0034*/ 	.byte	0x02, 0x4a
	.zero		1
	.zero		1


	//----- nvinfo : EIATTR_EXIT_INSTR_OFFSETS
	.align		4
        /*0038*/ 	.byte	0x04, 0x1c
        /*003a*/ 	.short	(.L_13 - .L_12)


	//   ....[0]....
.L_12:
        /*003c*/ 	.word	0x00000100


	//   ....[1]....
        /*0040*/ 	.word	0x00001020


	//   ....[2]....
        /*0044*/ 	.word	0x000019a0


	//   ....[3]....
        /*0048*/ 	.word	0x00001a00


	//   ....[4]....
        /*004c*/ 	.word	0x00002b50


	//   ....[5]....
        /*0050*/ 	.word	0x000041e0


	//   ....[6]....
        /*0054*/ 	.word	0x00004560


	//   ....[7]....
        /*0058*/ 	.word	0x000045e0


	//   ....[8]....
        /*005c*/ 	.word	0x00005f30


	//   ....[9]....
        /*0060*/ 	.word	0x00006d70


	//   ....[10]....
        /*0064*/ 	.word	0x00007150


	//   ....[11]....
        /*0068*/ 	.word	0x000071b0


	//   ....[12]....
        /*006c*/ 	.word	0x000089c0


	//   ....[13]....
        /*0070*/ 	.word	0x000098e0


	//   ....[14]....
        /*0074*/ 	.word	0x0000a840


	//----- nvinfo : EIATTR_CRS_STACK_SIZE
	.align		4
.L_13:
        /*0078*/ 	.byte	0x04, 0x1e
        /*007a*/ 	.short	(.L_15 - .L_14)
.L_14:
        /*007c*/ 	.word	0x00000000


	//----- nvinfo : EIATTR_CBANK_PARAM_SIZE
	.align		4
.L_15:
        /*0080*/ 	.byte	0x03, 0x19
        /*0082*/ 	.short	0x0010


	//----- nvinfo : EIATTR_PARAM_CBANK
	.align		4
        /*0084*/ 	.byte	0x04, 0x0a
        /*0086*/ 	.short	(.L_17 - .L_16)
	.align		4
.L_16:
        /*0088*/ 	.word	index@(.nv.constant0._Z8myKernelP9inputDataP10outputData)
        /*008c*/ 	.short	0x0380
        /*008e*/ 	.short	0x0010


	//----- nvinfo : EIATTR_SW_WAR
	.align		4
.L_17:
        /*0090*/ 	.byte	0x04, 0x36
        /*0092*/ 	.short	(.L_19 - .L_18)
.L_18:
        /*0094*/ 	.word	0x00000008
.L_19:


//--------------------- .nv.callgraph             --------------------------
	.section	.nv.callgraph,"",@"SHT_CUDA_CALLGRAPH"
	.align	4
	.sectionentsize	8
	.align		4
        /*0000*/ 	.word	0x00000000
	.align		4
        /*0004*/ 	.word	0xffffffff
	.align		4
        /*0008*/ 	.word	0x00000000
	.align		4
        /*000c*/ 	.word	0xfffffffe
	.align		4
        /*0010*/ 	.word	0x00000000
	.align		4
        /*0014*/ 	.word	0xfffffffd
	.align		4
        /*0018*/ 	.word	0x00000000
	.align		4
        /*001c*/ 	.word	0xfffffffc


//--------------------- .text._Z8myKernelP9inputDataP10outputData --------------------------
	.section	.text._Z8myKernelP9inputDataP10outputData,"ax",@progbits
	.align	128
        .global         _Z8myKernelP9inputDataP10outputData
        .type           _Z8myKernelP9inputDataP10outputData,@function
        .size           _Z8myKernelP9inputDataP10outputData,(.L_x_254 - _Z8myKernelP9inputDataP10outputData)
        .other          _Z8myKernelP9inputDataP10outputData,@"STO_CUDA_ENTRY STV_DEFAULT"
_Z8myKernelP9inputDataP10outputData:
.text._Z8myKernelP9inputDataP10outputData:
[----:B------:R-:W-:Y:S01]  /*0000*/  LDC R1, c[0x0][0x37c] ;  /* 0x0000df00ff017b82 */ /* 0x000fe20000000800 */
[----:B------:R-:W0:Y:S07]  /*0010*/  S2R R3, SR_TID.X ;  /* 0x0000000000037919 */ /* 0x000e2e0000002100 */
[----:B------:R-:W0:Y:S01]  /*0020*/  S2UR UR6, SR_CTAID.X ;  /* 0x00000000000679c3 */ /* 0x000e220000002500 */
[----:B------:R-:W1:Y:S07]  /*0030*/  LDCU.64 UR4, c[0x0][0x358] ;  /* 0x00006b00ff0477ac */ /* 0x000e6e0008000a00 */
[----:B------:R-:W0:Y:S08]  /*0040*/  LDC R4, c[0x0][0x360] ;  /* 0x0000d800ff047b82 */ /* 0x000e300000000800 */
[----:B------:R-:W2:Y:S01]  /*0050*/  LDC.64 R6, c[0x0][0x380] ;  /* 0x0000e000ff067b82 */ /* 0x000ea20000000a00 */
[----:B0-----:R-:W-:-:S04]  /*0060*/  IMAD R4, R4, UR6, R3 ;  /* 0x0000000604047c24 */ /* 0x001fc8000f8e0203 */
[----:B--2---:R-:W-:-:S05]  /*0070*/  IMAD.WIDE R6, R4, 0x40, R6 ;  /* 0x0000004004067825 */ /* 0x004fca00078e0206 */
[----:B-1----:R-:W2:Y:S02]  /*0080*/  LDG.E.U8 R0, desc[UR4][R6.64+0x38] ;  /* 0x0000380406007981 */ /* 0x002ea4000c1e1100 */
[----:B--2---:R-:W-:-:S13]  /*0090*/  ISETP.GT.AND P0, PT, R0, 0x6a, PT ;  /* 0x0000006a0000780c */ /* 0x004fda0003f04270 */
[----:B------:R-:W-:Y:S05]  /*00a0*/  @P0 BRA `(.L_x_0) ;  /* 0x0000004400300947 */ /* 0x000fea0003800000 */
[----:B------:R-:W-:-:S13]  /*00b0*/  ISETP.GT.AND P0, PT, R0, 0x65, PT ;  /* 0x000000650000780c */ /* 0x000fda0003f04270 */
[----:B------:R-:W-:Y:S05]  /*00c0*/  @P0 BRA `(.L_x_1) ;  /* 0x0000001800380947 */ /* 0x000fea0003800000 */
[----:B------:R-:W-:-:S13]  /*00d0*/  ISETP.NE.AND P0, PT, R0, 0x63, PT ;  /* 0x000000630000780c */ /* 0x000fda0003f05270 */
[----:B------:R-:W-:Y:S05]  /*00e0*/  @!P0 BRA `(.L_x_2) ;  /* 0x0000000c00d08947 */ /* 0x000fea0003800000 */
[----:B------:R-:W-:-:S13]  /*00f0*/  ISETP.NE.AND P0, PT, R0, 0x65, PT ;  /* 0x000000650000780c */ /* 0x000fda0003f05270 */
[----:B------:R-:W-:Y:S05]  /*0100*/  @P0 EXIT ;  /* 0x000000000000094d */ /* 0x000fea0003800000 */
[----:B------:R-:W2:Y:S04]  /*0110*/  LDG.E.64 R18, desc[UR4][R6.64] ;  /* 0x0000000406127981 */ /* 0x000ea8000c1e1b00 */
[----:B------:R0:W5:Y:S01]  /*0120*/  LDG.E.64 R16, desc[UR4][R6.64+0x10] ;  /* 0x0000100406107981 */ /* 0x000162000c1e1b00 */
[----:B------:R-:W-:Y:S01]  /*0130*/  BSSY.RECONVERGENT B1, `(.L_x_3) ;  /* 0x00000e7000017945 */ /* 0x000fe20003800200 */
[----:B--2---:R-:W-:-:S13]  /*0140*/  ISETP.GE.AND P0, PT, R18, RZ, PT ;  /* 0x000000ff1200720c */ /* 0x004fda0003f06270 */
[----:B0-----:R-:W-:Y:S05]  /*0150*/  @!P0 BRA `(.L_x_4) ;  /* 0x0000000c00908947 */ /* 0x001fea0003800000 */
[----:B------:R0:W5:Y:S04]  /*0160*/  LDG.E.64 R14, desc[UR4][R6.64+0x28] ;  /* 0x00002804060e7981 */ /* 0x000168000c1e1b00 */
[----:B------:R0:W5:Y:S01]  /*0170*/  LDG.E.64 R12, desc[UR4][R6.64+0x30] ;  /* 0x00003004060c7981 */ /* 0x000162000c1e1b00 */
[----:B------:R-:W-:Y:S02]  /*0180*/  VIADD R0, R19, 0x1 ;  /* 0x0000000113007836 */ /* 0x000fe40000000000 */
[----:B------:R-:W-:-:S03]  /*0190*/  IMAD.MOV.U32 R3, RZ, RZ, RZ ;  /* 0x000000ffff037224 */ /* 0x000fc600078e00ff */
[----:B------:R-:W-:-:S07]  /*01a0*/  LOP3.LUT R2, R0, 0x3, RZ, 0xc0, !PT ;  /* 0x0000000300027812 */ /* 0x000fce00078ec0ff */
.L_x_22:
[----:B------:R-:W-:Y:S01]  /*01b0*/  ISETP.GE.AND P0, PT, R19, RZ, PT ;  /* 0x000000ff1300720c */ /* 0x000fe20003f06270 */
[----:B------:R-:W-:-:S12]  /*01c0*/  BSSY.RECONVERGENT B0, `(.L_x_5) ;  /* 0x00000da000007945 */ /* 0x000fd80003800200 */
[----:B--23--:R-:W-:Y:S05]  /*01d0*/  @!P0 BRA `(.L_x_6) ;  /* 0x0000000c00608947 */ /* 0x00cfea0003800000 */
[----:B------:R-:W-:Y:S01]  /*01e0*/  ISETP.NE.AND P0, PT, R3, RZ, PT ;  /* 0x000000ff0300720c */ /* 0x000fe20003f05270 */
[----:B------:R-:W-:-:S04]  /*01f0*/  IMAD R5, R0, R3, RZ ;  /* 0x0000000300057224 */ /* 0x000fc800078e02ff */
[----:B0-----:R-:W-:-:S04]  /*0200*/  IMAD.IADD R6, R5, 0x1, -R0 ;  /* 0x0000000105067824 */ /* 0x001fc800078e0a00 */
[----:B------:R-:W-:-:S04]  /*0210*/  VIADD R7, R6, 0xffffffff ;  /* 0xffffffff06077836 */ /* 0x000fc80000000000 */
[----:B------:R-:W-:Y:S05]  /*0220*/  @P0 BRA `(.L_x_7) ;  /* 0x0000000000f00947 */ /* 0x000fea0003800000 */
[----:B------:R-:W-:Y:S01]  /*0230*/  ISETP.GE.U32.AND P0, PT, R19, 0x7, PT ;  /* 0x000000071300780c */ /* 0x000fe20003f06070 */
[----:B------:R-:W-:Y:S01]  /*0240*/  BSSY.RECONVERGENT B2, `(.L_x_8) ;  /* 0x000001b000027945 */ /* 0x000fe20003800200 */
[----:B------:R-:W-:-:S11]  /*0250*/  IMAD.MOV.U32 R5, RZ, RZ, RZ ;  /* 0x000000ffff057224 */ /* 0x000fd600078e00ff */
[----:B------:R-:W-:Y:S05]  /*0260*/  @!P0 BRA `(.L_x_9) ;  /* 0x0000000000608947 */ /* 0x000fea0003800000 */
[----:B------:R-:W-:Y:S01]  /*0270*/  BSSY.RECONVERGENT B3, `(.L_x_10) ;  /* 0x0000016000037945 */ /* 0x000fe20003800200 */
[----:B------:R-:W-:Y:S01]  /*0280*/  IMAD.MOV.U32 R5, RZ, RZ, RZ ;  /* 0x000000ffff057224 */ /* 0x000fe200078e00ff */
[----:B------:R-:W-:-:S07]  /*0290*/  LOP3.LUT R8, R0, 0xfffffff8, RZ, 0xc0, !PT ;  /* 0xfffffff800087812 */ /* 0x000fce00078ec0ff */
.L_x_11:
[C---:B------:R-:W-:Y:S01]  /*02a0*/  IADD3 R9, PT, PT, R5.reuse, 0x1, RZ ;  /* 0x0000000105097810 */ /* 0x040fe20007ffe0ff */
[----:B-----5:R-:W-:-:S04]  /*02b0*/  IMAD.WIDE.U32 R6, R5, 0x4, R16 ;  /* 0x0000000405067825 */ /* 0x020fc800078e0010 */
[C---:B------:R-:W-:Y:S01]  /*02c0*/  VIADD R11, R5.reuse, 0x2 ;  /* 0x00000002050b7836 */ /* 0x040fe20000000000 */
[----:B------:R-:W-:Y:S01]  /*02d0*/  STG.E desc[UR4][R6.64+0x4], R9 ;  /* 0x0000040906007986 */ /* 0x000fe2000c101904 */
[C---:B------:R-:W-:Y:S02]  /*02e0*/  VIADD R21, R5.reuse, 0x3 ;  /* 0x0000000305157836 */ /* 0x040fe40000000000 */
[C---:B------:R-:W-:Y:S01]  /*02f0*/  VIADD R23, R5.reuse, 0x4 ;  /* 0x0000000405177836 */ /* 0x040fe20000000000 */
[----:B------:R-:W-:Y:S01]  /*0300*/  STG.E desc[UR4][R6.64+0x8], R11 ;  /* 0x0000080b06007986 */ /* 0x000fe2000c101904 */
[C---:B------:R-:W-:Y:S02]  /*0310*/  VIADD R25, R5.reuse, 0x5 ;  /* 0x0000000505197836 */ /* 0x040fe40000000000 */
[C---:B------:R-:W-:Y:S01]  /*0320*/  VIADD R27, R5.reuse, 0x6 ;  /* 0x00000006051b7836 */ /* 0x040fe20000000000 */
[----:B------:R-:W-:Y:S01]  /*0330*/  STG.E desc[UR4][R6.64+0xc], R21 ;  /* 0x00000c1506007986 */ /* 0x000fe2000c101904 */
[----:B------:R-:W-:-:S03]  /*0340*/  VIADD R29, R5, 0x7 ;  /* 0x00000007051d7836 */ /* 0x000fc60000000000 */
[----:B------:R-:W-:Y:S04]  /*0350*/  STG.E desc[UR4][R6.64+0x10], R23 ;  /* 0x0000101706007986 */ /* 0x000fe8000c101904 */
[----:B------:R-:W-:Y:S04]  /*0360*/  STG.E desc[UR4][R6.64+0x14], R25 ;  /* 0x0000141906007986 */ /* 0x000fe8000c101904 */
[----:B------:R-:W-:Y:S04]  /*0370*/  STG.E desc[UR4][R6.64+0x18], R27 ;  /* 0x0000181b06007986 */ /* 0x000fe8000c101904 */
[----:B------:R-:W-:Y:S04]  /*0380*/  STG.E desc[UR4][R6.64+0x1c], R29 ;  /* 0x00001c1d06007986 */ /* 0x000fe8000c101904 */
[----:B------:R0:W-:Y:S02]  /*0390*/  STG.E desc[UR4][R6.64], R5 ;  /* 0x0000000506007986 */ /* 0x0001e4000c101904 */
[----:B0-----:R-:W-:-:S04]  /*03a0*/  IADD3 R5, PT, PT, R5, 0x8, RZ ;  /* 0x0000000805057810 */ /* 0x001fc80007ffe0ff */
[----:B------:R-:W-:-:S13]  /*03b0*/  ISETP.NE.AND P0, PT, R5, R8, PT ;  /* 0x000000080500720c */ /* 0x000fda0003f05270 */
[----:B------:R-:W-:Y:S05]  /*03c0*/  @P0 BRA `(.L_x_11) ;  /* 0xfffffffc00b40947 */ /* 0x000fea000383ffff */
[----:B------:R-:W-:Y:S05]  /*03d0*/  BSYNC.RECONVERGENT B3 ;  /* 0x0000000000037941 */ /* 0x000fea0003800200 */
.L_x_10:
[----:B------:R-:W-:-:S07]  /*03e0*/  IMAD.MOV.U32 R5, RZ, RZ, R8 ;  /* 0x000000ffff057224 */ /* 0x000fce00078e0008 */
.L_x_9:
[----:B------:R-:W-:Y:S05]  /*03f0*/  BSYNC.RECONVERGENT B2 ;  /* 0x0000000000027941 */ /* 0x000fea0003800200 */
.L_x_8:
[----:B------:R-:W-:-:S04]  /*0400*/  LOP3.LUT R6, R0, 0x7, RZ, 0xc0, !PT ;  /* 0x0000000700067812 */ /* 0x000fc800078ec0ff */
[----:B------:R-:W-:-:S13]  /*0410*/  ISETP.NE.AND P0, PT, R6, RZ, PT ;  /* 0x000000ff0600720c */ /* 0x000fda0003f05270 */
[----:B------:R-:W-:Y:S05]  /*0420*/  @!P0 BRA `(.L_x_6) ;  /* 0x0000000800cc8947 */ /* 0x000fea0003800000 */
[----:B------:R-:W-:Y:S01]  /*0430*/  VIADD R6, R6, 0xffffffff ;  /* 0xffffffff06067836 */ /* 0x000fe20000000000 */
[----:B------:R-:W-:Y:S01]  /*0440*/  BSSY.RECONVERGENT B2, `(.L_x_12) ;  /* 0x000000d000027945 */ /* 0x000fe20003800200 */
[----:B------:R-:W-:-:S03]  /*0450*/  ISETP.NE.AND P1, PT, R2, RZ, PT ;  /* 0x000000ff0200720c */ /* 0x000fc60003f25270 */
[----:B------:R-:W-:-:S13]  /*0460*/  ISETP.GE.U32.AND P0, PT, R6, 0x3, PT ;  /* 0x000000030600780c */ /* 0x000fda0003f06070 */
[----:B------:R-:W-:Y:S05]  /*0470*/  @!P0 BRA `(.L_x_13) ;  /* 0x0000000000248947 */ /* 0x000fea0003800000 */
[C---:B------:R-:W-:Y:S02]  /*0480*/  VIADD R9, R5.reuse, 0x1 ;  /* 0x0000000105097836 */ /* 0x040fe40000000000 */
[----:B-----5:R-:W-:-:S04]  /*0490*/  IMAD.WIDE.U32 R6, R5, 0x4, R16 ;  /* 0x0000000405067825 */ /* 0x020fc800078e0010 */
[C---:B------:R-:W-:Y:S01]  /*04a0*/  VIADD R11, R5.reuse, 0x2 ;  /* 0x00000002050b7836 */ /* 0x040fe20000000000 */
[----:B------:R-:W-:Y:S01]  /*04b0*/  STG.E desc[UR4][R6.64+0x4], R9 ;  /* 0x0000040906007986 */ /* 0x000fe2000c101904 */
[----:B------:R-:W-:-:S03]  /*04c0*/  VIADD R21, R5, 0x3 ;  /* 0x0000000305157836 */ /* 0x000fc60000000000 */
[----:B------:R-:W-:Y:S04]  /*04d0*/  STG.E desc[UR4][R6.64+0x8], R11 ;  /* 0x0000080b06007986 */ /* 0x000fe8000c101904 */
[----:B------:R-:W-:Y:S04]  /*04e0*/  STG.E desc[UR4][R6.64+0xc], R21 ;  /* 0x00000c1506007986 */ /* 0x000fe8000c101904 */
[----:B------:R0:W-:Y:S02]  /*04f0*/  STG.E desc[UR4][R6.64], R5 ;  /* 0x0000000506007986 */ /* 0x0001e4000c101904 */
[----:B0-----:R-:W-:-:S07]  /*0500*/  VIADD R5, R5, 0x4 ;  /* 0x0000000405057836 */ /* 0x001fce0000000000 */
.L_x_13:
[----:B------:R-:W-:Y:S05]  /*0510*/  BSYNC.RECONVERGENT B2 ;  /* 0x0000000000027941 */ /* 0x000fea0003800200 */
.L_x_12:
[----:B------:R-:W-:Y:S05]  /*0520*/  @!P1 BRA `(.L_x_6) ;  /* 0x00000008008c9947 */ /* 0x000fea0003800000 */
[C---:B------:R-:W-:Y:S02]  /*0530*/  LOP3.LUT P0, RZ, R19.reuse, 0x3, RZ, 0xc0, !PT ;  /* 0x0000000313ff7812 */ /* 0x040fe4000780c0ff */
[----:B------:R-:W-:-:S04]  /*0540*/  LOP3.LUT R8, R19, 0x1, RZ, 0xc0, !PT ;  /* 0x0000000113087812 */ /* 0x000fc800078ec0ff */
[----:B------:R-:W-:-:S07]  /*0550*/  ISETP.NE.U32.AND P1, PT, R8, 0x1, PT ;  /* 0x000000010800780c */ /* 0x000fce0003f25070 */
[C---:B------:R-:W-:Y:S01]  /*0560*/  @P0 IADD3 R9, PT, PT, R5.reuse, 0x1, RZ ;  /* 0x0000000105090810 */ /* 0x040fe20007ffe0ff */
[----:B-----5:R-:W-:-:S05]  /*0570*/  @P0 IMAD.WIDE.U32 R6, R5, 0x4, R16 ;  /* 0x0000000405060825 */ /* 0x020fca00078e0010 */
[----:B------:R-:W-:Y:S04]  /*0580*/  @P0 STG.E desc[UR4][R6.64+0x4], R9 ;  /* 0x0000040906000986 */ /* 0x000fe8000c101904 */
[----:B------:R0:W-:Y:S02]  /*0590*/  @P0 STG.E desc[UR4][R6.64], R5 ;  /* 0x0000000506000986 */ /* 0x0001e4000c101904 */
[----:B0-----:R-:W-:Y:S01]  /*05a0*/  @P0 VIADD R5, R5, 0x2 ;  /* 0x0000000205050836 */ /* 0x001fe20000000000 */
[----:B------:R-:W-:Y:S06]  /*05b0*/  @!P1 BRA `(.L_x_6) ;  /* 0x0000000800689947 */ /* 0x000fec0003800000 */
[----:B------:R-:W-:-:S05]  /*05c0*/  IMAD.WIDE.U32 R6, R5, 0x4, R16 ;  /* 0x0000000405067825 */ /* 0x000fca00078e0010 */
[----:B------:R1:W-:Y:S01]  /*05d0*/  STG.E desc[UR4][R6.64], R5 ;  /* 0x0000000506007986 */ /* 0x0003e2000c101904 */
[----:B------:R-:W-:Y:S05]  /*05e0*/  BRA `(.L_x_6) ;  /* 0x00000008005c7947 */ /* 0x000fea0003800000 */
.L_x_7:
[----:B------:R-:W-:Y:S01]  /*05f0*/  ISETP.GE.U32.AND P0, PT, R19, 0x3, PT ;  /* 0x000000031300780c */ /* 0x000fe20003f06070 */
[----:B------:R-:W-:Y:S01]  /*0600*/  BSSY.RECONVERGENT B2, `(.L_x_14) ;  /* 0x0000053000027945 */ /* 0x000fe20003800200 */
[----:B-----5:R-:W-:Y:S01]  /*0610*/  IADD3 R10, P1, PT, R14, R3, RZ ;  /* 0x000000030e0a7210 */ /* 0x020fe20007f3e0ff */
[----:B------:R-:W-:Y:S02]  /*0620*/  IMAD.MOV.U32 R30, RZ, RZ, RZ ;  /* 0x000000ffff1e7224 */ /* 0x000fe400078e00ff */
[----:B------:R-:W-:Y:S01]  /*0630*/  IMAD.WIDE.U32 R8, R5, 0x4, R16 ;  /* 0x0000000405087825 */ /* 0x000fe200078e0010 */
[----:B------:R-:W-:-:S07]  /*0640*/  LEA.HI.X.SX32 R11, R3, R15, 0x1, P1 ;  /* 0x0000000f030b7211 */ /* 0x000fce00008f0eff */
[----:B------:R-:W-:Y:S05]  /*0650*/  @!P0 BRA `(.L_x_15) ;  /* 0x0000000400348947 */ /* 0x000fea0003800000 */
[----:B------:R-:W-:Y:S01]  /*0660*/  BSSY.RECONVERGENT B3, `(.L_x_15) ;  /* 0x000004c000037945 */ /* 0x000fe20003800200 */
[----:B------:R-:W-:Y:S01]  /*0670*/  IMAD.MOV.U32 R31, RZ, RZ, RZ ;  /* 0x000000ffff1f7224 */ /* 0x000fe200078e00ff */
[----:B------:R-:W-:-:S07]  /*0680*/  LOP3.LUT R30, R0, 0xfffffffc, RZ, 0xc0, !PT ;  /* 0xfffffffc001e7812 */ /* 0x000fce00078ec0ff */
.L_x_18:
[----:B------:R-:W-:Y:S01]  /*0690*/  ISETP.NE.AND P0, PT, R31, RZ, PT ;  /* 0x000000ff1f00720c */ /* 0x000fe20003f05270 */
[--C-:B------:R-:W-:Y:S01]  /*06a0*/  IMAD.IADD R23, R7, 0x1, R31.reuse ;  /* 0x0000000107177824 */ /* 0x100fe200078e021f */
[----:B------:R-:W-:Y:S01]  /*06b0*/  SHF.R.S32.HI R33, RZ, 0x1f, R31 ;  /* 0x0000001fff217819 */ /* 0x000fe2000001141f */
[----:B------:R-:W-:Y:S01]  /*06c0*/  BSSY.RECONVERGENT B4, `(.L_x_16) ;  /* 0x0000016000047945 */ /* 0x000fe20003800200 */
[----:B------:R-:W-:Y:S01]  /*06d0*/  IADD3 R20, P1, PT, R12, R31, RZ ;  /* 0x0000001f0c147210 */ /* 0x000fe20007f3e0ff */
[----:B------:R-:W-:-:S04]  /*06e0*/  IMAD.WIDE R22, R23, 0x4, R16 ;  /* 0x0000000417167825 */ /* 0x000fc800078e0210 */
[----:B------:R-:W-:-:S04]  /*06f0*/  IMAD.X R21, R13, 0x1, R33, P1 ;  /* 0x000000010d157824 */ /* 0x000fc800008e0621 */
[----:B0-----:R0:W-:Y:S01]  /*0700*/  @!P0 STG.E desc[UR4][R8.64], R3 ;  /* 0x0000000308008986 */ /* 0x0011e2000c101904 */
[----:B------:R-:W-:Y:S05]  /*0710*/  @!P0 BRA `(.L_x_17) ;  /* 0x0000000000408947 */ /* 0x000fea0003800000 */
[----:B------:R-:W2:Y:S04]  /*0720*/  LDG.E.U8 R24, desc[UR4][R10.64+-0x1] ;  /* 0xffffff040a187981 */ /* 0x000ea8000c1e1100 */
[----:B------:R-:W2:Y:S02]  /*0730*/  LDG.E.U8 R25, desc[UR4][R20.64+-0x1] ;  /* 0xffffff0414197981 */ /* 0x000ea4000c1e1100 */
[----:B--2---:R-:W-:-:S13]  /*0740*/  ISETP.NE.AND P0, PT, R24, R25, PT ;  /* 0x000000191800720c */ /* 0x004fda0003f05270 */
[----:B------:R-:W2:Y:S01]  /*0750*/  @!P0 LDG.E R35, desc[UR4][R22.64] ;  /* 0x0000000416238981 */ /* 0x000ea2000c1e1900 */
[----:B------:R-:W-:Y:S01]  /*0760*/  IMAD.IADD R29, R5, 0x1, R31 ;  /* 0x00000001051d7824 */ /* 0x000fe200078e021f */
[----:B------:R-:W-:-:S03]  /*0770*/  @P0 IADD3 R27, PT, PT, R6, R31, RZ ;  /* 0x0000001f061b0210 */ /* 0x000fc60007ffe0ff */
[----:B------:R-:W-:-:S04]  /*0780*/  IMAD.WIDE.U32 R24, R29, 0x4, R16 ;  /* 0x000000041d187825 */ /* 0x000fc800078e0010 */
[----:B------:R-:W-:-:S04]  /*0790*/  @P0 IMAD.WIDE R28, R29, 0x4, R16 ;  /* 0x000000041d1c0825 */ /* 0x000fc800078e0210 */
[----:B------:R-:W-:Y:S01]  /*07a0*/  @P0 IMAD.WIDE R26, R27, 0x4, R16 ;  /* 0x000000041b1a0825 */ /* 0x000fe200078e0210 */
[----:B--2---:R1:W-:Y:S04]  /*07b0*/  @!P0 STG.E desc[UR4][R24.64], R35 ;  /* 0x0000002318008986 */ /* 0x0043e8000c101904 */
[----:B------:R-:W2:Y:S04]  /*07c0*/  @P0 LDG.E R37, desc[UR4][R26.64] ;  /* 0x000000041a250981 */ /* 0x000ea8000c1e1900 */
[----:B------:R-:W2:Y:S04]  /*07d0*/  @P0 LDG.E R32, desc[UR4][R26.64+-0x4] ;  /* 0xfffffc041a200981 */ /* 0x000ea8000c1e1900 */
[----:B------:R-:W2:Y:S02]  /*07e0*/  @P0 LDG.E R28, desc[UR4][R28.64+-0x4] ;  /* 0xfffffc041c1c0981 */ /* 0x000ea4000c1e1900 */
[----:B--2---:R-:W-:-:S05]  /*07f0*/  @P0 VIMNMX3 R32, R28, R37, R32, PT ;  /* 0x000000251c20020f */ /* 0x004fca0003800120 */
[----:B------:R-:W-:-:S05]  /*0800*/  @P0 VIADD R37, R32, 0x1 ;  /* 0x0000000120250836 */ /* 0x000fca0000000000 */
[----:B------:R1:W-:Y:S02]  /*0810*/  @P0 STG.E desc[UR4][R24.64], R37 ;  /* 0x0000002518000986 */ /* 0x0003e4000c101904 */
.L_x_17:
[----:B------:R-:W-:Y:S05]  /*0820*/  BSYNC.RECONVERGENT B4 ;  /* 0x0000000000047941 */ /* 0x000fea0003800200 */
.L_x_16:
[----:B-1----:R-:W2:Y:S04]  /*0830*/  LDG.E.U8 R24, desc[UR4][R10.64+-0x1] ;  /* 0xffffff040a187981 */ /* 0x002ea8000c1e1100 */
[----:B------:R-:W2:Y:S02]  /*0840*/  LDG.E.U8 R25, desc[UR4][R20.64] ;  /* 0x0000000414197981 */ /* 0x000ea4000c1e1100 */
[----:B--2---:R-:W-:Y:S02]  /*0850*/  ISETP.NE.AND P0, PT, R24, R25, PT ;  /* 0x000000191800720c */ /* 0x004fe40003f05270 */
[----:B------:R-:W-:-:S04]  /*0860*/  IADD3 R25, P1, PT, R6, R31, RZ ;  /* 0x0000001f06197210 */ /* 0x000fc80007f3e0ff */
[----:B------:R-:W-:Y:S02]  /*0870*/  LEA.HI.X.SX32 R26, R6, R33, 0x1, P1 ;  /* 0x00000021061a7211 */ /* 0x000fe400008f0eff */
[----:B------:R-:W-:-:S04]  /*0880*/  LEA R24, P1, R25, R16, 0x2 ;  /* 0x0000001019187211 */ /* 0x000fc800078210ff */
[----:B------:R-:W-:Y:S01]  /*0890*/  LEA.HI.X R25, R25, R17, R26, 0x2, P1 ;  /* 0x0000001119197211 */ /* 0x000fe200008f141a */
[----:B------:R-:W-:Y:S01]  /*08a0*/  @P0 IMAD.IADD R27, R5, 0x1, R31 ;  /* 0x00000001051b0824 */ /* 0x000fe200078e021f */
[----:B------:R-:W2:Y:S03]  /*08b0*/  @P0 LDG.E R28, desc[UR4][R22.64+0x4] ;  /* 0x00000404161c0981 */ /* 0x000ea6000c1e1900 */
[----:B------:R-:W-:Y:S01]  /*08c0*/  @P0 IMAD.WIDE R26, R27, 0x4, R16 ;  /* 0x000000041b1a0825 */ /* 0x000fe200078e0210 */
[----:B------:R-:W2:Y:S05]  /*08d0*/  @P0 LDG.E R29, desc[UR4][R24.64+0x4] ;  /* 0x00000404181d0981 */ /* 0x000eaa000c1e1900 */
[----:B------:R-:W2:Y:S02]  /*08e0*/  @P0 LDG.E R26, desc[UR4][R26.64] ;  /* 0x000000041a1a0981 */ /* 0x000ea4000c1e1900 */
[----:B--2---:R-:W-:Y:S01]  /*08f0*/  @P0 VIMNMX3 R32, R26, R29, R28, PT ;  /* 0x0000001d1a20020f */ /* 0x004fe2000380011c */
[----:B------:R-:W-:-:S04]  /*0900*/  IMAD.WIDE.U32 R28, R31, 0x4, R8 ;  /* 0x000000041f1c7825 */ /* 0x000fc800078e0008 */
[----:B------:R-:W-:-:S05]  /*0910*/  @P0 VIADD R35, R32, 0x1 ;  /* 0x0000000120230836 */ /* 0x000fca0000000000 */
[----:B------:R1:W-:Y:S04]  /*0920*/  @P0 STG.E desc[UR4][R28.64+0x4], R35 ;  /* 0x000004231c000986 */ /* 0x0003e8000c101904 */
[----:B------:R-:W2:Y:S04]  /*0930*/  @!P0 LDG.E R37, desc[UR4][R22.64+0x4] ;  /* 0x0000040416258981 */ /* 0x000ea8000c1e1900 */
[----:B--2---:R2:W-:Y:S04]  /*0940*/  @!P0 STG.E desc[UR4][R28.64+0x4], R37 ;  /* 0x000004251c008986 */ /* 0x0045e8000c101904 */
[----:B------:R-:W3:Y:S04]  /*0950*/  LDG.E.U8 R32, desc[UR4][R10.64+-0x1] ;  /* 0xffffff040a207981 */ /* 0x000ee8000c1e1100 */
[----:B------:R-:W3:Y:S01]  /*0960*/  LDG.E.U8 R34, desc[UR4][R20.64+0x1] ;  /* 0x0000010414227981 */ /* 0x000ee2000c1e1100 */
[----:B------:R-:W-:-:S04]  /*0970*/  IADD3 R27, P1, PT, R5, R31, RZ ;  /* 0x0000001f051b7210 */ /* 0x000fc80007f3e0ff */
[----:B------:R-:W-:Y:S02]  /*0980*/  LEA.HI.X.SX32 R33, R5, R33, 0x1, P1 ;  /* 0x0000002105217211 */ /* 0x000fe400008f0eff */
[----:B------:R-:W-:-:S04]  /*0990*/  LEA R26, P1, R27, R16, 0x2 ;  /* 0x000000101b1a7211 */ /* 0x000fc800078210ff */
[----:B------:R-:W-:Y:S02]  /*09a0*/  LEA.HI.X R27, R27, R17, R33, 0x2, P1 ;  /* 0x000000111b1b7211 */ /* 0x000fe400008f1421 */
[----:B---3--:R-:W-:-:S13]  /*09b0*/  ISETP.NE.AND P0, PT, R32, R34, PT ;  /* 0x000000222000720c */ /* 0x008fda0003f05270 */
[----:B------:R-:W3:Y:S04]  /*09c0*/  @P0 LDG.E R32, desc[UR4][R26.64+0x4] ;  /* 0x000004041a200981 */ /* 0x000ee8000c1e1900 */
[----:B------:R-:W3:Y:S04]  /*09d0*/  @P0 LDG.E R33, desc[UR4][R24.64+0x8] ;  /* 0x0000080418210981 */ /* 0x000ee8000c1e1900 */
[----:B------:R-:W3:Y:S02]  /*09e0*/  @P0 LDG.E R34, desc[UR4][R24.64+0x4] ;  /* 0x0000040418220981 */ /* 0x000ee4000c1e1900 */
[----:B---3--:R-:W-:-:S05]  /*09f0*/  @P0 VIMNMX3 R32, R32, R33, R34, PT ;  /* 0x000000212020020f */ /* 0x008fca0003800122 */
[----:B------:R-:W-:-:S05]  /*0a00*/  @P0 VIADD R33, R32, 0x1 ;  /* 0x0000000120210836 */ /* 0x000fca0000000000 */
[----:B------:R3:W-:Y:S04]  /*0a10*/  @P0 STG.E desc[UR4][R28.64+0x8], R33 ;  /* 0x000008211c000986 */ /* 0x0007e8000c101904 */
[----:B-1----:R-:W4:Y:S04]  /*0a20*/  @!P0 LDG.E R35, desc[UR4][R22.64+0x8] ;  /* 0x0000080416238981 */ /* 0x002f28000c1e1900 */
[----:B----4-:R3:W-:Y:S04]  /*0a30*/  @!P0 STG.E desc[UR4][R28.64+0x8], R35 ;  /* 0x000008231c008986 */ /* 0x0107e8000c101904 */
[----:B------:R-:W4:Y:S04]  /*0a40*/  LDG.E.U8 R21, desc[UR4][R20.64+0x2] ;  /* 0x0000020414157981 */ /* 0x000f28000c1e1100 */
[----:B------:R-:W4:Y:S02]  /*0a50*/  LDG.E.U8 R32, desc[UR4][R10.64+-0x1] ;  /* 0xffffff040a207981 */ /* 0x000f24000c1e1100 */
[----:B----4-:R-:W-:-:S13]  /*0a60*/  ISETP.NE.AND P0, PT, R32, R21, PT ;  /* 0x000000152000720c */ /* 0x010fda0003f05270 */
[----:B------:R-:W4:Y:S04]  /*0a70*/  @P0 LDG.E R26, desc[UR4][R26.64+0x8] ;  /* 0x000008041a1a0981 */ /* 0x000f28000c1e1900 */
[----:B--2---:R-:W4:Y:S04]  /*0a80*/  @P0 LDG.E R37, desc[UR4][R24.64+0xc] ;  /* 0x00000c0418250981 */ /* 0x004f28000c1e1900 */
[----:B------:R-:W4:Y:S02]  /*0a90*/  @P0 LDG.E R32, desc[UR4][R24.64+0x8] ;  /* 0x0000080418200981 */ /* 0x000f24000c1e1900 */
[----:B----4-:R-:W-:-:S05]  /*0aa0*/  @P0 VIMNMX3 R32, R26, R37, R32, PT ;  /* 0x000000251a20020f */ /* 0x010fca0003800120 */
[----:B------:R-:W-:-:S05]  /*0ab0*/  @P0 VIADD R37, R32, 0x1 ;  /* 0x0000000120250836 */ /* 0x000fca0000000000 */
[----:B------:R3:W-:Y:S04]  /*0ac0*/  @P0 STG.E desc[UR4][R28.64+0xc], R37 ;  /* 0x00000c251c000986 */ /* 0x0007e8000c101904 */
[----:B------:R-:W2:Y:S01]  /*0ad0*/  @!P0 LDG.E R23, desc[UR4][R22.64+0xc] ;  /* 0x00000c0416178981 */ /* 0x000ea2000c1e1900 */
[----:B------:R-:W-:-:S03]  /*0ae0*/  VIADD R31, R31, 0x4 ;  /* 0x000000041f1f7836 */ /* 0x000fc60000000000 */
[----:B--2---:R3:W-:Y:S02]  /*0af0*/  @!P0 STG.E desc[UR4][R28.64+0xc], R23 ;  /* 0x00000c171c008986 */ /* 0x0047e4000c101904 */
[----:B------:R-:W-:-:S13]  /*0b00*/  ISETP.NE.AND P0, PT, R31, R30, PT ;  /* 0x0000001e1f00720c */ /* 0x000fda0003f05270 */
[----:B---3--:R-:W-:Y:S05]  /*0b10*/  @P0 BRA `(.L_x_18) ;  /* 0xfffffff800dc0947 */ /* 0x008fea000383ffff */
[----:B------:R-:W-:Y:S05]  /*0b20*/  BSYNC.RECONVERGENT B3 ;  /* 0x0000000000037941 */ /* 0x000fea0003800200 */
.L_x_15:
[----:B------:R-:W-:Y:S05]  /*0b30*/  BSYNC.RECONVERGENT B2 ;  /* 0x0000000000027941 */ /* 0x000fea0003800200 */
.L_x_14:
[----:B------:R-:W-:-:S13]  /*0b40*/  ISETP.NE.AND P0, PT, R2, RZ, PT ;  /* 0x000000ff0200720c */ /* 0x000fda0003f05270 */
[----:B------:R-:W-:Y:S05]  /*0b50*/  @!P0 BRA `(.L_x_6) ;  /* 0x0000000400008947 */ /* 0x000fea0003800000 */
[----:B------:R-:W-:Y:S01]  /*0b60*/  ISETP.NE.AND P0, PT, R30, RZ, PT ;  /* 0x000000ff1e00720c */ /* 0x000fe20003f05270 */
[----:B------:R-:W-:Y:S01]  /*0b70*/  BSSY.RECONVERGENT B2, `(.L_x_19) ;  /* 0x0000018000027945 */ /* 0x000fe20003800200 */
[----:B------:R-:W-:-:S04]  /*0b80*/  IADD3 R20, P1, PT, R12, R30, RZ ;  /* 0x0000001e0c147210 */ /* 0x000fc80007f3e0ff */
[----:B------:R-:W-:-:S07]  /*0b90*/  LEA.HI.X.SX32 R21, R30, R13, 0x1, P1 ;  /* 0x0000000d1e157211 */ /* 0x000fce00008f0eff */
[----:B------:R-:W-:Y:S05]  /*0ba0*/  @!P0 BRA `(.L_x_20) ;  /* 0x00000000004c8947 */ /* 0x000fea0003800000 */
[----:B------:R-:W2:Y:S04]  /*0bb0*/  LDG.E.U8 R22, desc[UR4][R10.64+-0x1] ;  /* 0xffffff040a167981 */ /* 0x000ea8000c1e1100 */
[----:B------:R-:W2:Y:S01]  /*0bc0*/  LDG.E.U8 R23, desc[UR4][R20.64+-0x1] ;  /* 0xffffff0414177981 */ /* 0x000ea2000c1e1100 */
[----:B------:R-:W-:Y:S02]  /*0bd0*/  IADD3 R27, PT, PT, R5, R30, RZ ;  /* 0x0000001e051b7210 */ /* 0x000fe40007ffe0ff */
[----:B--2---:R-:W-:-:S13]  /*0be0*/  ISETP.NE.AND P0, PT, R22, R23, PT ;  /* 0x000000171600720c */ /* 0x004fda0003f05270 */
[----:B------:R-:W-:Y:S02]  /*0bf0*/  @P0 IMAD.IADD R23, R6, 0x1, R30 ;  /* 0x0000000106170824 */ /* 0x000fe400078e021e */
[----:B------:R-:W-:-:S04]  /*0c00*/  @P0 IMAD.WIDE R24, R27, 0x4, R16 ;  /* 0x000000041b180825 */ /* 0x000fc800078e0210 */
[----:B------:R-:W-:Y:S02]  /*0c10*/  @P0 IMAD.WIDE R22, R23, 0x4, R16 ;  /* 0x0000000417160825 */ /* 0x000fe400078e0210 */
[----:B------:R-:W2:Y:S04]  /*0c20*/  @P0 LDG.E R24, desc[UR4][R24.64+-0x4] ;  /* 0xfffffc0418180981 */ /* 0x000ea8000c1e1900 */
[----:B------:R-:W2:Y:S04]  /*0c30*/  @P0 LDG.E R29, desc[UR4][R22.64] ;  /* 0x00000004161d0981 */ /* 0x000ea8000c1e1900 */
[----:B------:R-:W2:Y:S01]  /*0c40*/  @P0 LDG.E R26, desc[UR4][R22.64+-0x4] ;  /* 0xfffffc04161a0981 */ /* 0x000ea2000c1e1900 */
[----:B------:R-:W-:Y:S01]  /*0c50*/  @!P0 IMAD.IADD R31, R7, 0x1, R30 ;  /* 0x00000001071f8824 */ /* 0x000fe200078e021e */
[----:B--2---:R-:W-:Y:S01]  /*0c60*/  @P0 VIMNMX3 R29, R24, R29, R26, PT ;  /* 0x0000001d181d020f */ /* 0x004fe2000380011a */
[----:B------:R-:W-:-:S04]  /*0c70*/  IMAD.WIDE.U32 R26, R27, 0x4, R16 ;  /* 0x000000041b1a7825 */ /* 0x000fc800078e0010 */
[----:B------:R-:W-:Y:S02]  /*0c80*/  @P0 VIADD R7, R29, 0x1 ;  /* 0x000000011d070836 */ /* 0x000fe40000000000 */
[----:B------:R-:W-:-:S03]  /*0c90*/  @!P0 IMAD.WIDE R28, R31, 0x4, R16 ;  /* 0x000000041f1c8825 */ /* 0x000fc600078e0210 */
[----:B------:R2:W-:Y:S04]  /*0ca0*/  @P0 STG.E desc[UR4][R26.64], R7 ;  /* 0x000000071a000986 */ /* 0x0005e8000c101904 */
[----:B------:R-:W3:Y:S04]  /*0cb0*/  @!P0 LDG.E R29, desc[UR4][R28.64] ;  /* 0x000000041c1d8981 */ /* 0x000ee8000c1e1900 */
[----:B---3--:R2:W-:Y:S01]  /*0cc0*/  @!P0 STG.E desc[UR4][R26.64], R29 ;  /* 0x0000001d1a008986 */ /* 0x0085e2000c101904 */
[----:B------:R-:W-:Y:S05]  /*0cd0*/  BRA `(.L_x_21) ;  /* 0x0000000000047947 */ /* 0x000fea0003800000 */
.L_x_20:
[----:B------:R1:W-:Y:S02]  /*0ce0*/  STG.E desc[UR4][R8.64], R3 ;  /* 0x0000000308007986 */ /* 0x0003e4000c101904 */
.L_x_21:
[----:B------:R-:W-:Y:S05]  /*0cf0*/  BSYNC.RECONVERGENT B2 ;  /* 0x0000000000027941 */ /* 0x000fea0003800200 */
.L_x_19:
[----:B------:R-:W-:-:S13]  /*0d00*/  ISETP.NE.AND P0, PT, R2, 0x1, PT ;  /* 0x000000010200780c */ /* 0x000fda0003f05270 */
[----:B------:R-:W-:Y:S05]  /*0d10*/  @!P0 BRA `(.L_x_6) ;  /* 0x0000000000908947 */ /* 0x000fea0003800000 */
[----:B--2---:R-:W2:Y:S04]  /*0d20*/  LDG.E.U8 R7, desc[UR4][R10.64+-0x1] ;  /* 0xffffff040a077981 */ /* 0x004ea8000c1e1100 */
[----:B------:R-:W2:Y:S02]  /*0d30*/  LDG.E.U8 R22, desc[UR4][R20.64] ;  /* 0x0000000414167981 */ /* 0x000ea4000c1e1100 */
[----:B--2---:R-:W-:Y:S01]  /*0d40*/  ISETP.NE.AND P0, PT, R7, R22, PT ;  /* 0x000000160700720c */ /* 0x004fe20003f05270 */
[----:B------:R-:W-:-:S04]  /*0d50*/  VIADD R7, R30, 0x1 ;  /* 0x000000011e077836 */ /* 0x000fc80000000000 */
[----:B------:R-:W-:-:S04]  /*0d60*/  IMAD.IADD R23, R6, 0x1, R7 ;  /* 0x0000000106177824 */ /* 0x000fc800078e0207 */
[----:B------:R-:W-:-:S04]  /*0d70*/  IMAD.WIDE R22, R23, 0x4, R16 ;  /* 0x0000000417167825 */ /* 0x000fc800078e0210 */
[----:B------:R-:W-:Y:S01]  /*0d80*/  @P0 IMAD.IADD R25, R5, 0x1, R30 ;  /* 0x0000000105190824 */ /* 0x000fe200078e021e */
[----:B------:R-:W2:Y:S03]  /*0d90*/  @P0 LDG.E R27, desc[UR4][R22.64] ;  /* 0x00000004161b0981 */ /* 0x000ea6000c1e1900 */
[----:B------:R-:W-:Y:S01]  /*0da0*/  @P0 IMAD.WIDE R24, R25, 0x4, R16 ;  /* 0x0000000419180825 */ /* 0x000fe200078e0210 */
[----:B------:R-:W2:Y:S05]  /*0db0*/  @P0 LDG.E R26, desc[UR4][R22.64+-0x4] ;  /* 0xfffffc04161a0981 */ /* 0x000eaa000c1e1900 */
[----:B------:R-:W2:Y:S01]  /*0dc0*/  @P0 LDG.E R24, desc[UR4][R24.64] ;  /* 0x0000000418180981 */ /* 0x000ea2000c1e1900 */
[----:B------:R-:W-:Y:S01]  /*0dd0*/  IADD3 R7, PT, PT, R5, R7, RZ ;  /* 0x0000000705077210 */ /* 0x000fe20007ffe0ff */
[----:B------:R-:W-:-:S04]  /*0de0*/  @!P0 IMAD.IADD R31, R6, 0x1, R30 ;  /* 0x00000001061f8824 */ /* 0x000fc800078e021e */
[----:B------:R-:W-:Y:S01]  /*0df0*/  IMAD.WIDE.U32 R6, R7, 0x4, R16 ;  /* 0x0000000407067825 */ /* 0x000fe200078e0010 */
[----:B--2---:R-:W-:-:S05]  /*0e00*/  @P0 VIMNMX3 R26, R24, R27, R26, PT ;  /* 0x0000001b181a020f */ /* 0x004fca000380011a */
[----:B------:R-:W-:Y:S02]  /*0e10*/  @P0 VIADD R29, R26, 0x1 ;  /* 0x000000011a1d0836 */ /* 0x000fe40000000000 */
[----:B------:R-:W-:-:S03]  /*0e20*/  @!P0 IMAD.WIDE R26, R31, 0x4, R16 ;  /* 0x000000041f1a8825 */ /* 0x000fc600078e0210 */
[----:B------:R3:W-:Y:S04]  /*0e30*/  @P0 STG.E desc[UR4][R6.64], R29 ;  /* 0x0000001d06000986 */ /* 0x0007e8000c101904 */
[----:B------:R-:W2:Y:S04]  /*0e40*/  @!P0 LDG.E R27, desc[UR4][R26.64] ;  /* 0x000000041a1b8981 */ /* 0x000ea8000c1e1900 */
[----:B--2---:R3:W-:Y:S01]  /*0e50*/  @!P0 STG.E desc[UR4][R6.64], R27 ;  /* 0x0000001b06008986 */ /* 0x0047e2000c101904 */
[----:B------:R-:W-:-:S13]  /*0e60*/  ISETP.NE.AND P0, PT, R2, 0x2, PT ;  /* 0x000000020200780c */ /* 0x000fda0003f05270 */
[----:B---3--:R-:W-:Y:S05]  /*0e70*/  @!P0 BRA `(.L_x_6) ;  /* 0x0000000000388947 */ /* 0x008fea0003800000 */
[----:B------:R-:W2:Y:S04]  /*0e80*/  LDG.E.U8 R10, desc[UR4][R10.64+-0x1] ;  /* 0xffffff040a0a7981 */ /* 0x000ea8000c1e1100 */
[----:B------:R-:W2:Y:S02]  /*0e90*/  LDG.E.U8 R21, desc[UR4][R20.64+0x1] ;  /* 0x0000010414157981 */ /* 0x000ea4000c1e1100 */
[----:B--2---:R-:W-:-:S13]  /*0ea0*/  ISETP.NE.AND P0, PT, R10, R21, PT ;  /* 0x000000150a00720c */ /* 0x004fda0003f05270 */
[C---:B------:R-:W-:Y:S01]  /*0eb0*/  @P0 IADD3 R7, PT, PT, R30.reuse, 0x2, R5 ;  /* 0x000000021e070810 */ /* 0x040fe20007ffe005 */
[----:B------:R-:W2:Y:S04]  /*0ec0*/  @P0 LDG.E R24, desc[UR4][R22.64] ;  /* 0x0000000416180981 */ /* 0x000ea8000c1e1900 */
[----:B------:R-:W-:Y:S01]  /*0ed0*/  @P0 IMAD.WIDE R6, R7, 0x4, R16 ;  /* 0x0000000407060825 */ /* 0x000fe200078e0210 */
[----:B------:R-:W2:Y:S05]  /*0ee0*/  @P0 LDG.E R5, desc[UR4][R22.64+0x4] ;  /* 0x0000040416050981 */ /* 0x000eaa000c1e1900 */
[----:B------:R-:W2:Y:S01]  /*0ef0*/  @P0 LDG.E R6, desc[UR4][R6.64+-0x4] ;  /* 0xfffffc0406060981 */ /* 0x000ea2000c1e1900 */
[----:B01----:R-:W-:Y:S01]  /*0f00*/  IMAD.WIDE.U32 R8, R30, 0x4, R8 ;  /* 0x000000041e087825 */ /* 0x003fe200078e0008 */
[----:B--2---:R-:W-:-:S05]  /*0f10*/  @P0 VIMNMX3 R5, R6, R5, R24, PT ;  /* 0x000000050605020f */ /* 0x004fca0003800118 */
[----:B------:R-:W-:-:S05]  /*0f20*/  @P0 VIADD R5, R5, 0x1 ;  /* 0x0000000105050836 */ /* 0x000fca0000000000 */
[----:B------:R3:W-:Y:S04]  /*0f30*/  @P0 STG.E desc[UR4][R8.64+0x8], R5 ;  /* 0x0000080508000986 */ /* 0x0007e8000c101904 */
[----:B------:R-:W2:Y:S04]  /*0f40*/  @!P0 LDG.E R11, desc[UR4][R22.64] ;  /* 0x00000004160b8981 */ /* 0x000ea8000c1e1900 */
[----:B--2---:R3:W-:Y:S02]  /*0f50*/  @!P0 STG.E desc[UR4][R8.64+0x8], R11 ;  /* 0x0000080b08008986 */ /* 0x0047e4000c101904 */
.L_x_6:
[----:B------:R-:W-:Y:S05]  /*0f60*/  BSYNC.RECONVERGENT B0 ;  /* 0x0000000000007941 */ /* 0x000fea0003800200 */
.L_x_5:
[C---:B------:R-:W-:Y:S01]  /*0f70*/  ISETP.NE.AND P0, PT, R3.reuse, R18, PT ;  /* 0x000000120300720c */ /* 0x040fe20003f05270 */
[----:B01----:R-:W-:-:S12]  /*0f80*/  VIADD R3, R3, 0x1 ;  /* 0x0000000103037836 */ /* 0x003fd80000000000 */
[----:B------:R-:W-:Y:S05]  /*0f90*/  @P0 BRA `(.L_x_22) ;  /* 0xfffffff000840947 */ /* 0x000fea000383ffff */
.L_x_4:
[----:B------:R-:W-:Y:S05]  /*0fa0*/  BSYNC.RECONVERGENT B1 ;  /* 0x0000000000017941 */ /* 0x000fea0003800200 */
.L_x_3:
[----:B------:R-:W-:Y:S01]  /*0fb0*/  IMAD R18, R18, R19, R18 ;  /* 0x0000001312127224 */ /* 0x000fe200078e0212 */
[----:B------:R-:W3:Y:S03]  /*0fc0*/  LDC.64 R2, c[0x0][0x388] ;  /* 0x0000e200ff027b82 */ /* 0x000ee60000000a00 */
[----:B------:R-:W-:-:S04]  /*0fd0*/  IMAD.IADD R19, R19, 0x1, R18 ;  /* 0x0000000113137824 */ /* 0x000fc800078e0212 */
[----:B-----5:R-:W-:-:S06]  /*0fe0*/  IMAD.WIDE R16, R19, 0x4, R16 ;  /* 0x0000000413107825 */ /* 0x020fcc00078e0210 */
[----:B------:R-:W4:Y:S01]  /*0ff0*/  LDG.E R17, desc[UR4][R16.64] ;  /* 0x0000000410117981 */ /* 0x000f22000c1e1900 */
[----:B---3--:R-:W-:-:S05]  /*1000*/  IMAD.WIDE R4, R4, 0x4, R2 ;  /* 0x0000000404047825 */ /* 0x008fca00078e0202 */
[----:B----4-:R-:W-:Y:S01]  /*1010*/  STG.E desc[UR4][R4.64], R17 ;  /* 0x0000001104007986 */ /* 0x010fe2000c101904 */
[----:B------:R-:W-:Y:S05]  /*1020*/  EXIT ;  /* 0x000000000000794d */ /* 0x000fea0003800000 */
.L_x_2:
[----:B------:R-:W2:Y:S04]  /*1030*/  LDG.E.64 R2, desc[UR4][R6.64] ;  /* 0x0000000406027981 */ /* 0x000ea8000c1e1b00 */
[----:B------:R0:W5:Y:S01]  /*1040*/  LDG.E.64 R12, desc[UR4][R6.64+0x8] ;  /* 0x00000804060c7981 */ /* 0x000162000c1e1b00 */
[----:B------:R-:W-:Y:S01]  /*1050*/  BSSY.RECONVERGENT B0, `(.L_x_23) ;  /* 0x000008d000007945 */ /* 0x000fe20003800200 */
[----:B--2---:R-:W-:-:S13]  /*1060*/  ISETP.GE.AND P0, PT, R2, RZ, PT ;  /* 0x000000ff0200720c */ /* 0x004fda0003f06270 */
[----:B0-----:R-:W-:Y:S05]  /*1070*/  @!P0 BRA `(.L_x_24) ;  /* 0x0000000800288947 */ /* 0x001fea0003800000 */
[C---:B-----5:R-:W-:Y:S01]  /*1080*/  IADD3 R10, P0, PT, R12.reuse, 0xc, RZ ;  /* 0x0000000c0c0a7810 */ /* 0x060fe20007f1e0ff */
[----:B------:R-:W-:Y:S01]  /*1090*/  HFMA2 R20, -RZ, RZ, 0, 0 ;  /* 0x00000000ff147431 */ /* 0x000fe200000001ff */
[----:B------:R-:W-:Y:S01]  /*10a0*/  IADD3 R8, P1, PT, R12, 0x8, RZ ;  /* 0x000000080c087810 */ /* 0x000fe20007f3e0ff */
[----:B------:R-:W-:Y:S02]  /*10b0*/  VIADD R21, R3, 0x1 ;  /* 0x0000000103157836 */ /* 0x000fe40000000000 */
[--C-:B------:R-:W-:Y:S02]  /*10c0*/  IMAD.X R11, RZ, RZ, R13.reuse, P0 ;  /* 0x000000ffff0b7224 */ /* 0x100fe400000e060d */
[----:B------:R-:W-:-:S08]  /*10d0*/  IMAD.X R9, RZ, RZ, R13, P1 ;  /* 0x000000ffff097224 */ /* 0x000fd000008e060d */
.L_x_34:
[----:B------:R-:W-:Y:S01]  /*10e0*/  ISETP.GE.AND P0, PT, R3, RZ, PT ;  /* 0x000000ff0300720c */ /* 0x000fe20003f06270 */
[----:B------:R-:W-:-:S12]  /*10f0*/  BSSY.RECONVERGENT B1, `(.L_x_25) ;  /* 0x000007f000017945 */ /* 0x000fd80003800200 */
[----:B0123--:R-:W-:Y:S05]  /*1100*/  @!P0 BRA `(.L_x_26) ;  /* 0x0000000400f48947 */ /* 0x00ffea0003800000 */
[-C--:B------:R-:W-:Y:S01]  /*1110*/  VIMNMX R0, PT, PT, R3, R20.reuse, PT ;  /* 0x0000001403007248 */ /* 0x080fe20003fe0100 */
[----:B------:R-:W-:Y:S01]  /*1120*/  IMAD R23, R21, R20, RZ ;  /* 0x0000001415177224 */ /* 0x000fe200078e02ff */
[----:B------:R-:W-:Y:S01]  /*1130*/  BSSY.RECONVERGENT B2, `(.L_x_27) ;  /* 0x0000049000027945 */ /* 0x000fe20003800200 */
[----:B------:R-:W-:Y:S01]  /*1140*/  IMAD.MOV.U32 R5, RZ, RZ, RZ ;  /* 0x000000ffff057224 */ /* 0x000fe200078e00ff */
[C---:B------:R-:W-:Y:S01]  /*1150*/  ISETP.GE.U32.AND P0, PT, R0.reuse, 0x3, PT ;  /* 0x000000030000780c */ /* 0x040fe20003f06070 */
[----:B------:R-:W-:Y:S02]  /*1160*/  VIADD R16, R0, 0x1 ;  /* 0x0000000100107836 */ /* 0x000fe40000000000 */
[----:B------:R-:W-:Y:S02]  /*1170*/  VIADD R0, R20, 0xffffffff ;  /* 0xffffffff14007836 */ /* 0x000fe40000000000 */
[----:B------:R-:W-:Y:S01]  /*1180*/  IMAD.IADD R7, R23, 0x1, R20 ;  /* 0x0000000117077824 */ /* 0x000fe200078e0214 */
[----:B------:R-:W-:Y:S01]  /*1190*/  LOP3.LUT R30, R16, 0x3, RZ, 0xc0, !PT ;  /* 0x00000003101e7812 */ /* 0x000fe200078ec0ff */
[----:B------:R-:W-:-:S02]  /*11a0*/  IMAD R0, R21, R0, RZ ;  /* 0x0000000015007224 */ /* 0x000fc400078e02ff */
[----:B------:R-:W-:Y:S01]  /*11b0*/  IMAD.WIDE.U32 R6, R7, 0x4, R12 ;  /* 0x0000000407067825 */ /* 0x000fe200078e000c */
[----:B------:R-:W-:-:S03]  /*11c0*/  ISETP.NE.AND P1, PT, R30, RZ, PT ;  /* 0x000000ff1e00720c */ /* 0x000fc60003f25270 */
[----:B------:R-:W-:Y:S10]  /*11d0*/  @!P0 BRA `(.L_x_28) ;  /* 0x0000000000f88947 */ /* 0x000ff40003800000 */
[----:B------:R-:W-:Y:S01]  /*11e0*/  IMAD.WIDE.U32 R14, R23, 0x4, R10 ;  /* 0x00000004170e7825 */ /* 0x000fe200078e000a */
[----:B------:R-:W-:Y:S02]  /*11f0*/  LOP3.LUT R5, R16, 0xfffffffc, RZ, 0xc0, !PT ;  /* 0xfffffffc10057812 */ /* 0x000fe400078ec0ff */
[----:B------:R-:W-:Y:S01]  /*1200*/  MOV R29, R23 ;  /* 0x00000017001d7202 */ /* 0x000fe20000000f00 */
[----:B------:R-:W-:Y:S01]  /*1210*/  IMAD.WIDE R24, R0, 0x4, R8 ;  /* 0x0000000400187825 */ /* 0x000fe200078e0208 */
[----:B------:R-:W-:-:S03]  /*1220*/  MOV R22, R14 ;  /* 0x0000000e00167202 */ /* 0x000fc60000000f00 */
[----:B------:R-:W-:Y:S02]  /*1230*/  IMAD.MOV.U32 R33, RZ, RZ, R25 ;  /* 0x000000ffff217224 */ /* 0x000fe400078e0019 */
[----:B------:R-:W-:Y:S02]  /*1240*/  IMAD.MOV.U32 R31, RZ, RZ, R15 ;  /* 0x000000ffff1f7224 */ /* 0x000fe400078e000f */
[--C-:B------:R-:W-:Y:S02]  /*1250*/  IMAD.IADD R26, R3, 0x1, R0.reuse ;  /* 0x00000001031a7824 */ /* 0x100fe400078e0200 */
[----:B------:R-:W-:Y:S02]  /*1260*/  IMAD.MOV.U32 R28, RZ, RZ, RZ ;  /* 0x000000ffff1c7224 */ /* 0x000fe400078e00ff */
[----:B------:R-:W-:Y:S02]  /*1270*/  IMAD.MOV.U32 R25, RZ, RZ, 0x1 ;  /* 0x00000001ff197424 */ /* 0x000fe400078e00ff */
[----:B------:R-:W-:-:S07]  /*1280*/  IMAD.MOV.U32 R27, RZ, RZ, R0 ;  /* 0x000000ffff1b7224 */ /* 0x000fce00078e0000 */
.L_x_29:
[----:B------:R-:W-:Y:S01]  /*1290*/  ISETP.NE.AND P0, PT, R28, R20, PT ;  /* 0x000000141c00720c */ /* 0x000fe20003f05270 */
[----:B0-----:R-:W-:-:S03]  /*12a0*/  IMAD.WIDE R14, R27, 0x4, R12 ;  /* 0x000000041b0e7825 */ /* 0x001fc600078e020c */
[----:B------:R-:W-:-:S13]  /*12b0*/  ISETP.NE.AND P0, PT, R25, 0x1, P0 ;  /* 0x000000011900780c */ /* 0x000fda0000705270 */
[----:B------:R-:W-:Y:S02]  /*12c0*/  @!P0 IMAD.MOV.U32 R32, RZ, RZ, 0x1 ;  /* 0x00000001ff208424 */ /* 0x000fe400078e00ff */
[----:B------:R-:W-:-:S05]  /*12d0*/  @!P0 IMAD.WIDE.U32 R16, R29, 0x4, R12 ;  /* 0x000000041d108825 */ /* 0x000fca00078e000c */
[----:B------:R0:W-:Y:S04]  /*12e0*/  @!P0 STG.E desc[UR4][R16.64], R32 ;  /* 0x0000002010008986 */ /* 0x0001e8000c101904 */
[----:B------:R-:W2:Y:S04]  /*12f0*/  @P0 LDG.E R18, desc[UR4][R14.64+-0x4] ;  /* 0xfffffc040e120981 */ /* 0x000ea8000c1e1900 */
[----:B------:R-:W2:Y:S01]  /*1300*/  @P0 LDG.E R19, desc[UR4][R14.64] ;  /* 0x000000040e130981 */ /* 0x000ea2000c1e1900 */
[----:B------:R-:W-:Y:S02]  /*1310*/  VIADD R35, R28, 0x1 ;  /* 0x000000011c237836 */ /* 0x000fe40000000000 */
[----:B------:R-:W-:-:S02]  /*1320*/  @P0 VIADD R37, R26, 0x1 ;  /* 0x000000011a250836 */ /* 0x000fc40000000000 */
[----:B0-----:R-:W-:Y:S01]  /*1330*/  IMAD.MOV.U32 R16, RZ, RZ, R24 ;  /* 0x000000ffff107224 */ /* 0x001fe200078e0018 */
[----:B------:R-:W-:Y:S01]  /*1340*/  ISETP.NE.AND P2, PT, R35, R20, PT ;  /* 0x000000142300720c */ /* 0x000fe20003f45270 */
[----:B------:R-:W-:Y:S02]  /*1350*/  IMAD.MOV.U32 R17, RZ, RZ, R33 ;  /* 0x000000ffff117224 */ /* 0x000fe400078e0021 */
[----:B--2---:R-:W-:Y:S02]  /*1360*/  @P0 IMAD.IADD R35, R18, 0x1, R19 ;  /* 0x0000000112230824 */ /* 0x004fe400078e0213 */
[----:B------:R-:W-:-:S05]  /*1370*/  @P0 IMAD.WIDE.U32 R18, R37, 0x4, R12 ;  /* 0x0000000425120825 */ /* 0x000fca00078e000c */
[----:B------:R0:W-:Y:S04]  /*1380*/  @P0 STG.E desc[UR4][R18.64], R35 ;  /* 0x0000002312000986 */ /* 0x0001e8000c101904 */
[----:B------:R1:W2:Y:S04]  /*1390*/  @P2 LDG.E R24, desc[UR4][R14.64] ;  /* 0x000000040e182981 */ /* 0x0002a8000c1e1900 */
[----:B------:R-:W2:Y:S01]  /*13a0*/  @P2 LDG.E R33, desc[UR4][R16.64+-0x4] ;  /* 0xfffffc0410212981 */ /* 0x000ea2000c1e1900 */
[----:B------:R-:W-:-:S04]  /*13b0*/  IADD3 R37, PT, PT, R28, 0x2, RZ ;  /* 0x000000021c257810 */ /* 0x000fc80007ffe0ff */
[----:B------:R-:W-:Y:S01]  /*13c0*/  ISETP.NE.AND P0, PT, R37, R20, PT ;  /* 0x000000142500720c */ /* 0x000fe20003f05270 */
[----:B-1----:R-:W-:Y:S02]  /*13d0*/  IMAD.MOV.U32 R14, RZ, RZ, R22 ;  /* 0x000000ffff0e7224 */ /* 0x002fe400078e0016 */
[----:B------:R-:W-:Y:S02]  /*13e0*/  IMAD.MOV.U32 R15, RZ, RZ, R31 ;  /* 0x000000ffff0f7224 */ /* 0x000fe400078e001f */
[----:B------:R-:W-:Y:S02]  /*13f0*/  @!P2 IMAD.MOV.U32 R37, RZ, RZ, 0x1 ;  /* 0x00000001ff25a424 */ /* 0x000fe400078e00ff */
[----:B--2---:R-:W-:-:S05]  /*1400*/  @P2 IMAD.IADD R33, R24, 0x1, R33 ;  /* 0x0000000118212824 */ /* 0x004fca00078e0221 */
[----:B------:R-:W-:Y:S04]  /*1410*/  @P2 STG.E desc[UR4][R14.64+-0x8], R33 ;  /* 0xfffff8210e002986 */ /* 0x000fe8000c101904 */
[----:B------:R1:W-:Y:S04]  /*1420*/  @!P2 STG.E desc[UR4][R6.64], R37 ;  /* 0x000000250600a986 */ /* 0x0003e8000c101904 */
[----:B------:R-:W2:Y:S04]  /*1430*/  @P0 LDG.E R22, desc[UR4][R16.64+-0x4] ;  /* 0xfffffc0410160981 */ /* 0x000ea8000c1e1900 */
[----:B0-----:R-:W2:Y:S01]  /*1440*/  @P0 LDG.E R19, desc[UR4][R16.64] ;  /* 0x0000000410130981 */ /* 0x001ea2000c1e1900 */
[----:B------:R-:W-:Y:S01]  /*1450*/  VIADD R31, R28, 0x3 ;  /* 0x000000031c1f7836 */ /* 0x000fe20000000000 */
[----:B------:R-:W-:-:S04]  /*1460*/  @!P0 MOV R32, 0x1 ;  /* 0x0000000100208802 */ /* 0x000fc80000000f00 */
[----:B------:R-:W-:Y:S01]  /*1470*/  ISETP.NE.AND P2, PT, R31, R20, PT ;  /* 0x000000141f00720c */ /* 0x000fe20003f45270 */
[----:B--2---:R-:W-:-:S05]  /*1480*/  @P0 IMAD.IADD R19, R22, 0x1, R19 ;  /* 0x0000000116130824 */ /* 0x004fca00078e0213 */
[----:B------:R0:W-:Y:S04]  /*1490*/  @P0 STG.E desc[UR4][R14.64+-0x4], R19 ;  /* 0xfffffc130e000986 */ /* 0x0001e8000c101904 */
[----:B------:R0:W-:Y:S04]  /*14a0*/  @!P0 STG.E desc[UR4][R6.64], R32 ;  /* 0x0000002006008986 */ /* 0x0001e8000c101904 */
[----:B------:R-:W2:Y:S04]  /*14b0*/  @P2 LDG.E R18, desc[UR4][R16.64] ;  /* 0x0000000410122981 */ /* 0x000ea8000c1e1900 */
[----:B------:R-:W2:Y:S01]  /*14c0*/  @P2 LDG.E R31, desc[UR4][R16.64+0x4] ;  /* 0x00000404101f2981 */ /* 0x000ea2000c1e1900 */
[----:B------:R-:W-:Y:S01]  /*14d0*/  VIADD R28, R28, 0x4 ;  /* 0x000000041c1c7836 */ /* 0x000fe20000000000 */
[----:B------:R-:W-:Y:S01]  /*14e0*/  IADD3 R24, P3, PT, R16, 0x10, RZ ;  /* 0x0000001010187810 */ /* 0x000fe20007f7e0ff */
[----:B-1----:R-:W-:Y:S01]  /*14f0*/  @!P2 IMAD.MOV.U32 R37, RZ, RZ, 0x1 ;  /* 0x00000001ff25a424 */ /* 0x002fe200078e00ff */
[----:B------:R-:W-:Y:S01]  /*1500*/  IADD3 R25, PT, PT, R25, 0x4, RZ ;  /* 0x0000000419197810 */ /* 0x000fe20007ffe0ff */
[----:B------:R-:W-:Y:S01]  /*1510*/  VIADD R27, R27, 0x4 ;  /* 0x000000041b1b7836 */ /* 0x000fe20000000000 */
[----:B------:R-:W-:Y:S01]  /*1520*/  ISETP.NE.AND P0, PT, R28, R5, PT ;  /* 0x000000051c00720c */ /* 0x000fe20003f05270 */
[----:B------:R-:W-:-:S02]  /*1530*/  IMAD.X R33, RZ, RZ, R17, P3 ;  /* 0x000000ffff217224 */ /* 0x000fc400018e0611 */
[----:B------:R-:W-:Y:S02]  /*1540*/  VIADD R26, R26, 0x4 ;  /* 0x000000041a1a7836 */ /* 0x000fe40000000000 */
[----:B------:R-:W-:Y:S02]  /*1550*/  VIADD R29, R29, 0x4 ;  /* 0x000000041d1d7836 */ /* 0x000fe40000000000 */
[----:B--2---:R-:W-:-:S05]  /*1560*/  @P2 IMAD.IADD R35, R18, 0x1, R31 ;  /* 0x0000000112232824 */ /* 0x004fca00078e021f */
[----:B------:R0:W-:Y:S04]  /*1570*/  @P2 STG.E desc[UR4][R14.64], R35 ;  /* 0x000000230e002986 */ /* 0x0001e8000c101904 */
[----:B------:R0:W-:Y:S01]  /*1580*/  @!P2 STG.E desc[UR4][R6.64], R37 ;  /* 0x000000250600a986 */ /* 0x0001e2000c101904 */
[----:B------:R-:W-:-:S05]  /*1590*/  IADD3 R22, P2, PT, R14, 0x10, RZ ;  /* 0x000000100e167810 */ /* 0x000fca0007f5e0ff */
[----:B------:R-:W-:Y:S01]  /*15a0*/  IMAD.X R31, RZ, RZ, R15, P2 ;  /* 0x000000ffff1f7224 */ /* 0x000fe200010e060f */
[----:B------:R-:W-:Y:S07]  /*15b0*/  @P0 BRA `(.L_x_29) ;  /* 0xfffffffc00340947 */ /* 0x000fee000383ffff */
.L_x_28:
[----:B------:R-:W-:Y:S05]  /*15c0*/  BSYNC.RECONVERGENT B2 ;  /* 0x0000000000027941 */ /* 0x000fea0003800200 */
.L_x_27:
[----:B------:R-:W-:Y:S05]  /*15d0*/  @!P1 BRA `(.L_x_26) ;  /* 0x0000000000c09947 */ /* 0x000fea0003800000 */
[C---:B------:R-:W-:Y:S01]  /*15e0*/  ISETP.NE.AND P0, PT, R5.reuse, R20, PT ;  /* 0x000000140500720c */ /* 0x040fe20003f05270 */
[----:B------:R-:W-:Y:S03]  /*15f0*/  BSSY.RECONVERGENT B2, `(.L_x_30) ;  /* 0x0000010000027945 */ /* 0x000fe60003800200 */
[----:B------:R-:W-:-:S13]  /*1600*/  ISETP.EQ.OR P0, PT, R5, RZ, !P0 ;  /* 0x000000ff0500720c */ /* 0x000fda0004702670 */
[----:B------:R-:W-:Y:S05]  /*1610*/  @P0 BRA `(.L_x_31) ;  /* 0x0000000000240947 */ /* 0x000fea0003800000 */
[----:B------:R-:W-:-:S04]  /*1620*/  IMAD.IADD R16, R0, 0x1, R5 ;  /* 0x0000000100107824 */ /* 0x000fc800078e0205 */
[----:B0-----:R-:W-:-:S05]  /*1630*/  IMAD.WIDE R14, R16, 0x4, R12 ;  /* 0x00000004100e7825 */ /* 0x001fca00078e020c */
[----:B------:R-:W2:Y:S04]  /*1640*/  LDG.E R18, desc[UR4][R14.64+-0x4] ;  /* 0xfffffc040e127981 */ /* 0x000ea8000c1e1900 */
[----:B------:R-:W2:Y:S01]  /*1650*/  LDG.E R19, desc[UR4][R14.64] ;  /* 0x000000040e137981 */ /* 0x000ea2000c1e1900 */
[----:B------:R-:W-:-:S04]  /*1660*/  IMAD.IADD R17, R21, 0x1, R16 ;  /* 0x0000000115117824 */ /* 0x000fc800078e0210 */
[----:B------:R-:W-:-:S04]  /*1670*/  IMAD.WIDE.U32 R16, R17, 0x4, R12 ;  /* 0x0000000411107825 */ /* 0x000fc800078e000c */
[----:B--2---:R-:W-:-:S05]  /*1680*/  IMAD.IADD R19, R18, 0x1, R19 ;  /* 0x0000000112137824 */ /* 0x004fca00078e0213 */
[----:B------:R0:W-:Y:S01]  /*1690*/  STG.E desc[UR4][R16.64], R19 ;  /* 0x0000001310007986 */ /* 0x0001e2000c101904 */
[----:B------:R-:W-:Y:S05]  /*16a0*/  BRA `(.L_x_32) ;  /* 0x0000000000107947 */ /* 0x000fea0003800000 */
.L_x_31:
[----:B0-----:R-:W-:Y:S02]  /*16b0*/  IMAD.IADD R15, R23, 0x1, R5 ;  /* 0x00000001170f7824 */ /* 0x001fe400078e0205 */
[----:B------:R-:W-:Y:S02]  /*16c0*/  HFMA2 R17, -RZ, RZ, 0, 5.9604644775390625e-08 ;  /* 0x00000001ff117431 */ /* 0x000fe400000001ff */
[----:B------:R-:W-:-:S05]  /*16d0*/  IMAD.WIDE.U32 R14, R15, 0x4, R12 ;  /* 0x000000040f0e7825 */ /* 0x000fca00078e000c */
[----:B------:R1:W-:Y:S02]  /*16e0*/  STG.E desc[UR4][R14.64], R17 ;  /* 0x000000110e007986 */ /* 0x0003e4000c101904 */
.L_x_32:
[----:B------:R-:W-:Y:S05]  /*16f0*/  BSYNC.RECONVERGENT B2 ;  /* 0x0000000000027941 */ /* 0x000fea0003800200 */
.L_x_30:
[----:B------:R-:W-:-:S13]  /*1700*/  ISETP.NE.AND P0, PT, R30, 0x1, PT ;  /* 0x000000011e00780c */ /* 0x000fda0003f05270 */
[----:B------:R-:W-:Y:S05]  /*1710*/  @!P0 BRA `(.L_x_26) ;  /* 0x0000000000708947 */ /* 0x000fea0003800000 */
[----:B-1----:R-:W-:-:S05]  /*1720*/  VIADD R15, R5, 0x1 ;  /* 0x00000001050f7836 */ /* 0x002fca0000000000 */
[----:B------:R-:W-:-:S13]  /*1730*/  ISETP.NE.AND P0, PT, R15, R20, PT ;  /* 0x000000140f00720c */ /* 0x000fda0003f05270 */
[----:B0-----:R-:W-:-:S04]  /*1740*/  @P0 IMAD.IADD R17, R0, 0x1, R5 ;  /* 0x0000000100110824 */ /* 0x001fc800078e0205 */
[----:B------:R-:W-:-:S05]  /*1750*/  @P0 IMAD.WIDE R16, R17, 0x4, R12 ;  /* 0x0000000411100825 */ /* 0x000fca00078e020c */
[----:B------:R-:W2:Y:S04]  /*1760*/  @P0 LDG.E R18, desc[UR4][R16.64] ;  /* 0x0000000410120981 */ /* 0x000ea8000c1e1900 */
[----:B------:R-:W2:Y:S01]  /*1770*/  @P0 LDG.E R19, desc[UR4][R16.64+0x4] ;  /* 0x0000040410130981 */ /* 0x000ea2000c1e1900 */
[----:B------:R-:W-:-:S05]  /*1780*/  IADD3 R23, P1, PT, R23, R5, RZ ;  /* 0x0000000517177210 */ /* 0x000fca0007f3e0ff */
[----:B------:R-:W-:Y:S01]  /*1790*/  IMAD.X R15, RZ, RZ, RZ, P1 ;  /* 0x000000ffff0f7224 */ /* 0x000fe200008e06ff */
[----:B------:R-:W-:-:S04]  /*17a0*/  LEA R14, P1, R23, R12, 0x2 ;  /* 0x0000000c170e7211 */ /* 0x000fc800078210ff */
[----:B------:R-:W-:Y:S01]  /*17b0*/  LEA.HI.X R15, R23, R13, R15, 0x2, P1 ;  /* 0x0000000d170f7211 */ /* 0x000fe200008f140f */
[----:B------:R-:W-:Y:S02]  /*17c0*/  @!P0 IMAD.MOV.U32 R23, RZ, RZ, 0x1 ;  /* 0x00000001ff178424 */ /* 0x000fe400078e00ff */
[----:B--2---:R-:W-:-:S05]  /*17d0*/  @P0 IMAD.IADD R19, R18, 0x1, R19 ;  /* 0x0000000112130824 */ /* 0x004fca00078e0213 */
[----:B------:R2:W-:Y:S04]  /*17e0*/  @P0 STG.E desc[UR4][R14.64+0x4], R19 ;  /* 0x000004130e000986 */ /* 0x0005e8000c101904 */
[----:B------:R2:W-:Y:S01]  /*17f0*/  @!P0 STG.E desc[UR4][R6.64], R23 ;  /* 0x0000001706008986 */ /* 0x0005e2000c101904 */
[----:B------:R-:W-:-:S13]  /*1800*/  ISETP.NE.AND P0, PT, R30, 0x2, PT ;  /* 0x000000021e00780c */ /* 0x000fda0003f05270 */
[----:B--2---:R-:W-:Y:S05]  /*1810*/  @!P0 BRA `(.L_x_26) ;  /* 0x0000000000308947 */ /* 0x004fea0003800000 */
[----:B------:R-:W-:-:S05]  /*1820*/  VIADD R5, R5, 0x2 ;  /* 0x0000000205057836 */ /* 0x000fca0000000000 */
[----:B------:R-:W-:-:S13]  /*1830*/  ISETP.NE.AND P0, PT, R5, R20, PT ;  /* 0x000000140500720c */ /* 0x000fda0003f05270 */
[----:B------:R-:W-:Y:S05]  /*1840*/  @!P0 BRA `(.L_x_33) ;  /* 0x00000000001c8947 */ /* 0x000fea0003800000 */
[----:B------:R-:W-:-:S05]  /*1850*/  IADD3 R7, PT, PT, R0, R5, RZ ;  /* 0x0000000500077210 */ /* 0x000fca0007ffe0ff */
[----:B------:R-:W-:-:S05]  /*1860*/  IMAD.WIDE R6, R7, 0x4, R12 ;  /* 0x0000000407067825 */ /* 0x000fca00078e020c */
[----:B------:R-:W2:Y:S04]  /*1870*/  LDG.E R0, desc[UR4][R6.64+-0x4] ;  /* 0xfffffc0406007981 */ /* 0x000ea8000c1e1900 */
[----:B------:R-:W2:Y:S02]  /*1880*/  LDG.E R5, desc[UR4][R6.64] ;  /* 0x0000000406057981 */ /* 0x000ea4000c1e1900 */
[----:B--2---:R-:W-:-:S05]  /*1890*/  IMAD.IADD R5, R0, 0x1, R5 ;  /* 0x0000000100057824 */ /* 0x004fca00078e0205 */
[----:B------:R2:W-:Y:S01]  /*18a0*/  STG.E desc[UR4][R14.64+0x8], R5 ;  /* 0x000008050e007986 */ /* 0x0005e2000c101904 */
[----:B------:R-:W-:Y:S05]  /*18b0*/  BRA `(.L_x_26) ;  /* 0x0000000000087947 */ /* 0x000fea0003800000 */
.L_x_33:
[----:B------:R-:W-:-:S05]  /*18c0*/  IMAD.MOV.U32 R5, RZ, RZ, 0x1 ;  /* 0x00000001ff057424 */ /* 0x000fca00078e00ff */
[----:B------:R3:W-:Y:S02]  /*18d0*/  STG.E desc[UR4][R6.64], R5 ;  /* 0x0000000506007986 */ /* 0x0007e4000c101904 */
.L_x_26:
[----:B------:R-:W-:Y:S05]  /*18e0*/  BSYNC.RECONVERGENT B1 ;  /* 0x0000000000017941 */ /* 0x000fea0003800200 */
.L_x_25:
[C---:B------:R-:W-:Y:S01]  /*18f0*/  ISETP.NE.AND P0, PT, R20.reuse, R2, PT ;  /* 0x000000021400720c */ /* 0x040fe20003f05270 */
[----:B------:R-:W-:-:S12]  /*1900*/  VIADD R20, R20, 0x1 ;  /* 0x0000000114147836 */ /* 0x000fd80000000000 */
[----:B------:R-:W-:Y:S05]  /*1910*/  @P0 BRA `(.L_x_34) ;  /* 0xfffffff400f00947 */ /* 0x000fea000383ffff */
.L_x_24:
[----:B------:R-:W-:Y:S05]  /*1920*/  BSYNC.RECONVERGENT B0 ;  /* 0x0000000000007941 */ /* 0x000fea0003800200 */
.L_x_23:
[----:B------:R-:W-:-:S04]  /*1930*/  IMAD R2, R2, R3, R2 ;  /* 0x0000000302027224 */ /* 0x000fc800078e0202 */
[----:B------:R-:W-:-:S04]  /*1940*/  IMAD.IADD R3, R3, 0x1, R2 ;  /* 0x0000000103037824 */ /* 0x000fc800078e0202 */
[----:B-----5:R-:W-:Y:S02]  /*1950*/  IMAD.WIDE R12, R3, 0x4, R12 ;  /* 0x00000004030c7825 */ /* 0x020fe400078e020c */
[----:B------:R-:W4:Y:S04]  /*1960*/  LDC.64 R2, c[0x0][0x388] ;  /* 0x0000e200ff027b82 */ /* 0x000f280000000a00 */
[----:B------:R-:W2:Y:S01]  /*1970*/  LDG.E R13, desc[UR4][R12.64] ;  /* 0x000000040c0d7981 */ /* 0x000ea2000c1e1900 */
[----:B----4-:R-:W-:-:S05]  /*1980*/  IMAD.WIDE R2, R4, 0x4, R2 ;  /* 0x0000000404027825 */ /* 0x010fca00078e0202 */
[----:B--2---:R-:W-:Y:S01]  /*1990*/  STG.E desc[UR4][R2.64], R13 ;  /* 0x0000000d02007986 */ /* 0x004fe2000c101904 */
[----:B------:R-:W-:Y:S05]  /*19a0*/  EXIT ;  /* 0x000000000000794d */ /* 0x000fea0003800000 */
.L_x_1:
[----:B------:R-:W-:-:S13]  /*19b0*/  ISETP.NE.AND P0, PT, R0, 0x66, PT ;  /* 0x000000660000780c */ /* 0x000fda0003f05270 */
[----:B------:R-:W-:Y:S05]  /*19c0*/  @!P0 BRA `(.L_x_35) ;  /* 0x0000002800088947 */ /* 0x000fea0003800000 */
[----:B------:R-:W-:-:S13]  /*19d0*/  ISETP.NE.AND P0, PT, R0, 0x67, PT ;  /* 0x000000670000780c */ /* 0x000fda0003f05270 */
[----:B------:R-:W-:Y:S05]  /*19e0*/  @!P0 BRA `(.L_x_36) ;  /* 0x00000010005c8947 */ /* 0x000fea0003800000 */
[----:B------:R-:W-:-:S13]  /*19f0*/  ISETP.NE.AND P0, PT, R0, 0x69, PT ;  /* 0x000000690000780c */ /* 0x000fda0003f05270 */
[----:B------:R-:W-:Y:S05]  /*1a00*/  @P0 EXIT ;  /* 0x000000000000094d */ /* 0x000fea0003800000 */
[----:B------:R-:W2:Y:S04]  /*1a10*/  LDG.E R0, desc[UR4][R6.64] ;  /* 0x0000000406007981 */ /* 0x000ea8000c1e1900 */
[----:B------:R0:W5:Y:S04]  /*1a20*/  LDG.E.64 R8, desc[UR4][R6.64+0x8] ;  /* 0x0000080406087981 */ /* 0x000168000c1e1b00 */
[----:B------:R0:W5:Y:S01]  /*1a30*/  LDG.E.64 R2, desc[UR4][R6.64+0x10] ;  /* 0x0000100406027981 */ /* 0x000162000c1e1b00 */
[----:B------:R-:W-:Y:S01]  /*1a40*/  BSSY.RECONVERGENT B0, `(.L_x_37) ;  /* 0x0000047000007945 */ /* 0x000fe20003800200 */
[----:B--2---:R-:W-:-:S13]  /*1a50*/  ISETP.GE.AND P0, PT, R0, 0x1, PT ;  /* 0x000000010000780c */ /* 0x004fda0003f06270 */
[----:B0-----:R-:W-:Y:S05]  /*1a60*/  @!P0 BRA `(.L_x_38) ;  /* 0x0000000400108947 */ /* 0x001fea0003800000 */
[C---:B------:R-:W-:Y:S01]  /*1a70*/  ISETP.GE.U32.AND P0, PT, R0.reuse, 0x10, PT ;  /* 0x000000100000780c */ /* 0x040fe20003f06070 */
[----:B------:R-:W-:Y:S01]  /*1a80*/  BSSY.RECONVERGENT B1, `(.L_x_39) ;  /* 0x000001c000017945 */ /* 0x000fe20003800200 */
[----:B------:R-:W-:Y:S01]  /*1a90*/  LOP3.LUT R12, R0, 0xf, RZ, 0xc0, !PT ;  /* 0x0000000f000c7812 */ /* 0x000fe200078ec0ff */
[----:B------:R-:W-:-:S03]  /*1aa0*/  IMAD.MOV.U32 R5, RZ, RZ, RZ ;  /* 0x000000ffff057224 */ /* 0x000fc600078e00ff */
[----:B------:R-:W-:-:S07]  /*1ab0*/  ISETP.NE.AND P1, PT, R12, RZ, PT ;  /* 0x000000ff0c00720c */ /* 0x000fce0003f25270 */
[----:B------:R-:W-:Y:S06]  /*1ac0*/  @!P0 BRA `(.L_x_40) ;  /* 0x00000000005c8947 */ /* 0x000fec0003800000 */
[----:B------:R-:W-:Y:S01]  /*1ad0*/  LOP3.LUT R5, R0, 0x7ffffff0, RZ, 0xc0, !PT ;  /* 0x7ffffff000057812 */ /* 0x000fe200078ec0ff */
[----:B------:R-:W-:Y:S01]  /*1ae0*/  IMAD.MOV.U32 R10, RZ, RZ, RZ ;  /* 0x000000ffff0a7224 */ /* 0x000fe200078e00ff */
[----:B------:R-:W-:-:S07]  /*1af0*/  MOV R11, 0x1 ;  /* 0x00000001000b7802 */ /* 0x000fce0000000f00 */
.L_x_41:
[----:B0----5:R-:W-:-:S04]  /*1b00*/  IMAD.WIDE.U32 R6, R10, 0x4, R2 ;  /* 0x000000040a067825 */ /* 0x021fc800078e0002 */
[----:B------:R-:W-:Y:S01]  /*1b10*/  VIADD R10, R10, 0x10 ;  /* 0x000000100a0a7836 */ /* 0x000fe20000000000 */
[----:B------:R0:W-:Y:S04]  /*1b20*/  STG.E desc[UR4][R6.64], R11 ;  /* 0x0000000b06007986 */ /* 0x0001e8000c101904 */
[----:B------:R0:W-:Y:S01]  /*1b30*/  STG.E desc[UR4][R6.64+0x4], R11 ;  /* 0x0000040b06007986 */ /* 0x0001e2000c101904 */
[----:B------:R-:W-:-:S03]  /*1b40*/  ISETP.NE.AND P0, PT, R10, R5, PT ;  /* 0x000000050a00720c */ /* 0x000fc60003f05270 */
[----:B------:R0:W-:Y:S04]  /*1b50*/  STG.E desc[UR4][R6.64+0x8], R11 ;  /* 0x0000080b06007986 */ /* 0x0001e8000c101904 */
        /* <DEDUP_REMOVED lines=12> */
[----:B------:R0:W-:Y:S01]  /*1c20*/  STG.E desc[UR4][R6.64+0x3c], R11 ;  /* 0x00003c0b06007986 */ /* 0x0001e2000c101904 */
[----:B------:R-:W-:Y:S05]  /*1c30*/  @P0 BRA `(.L_x_41) ;  /* 0xfffffffc00b00947 */ /* 0x000fea000383ffff */
.L_x_40:
[----:B------:R-:W-:Y:S05]  /*1c40*/  BSYNC.RECONVERGENT B1 ;  /* 0x0000000000017941 */ /* 0x000fea0003800200 */
.L_x_39:
[----:B------:R-:W-:Y:S05]  /*1c50*/  @!P1 BRA `(.L_x_38) ;  /* 0x0000000000949947 */ /* 0x000fea0003800000 */
[----:B------:R-:W-:Y:S01]  /*1c60*/  ISETP.GE.U32.AND P0, PT, R12, 0x8, PT ;  /* 0x000000080c00780c */ /* 0x000fe20003f06070 */
[----:B------:R-:W-:Y:S01]  /*1c70*/  BSSY.RECONVERGENT B1, `(.L_x_42) ;  /* 0x000000f000017945 */ /* 0x000fe20003800200 */
[----:B------:R-:W-:-:S04]  /*1c80*/  LOP3.LUT R10, R0, 0x7, RZ, 0xc0, !PT ;  /* 0x00000007000a7812 */ /* 0x000fc800078ec0ff */
[----:B------:R-:W-:-:S07]  /*1c90*/  ISETP.NE.AND P1, PT, R10, RZ, PT ;  /* 0x000000ff0a00720c */ /* 0x000fce0003f25270 */
[----:B------:R-:W-:Y:S06]  /*1ca0*/  @!P0 BRA `(.L_x_43) ;  /* 0x00000000002c8947 */ /* 0x000fec0003800000 */
[----:B0-----:R-:W-:Y:S02]  /*1cb0*/  IMAD.MOV.U32 R11, RZ, RZ, 0x1 ;  /* 0x00000001ff0b7424 */ /* 0x001fe400078e00ff */
[----:B-----5:R-:W-:-:S04]  /*1cc0*/  IMAD.WIDE.U32 R6, R5, 0x4, R2 ;  /* 0x0000000405067825 */ /* 0x020fc800078e0002 */
[----:B------:R-:W-:Y:S01]  /*1cd0*/  VIADD R5, R5, 0x8 ;  /* 0x0000000805057836 */ /* 0x000fe20000000000 */
[----:B------:R1:W-:Y:S04]  /*1ce0*/  STG.E desc[UR4][R6.64], R11 ;  /* 0x0000000b06007986 */ /* 0x0003e8000c101904 */
[----:B------:R1:W-:Y:S04]  /*1cf0*/  STG.E desc[UR4][R6.64+0x4], R11 ;  /* 0x0000040b06007986 */ /* 0x0003e8000c101904 */
[----:B------:R1:W-:Y:S04]  /*1d00*/  STG.E desc[UR4][R6.64+0x8], R11 ;  /* 0x0000080b06007986 */ /* 0x0003e8000c101904 */
[----:B------:R1:W-:Y:S04]  /*1d10*/  STG.E desc[UR4][R6.64+0xc], R11 ;  /* 0x00000c0b06007986 */ /* 0x0003e8000c101904 */
[----:B------:R1:W-:Y:S04]  /*1d20*/  STG.E desc[UR4][R6.64+0x10], R11 ;  /* 0x0000100b06007986 */ /* 0x0003e8000c101904 */
[----:B------:R1:W-:Y:S04]  /*1d30*/  STG.E desc[UR4][R6.64+0x14], R11 ;  /* 0x0000140b06007986 */ /* 0x0003e8000c101904 */
[----:B------:R1:W-:Y:S04]  /*1d40*/  STG.E desc[UR4][R6.64+0x18], R11 ;  /* 0x0000180b06007986 */ /* 0x0003e8000c101904 */
[----:B------:R1:W-:Y:S02]  /*1d50*/  STG.E desc[UR4][R6.64+0x1c], R11 ;  /* 0x00001c0b06007986 */ /* 0x0003e4000c101904 */
.L_x_43:
[----:B------:R-:W-:Y:S05]  /*1d60*/  BSYNC.RECONVERGENT B1 ;  /* 0x0000000000017941 */ /* 0x000fea0003800200 */
.L_x_42:
[----:B------:R-:W-:Y:S05]  /*1d70*/  @!P1 BRA `(.L_x_38) ;  /* 0x00000000004c9947 */ /* 0x000fea0003800000 */
[----:B------:R-:W-:Y:S02]  /*1d80*/  ISETP.GE.U32.AND P0, PT, R10, 0x4, PT ;  /* 0x000000040a00780c */ /* 0x000fe40003f06070 */
[----:B------:R-:W-:-:S04]  /*1d90*/  LOP3.LUT R10, R0, 0x3, RZ, 0xc0, !PT ;  /* 0x00000003000a7812 */ /* 0x000fc800078ec0ff */
[----:B------:R-:W-:-:S07]  /*1da0*/  ISETP.NE.AND P1, PT, R10, RZ, PT ;  /* 0x000000ff0a00720c */ /* 0x000fce0003f25270 */
[----:B01----:R-:W-:Y:S02]  /*1db0*/  @P0 IMAD.MOV.U32 R11, RZ, RZ, 0x1 ;  /* 0x00000001ff0b0424 */ /* 0x003fe400078e00ff */
[----:B-----5:R-:W-:-:S04]  /*1dc0*/  @P0 IMAD.WIDE.U32 R6, R5, 0x4, R2 ;  /* 0x0000000405060825 */ /* 0x020fc800078e0002 */
[----:B------:R-:W-:Y:S01]  /*1dd0*/  @P0 VIADD R5, R5, 0x4 ;  /* 0x0000000405050836 */ /* 0x000fe20000000000 */
[----:B------:R2:W-:Y:S04]  /*1de0*/  @P0 STG.E desc[UR4][R6.64], R11 ;  /* 0x0000000b06000986 */ /* 0x0005e8000c101904 */
[----:B------:R2:W-:Y:S04]  /*1df0*/  @P0 STG.E desc[UR4][R6.64+0x4], R11 ;  /* 0x0000040b06000986 */ /* 0x0005e8000c101904 */
[----:B------:R2:W-:Y:S04]  /*1e00*/  @P0 STG.E desc[UR4][R6.64+0x8], R11 ;  /* 0x0000080b06000986 */ /* 0x0005e8000c101904 */
[----:B------:R2:W-:Y:S01]  /*1e10*/  @P0 STG.E desc[UR4][R6.64+0xc], R11 ;  /* 0x00000c0b06000986 */ /* 0x0005e2000c101904 */
[----:B------:R-:W-:Y:S05]  /*1e20*/  @!P1 BRA `(.L_x_38) ;  /* 0x0000000000209947 */ /* 0x000fea0003800000 */
[----:B------:R-:W-:Y:S02]  /*1e30*/  HFMA2 R13, -RZ, RZ, 0, 5.9604644775390625e-08 ;  /* 0x00000001ff0d7431 */ /* 0x000fe400000001ff */
[----:B--2---:R-:W-:-:S07]  /*1e40*/  IMAD.MOV.U32 R11, RZ, RZ, RZ ;  /* 0x000000ffff0b7224 */ /* 0x004fce00078e00ff */
.L_x_44:
[----:B------:R-:W-:-:S04]  /*1e50*/  IMAD.WIDE.U32 R6, R5, 0x4, R2 ;  /* 0x0000000405067825 */ /* 0x000fc800078e0002 */
[----:B------:R-:W-:Y:S01]  /*1e60*/  VIADD R11, R11, 0x1 ;  /* 0x000000010b0b7836 */ /* 0x000fe20000000000 */
[----:B------:R3:W-:Y:S01]  /*1e70*/  STG.E desc[UR4][R6.64], R13 ;  /* 0x0000000d06007986 */ /* 0x0007e2000c101904 */
[----:B------:R-:W-:-:S03]  /*1e80*/  VIADD R5, R5, 0x1 ;  /* 0x0000000105057836 */ /* 0x000fc60000000000 */
[----:B------:R-:W-:-:S13]  /*1e90*/  ISETP.NE.AND P0, PT, R11, R10, PT ;  /* 0x0000000a0b00720c */ /* 0x000fda0003f05270 */
[----:B---3--:R-:W-:Y:S05]  /*1ea0*/  @P0 BRA `(.L_x_44) ;  /* 0xfffffffc00e80947 */ /* 0x008fea000383ffff */
.L_x_38:
[----:B------:R-:W-:Y:S05]  /*1eb0*/  BSYNC.RECONVERGENT B0 ;  /* 0x0000000000007941 */ /* 0x000fea0003800200 */
.L_x_37:
[----:B------:R-:W-:Y:S01]  /*1ec0*/  ISETP.GE.AND P0, PT, R0, 0x2, PT ;  /* 0x000000020000780c */ /* 0x000fe20003f06270 */
[----:B------:R-:W-:-:S12]  /*1ed0*/  BSSY.RECONVERGENT B1, `(.L_x_45) ;  /* 0x000006c000017945 */ /* 0x000fd80003800200 */
[----:B------:R-:W-:Y:S05]  /*1ee0*/  @!P0 BRA `(.L_x_46) ;  /* 0x0000000400a88947 */ /* 0x000fea0003800000 */
[----:B------:R-:W-:Y:S02]  /*1ef0*/  IMAD.MOV.U32 R13, RZ, RZ, 0x1 ;  /* 0x00000001ff0d7424 */ /* 0x000fe400078e00ff */
[----:B------:R-:W-:-:S07]  /*1f00*/  IMAD.MOV.U32 R5, RZ, RZ, RZ ;  /* 0x000000ffff057224 */ /* 0x000fce00078e00ff */
.L_x_64:
[----:B------:R-:W-:Y:S01]  /*1f10*/  ISETP.GE.U32.AND P0, PT, R5, 0x3, PT ;  /* 0x000000030500780c */ /* 0x000fe20003f06070 */
[----:B------:R-:W-:Y:S01]  /*1f20*/  BSSY.RECONVERGENT B0, `(.L_x_47) ;  /* 0x000003a000007945 */ /* 0x000fe20003800200 */
[C---:B------:R-:W-:Y:S01]  /*1f30*/  LOP3.LUT R18, R13.reuse, 0x3, RZ, 0xc0, !PT ;  /* 0x000000030d127812 */ /* 0x040fe200078ec0ff */
[----:B------:R-:W-:Y:S02]  /*1f40*/  IMAD.MOV.U32 R17, RZ, RZ, RZ ;  /* 0x000000ffff117224 */ /* 0x000fe400078e00ff */
[----:B012-45:R-:W-:-:S04]  /*1f50*/  IMAD.WIDE.U32 R6, R13, 0x4, R8 ;  /* 0x000000040d067825 */ /* 0x037fc800078e0008 */
[----:B------:R-:W-:-:S04]  /*1f60*/  IMAD.WIDE.U32 R10, R13, 0x4, R2 ;  /* 0x000000040d0a7825 */ /* 0x000fc800078e0002 */
[----:B------:R-:W-:Y:S01]  /*1f70*/  IMAD.MOV.U32 R5, RZ, RZ, R13 ;  /* 0x000000ffff057224 */ /* 0x000fe200078e000d */
[----:B------:R-:W-:Y:S06]  /*1f80*/  @!P0 BRA `(.L_x_48) ;  /* 0x0000000000cc8947 */ /* 0x000fec0003800000 */
[----:B------:R-:W-:Y:S02]  /*1f90*/  LOP3.LUT R17, R5, 0x7ffffffc, RZ, 0xc0, !PT ;  /* 0x7ffffffc05117812 */ /* 0x000fe400078ec0ff */
[----:B------:R-:W-:-:S07]  /*1fa0*/  MOV R19, RZ ;  /* 0x000000ff00137202 */ /* 0x000fce0000000f00 */
.L_x_57:
[----:B---3--:R-:W-:Y:S01]  /*1fb0*/  IMAD.WIDE.U32 R12, R19, 0x4, R8 ;  /* 0x00000004130c7825 */ /* 0x008fe200078e0008 */
[----:B--2---:R-:W2:Y:S04]  /*1fc0*/  LDG.E R21, desc[UR4][R6.64] ;  /* 0x0000000406157981 */ /* 0x004ea8000c1e1900 */
[----:B------:R-:W2:Y:S01]  /*1fd0*/  LDG.E R14, desc[UR4][R12.64] ;  /* 0x000000040c0e7981 */ /* 0x000ea2000c1e1900 */
[----:B------:R-:W-:Y:S01]  /*1fe0*/  BSSY.RECONVERGENT B2, `(.L_x_49) ;  /* 0x000000a000027945 */ /* 0x000fe20003800200 */
[----:B--2---:R-:W-:Y:S01]  /*1ff0*/  ISETP.GT.AND P0, PT, R21, R14, PT ;  /* 0x0000000e1500720c */ /* 0x004fe20003f04270 */
[----:B------:R-:W-:-:S12]  /*2000*/  IMAD.WIDE.U32 R14, R19, 0x4, R2 ;  /* 0x00000004130e7825 */ /* 0x000fd800078e0002 */
[----:B01----:R-:W-:Y:S05]  /*2010*/  @!P0 BRA `(.L_x_50) ;  /* 0x0000000000188947 */ /* 0x003fea0003800000 */
[----:B------:R-:W2:Y:S04]  /*2020*/  LDG.E R16, desc[UR4][R10.64] ;  /* 0x000000040a107981 */ /* 0x000ea8000c1e1900 */
[----:B------:R-:W2:Y:S02]  /*2030*/  LDG.E R23, desc[UR4][R14.64] ;  /* 0x000000040e177981 */ /* 0x000ea4000c1e1900 */
[----:B--2---:R-:W-:-:S13]  /*2040*/  ISETP.GT.AND P0, PT, R16, R23, PT ;  /* 0x000000171000720c */ /* 0x004fda0003f04270 */
[----:B------:R-:W-:-:S05]  /*2050*/  @!P0 VIADD R23, R23, 0x1 ;  /* 0x0000000117178836 */ /* 0x000fca0000000000 */
[----:B------:R0:W-:Y:S04]  /*2060*/  @!P0 STG.E desc[UR4][R10.64], R23 ;  /* 0x000000170a008986 */ /* 0x0001e8000c101904 */
[----:B------:R0:W5:Y:S02]  /*2070*/  @!P0 LDG.E R21, desc[UR4][R6.64] ;  /* 0x0000000406158981 */ /* 0x000164000c1e1900 */
.L_x_50:
[----:B------:R-:W-:Y:S05]  /*2080*/  BSYNC.RECONVERGENT B2 ;  /* 0x0000000000027941 */ /* 0x000fea0003800200 */
.L_x_49:
[----:B------:R-:W2:Y:S01]  /*2090*/  LDG.E R16, desc[UR4][R12.64+0x4] ;  /* 0x000004040c107981 */ /* 0x000ea2000c1e1900 */
[----:B------:R-:W-:Y:S01]  /*20a0*/  BSSY.RECONVERGENT B2, `(.L_x_51) ;  /* 0x0000009000027945 */ /* 0x000fe20003800200 */
[----:B--2--5:R-:W-:-:S13]  /*20b0*/  ISETP.GT.AND P0, PT, R21, R16, PT ;  /* 0x000000101500720c */ /* 0x024fda0003f04270 */
[----:B------:R-:W-:Y:S05]  /*20c0*/  @!P0 BRA `(.L_x_52) ;  /* 0x0000000000188947 */ /* 0x000fea0003800000 */
[----:B------:R-:W2:Y:S04]  /*20d0*/  LDG.E R16, desc[UR4][R10.64] ;  /* 0x000000040a107981 */ /* 0x000ea8000c1e1900 */
[----:B0-----:R-:W2:Y:S02]  /*20e0*/  LDG.E R23, desc[UR4][R14.64+0x4] ;  /* 0x000004040e177981 */ /* 0x001ea4000c1e1900 */
[----:B--2---:R-:W-:-:S13]  /*20f0*/  ISETP.GT.AND P0, PT, R16, R23, PT ;  /* 0x000000171000720c */ /* 0x004fda0003f04270 */
[----:B------:R-:W-:-:S05]  /*2100*/  @!P0 VIADD R23, R23, 0x1 ;  /* 0x0000000117178836 */ /* 0x000fca0000000000 */
[----:B------:R1:W-:Y:S04]  /*2110*/  @!P0 STG.E desc[UR4][R10.64], R23 ;  /* 0x000000170a008986 */ /* 0x0003e8000c101904 */
[----:B------:R1:W5:Y:S02]  /*2120*/  @!P0 LDG.E R21, desc[UR4][R6.64] ;  /* 0x0000000406158981 */ /* 0x000364000c1e1900 */
.L_x_52:
[----:B------:R-:W-:Y:S05]  /*2130*/  BSYNC.RECONVERGENT B2 ;  /* 0x0000000000027941 */ /* 0x000fea0003800200 */
.L_x_51:
[----:B------:R-:W2:Y:S01]  /*2140*/  LDG.E R16, desc[UR4][R12.64+0x8] ;  /* 0x000008040c107981 */ /* 0x000ea2000c1e1900 */
[----:B------:R-:W-:Y:S01]  /*2150*/  BSSY.RECONVERGENT B2, `(.L_x_53) ;  /* 0x0000009000027945 */ /* 0x000fe20003800200 */
[----:B--2--5:R-:W-:-:S13]  /*2160*/  ISETP.GT.AND P0, PT, R21, R16, PT ;  /* 0x000000101500720c */ /* 0x024fda0003f04270 */
[----:B------:R-:W-:Y:S05]  /*2170*/  @!P0 BRA `(.L_x_54) ;  /* 0x0000000000188947 */ /* 0x000fea0003800000 */
[----:B------:R-:W2:Y:S04]  /*2180*/  LDG.E R16, desc[UR4][R10.64] ;  /* 0x000000040a107981 */ /* 0x000ea8000c1e1900 */
[----:B01----:R-:W2:Y:S02]  /*2190*/  LDG.E R23, desc[UR4][R14.64+0x8] ;  /* 0x000008040e177981 */ /* 0x003ea4000c1e1900 */
[----:B--2---:R-:W-:-:S13]  /*21a0*/  ISETP.GT.AND P0, PT, R16, R23, PT ;  /* 0x000000171000720c */ /* 0x004fda0003f04270 */
[----:B------:R-:W-:-:S05]  /*21b0*/  @!P0 VIADD R23, R23, 0x1 ;  /* 0x0000000117178836 */ /* 0x000fca0000000000 */
[----:B------:R2:W-:Y:S04]  /*21c0*/  @!P0 STG.E desc[UR4][R10.64], R23 ;  /* 0x000000170a008986 */ /* 0x0005e8000c101904 */
[----:B------:R2:W5:Y:S02]  /*21d0*/  @!P0 LDG.E R21, desc[UR4][R6.64] ;  /* 0x0000000406158981 */ /* 0x000564000c1e1900 */
.L_x_54:
[----:B------:R-:W-:Y:S05]  /*21e0*/  BSYNC.RECONVERGENT B2 ;  /* 0x0000000000027941 */ /* 0x000fea0003800200 */
.L_x_53:
[----:B------:R-:W3:Y:S01]  /*21f0*/  LDG.E R12, desc[UR4][R12.64+0xc] ;  /* 0x00000c040c0c7981 */ /* 0x000ee2000c1e1900 */
[----:B------:R-:W-:Y:S01]  /*2200*/  VIADD R19, R19, 0x4 ;  /* 0x0000000413137836 */ /* 0x000fe20000000000 */
[----:B------:R-:W-:Y:S04]  /*2210*/  BSSY.RECONVERGENT B2, `(.L_x_55) ;  /* 0x0000009000027945 */ /* 0x000fe80003800200 */
[----:B------:R-:W-:Y:S02]  /*2220*/  ISETP.NE.AND P1, PT, R19, R17, PT ;  /* 0x000000111300720c */ /* 0x000fe40003f25270 */
[----:B---3-5:R-:W-:-:S13]  /*2230*/  ISETP.GT.AND P0, PT, R21, R12, PT ;  /* 0x0000000c1500720c */ /* 0x028fda0003f04270 */
[----:B------:R-:W-:Y:S05]  /*2240*/  @!P0 BRA `(.L_x_56) ;  /* 0x0000000000148947 */ /* 0x000fea0003800000 */
[----:B------:R-:W3:Y:S04]  /*2250*/  LDG.E R13, desc[UR4][R14.64+0xc] ;  /* 0x00000c040e0d7981 */ /* 0x000ee8000c1e1900 */
[----:B------:R-:W3:Y:S02]  /*2260*/  LDG.E R12, desc[UR4][R10.64] ;  /* 0x000000040a0c7981 */ /* 0x000ee4000c1e1900 */
[----:B---3--:R-:W-:-:S13]  /*2270*/  ISETP.GT.AND P0, PT, R12, R13, PT ;  /* 0x0000000d0c00720c */ /* 0x008fda0003f04270 */
[----:B------:R-:W-:-:S05]  /*2280*/  @!P0 VIADD R13, R13, 0x1 ;  /* 0x000000010d0d8836 */ /* 0x000fca0000000000 */
[----:B------:R3:W-:Y:S02]  /*2290*/  @!P0 STG.E desc[UR4][R10.64], R13 ;  /* 0x0000000d0a008986 */ /* 0x0007e4000c101904 */
.L_x_56:
[----:B------:R-:W-:Y:S05]  /*22a0*/  BSYNC.RECONVERGENT B2 ;  /* 0x0000000000027941 */ /* 0x000fea0003800200 */
.L_x_55:
[----:B------:R-:W-:Y:S05]  /*22b0*/  @P1 BRA `(.L_x_57) ;  /* 0xfffffffc003c1947 */ /* 0x000fea000383ffff */
.L_x_48:
[----:B------:R-:W-:Y:S05]  /*22c0*/  BSYNC.RECONVERGENT B0 ;  /* 0x0000000000007941 */ /* 0x000fea0003800200 */
.L_x_47:
[----:B------:R-:W-:Y:S01]  /*22d0*/  ISETP.NE.AND P0, PT, R18, RZ, PT ;  /* 0x000000ff1200720c */ /* 0x000fe20003f05270 */
[----:B------:R-:W-:-:S12]  /*22e0*/  BSSY.RECONVERGENT B0, `(.L_x_58) ;  /* 0x0000027000007945 */ /* 0x000fd80003800200 */
[----:B------:R-:W-:Y:S05]  /*22f0*/  @!P0 BRA `(.L_x_59) ;  /* 0x0000000000948947 */ /* 0x000fea0003800000 */
[C---:B---3--:R-:W-:Y:S01]  /*2300*/  IMAD.WIDE.U32 R12, R17.reuse, 0x4, R8 ;  /* 0x00000004110c7825 */ /* 0x048fe200078e0008 */
[----:B------:R-:W3:Y:S04]  /*2310*/  LDG.E R14, desc[UR4][R6.64] ;  /* 0x00000004060e7981 */ /* 0x000ee8000c1e1900 */
[----:B------:R-:W3:Y:S01]  /*2320*/  LDG.E R15, desc[UR4][R12.64] ;  /* 0x000000040c0f7981 */ /* 0x000ee2000c1e1900 */
[----:B------:R-:W-:Y:S01]  /*2330*/  BSSY.RECONVERGENT B2, `(.L_x_60) ;  /* 0x000000a000027945 */ /* 0x000fe20003800200 */
[----:B------:R-:W-:Y:S02]  /*2340*/  ISETP.NE.AND P1, PT, R18, 0x1, PT ;  /* 0x000000011200780c */ /* 0x000fe40003f25270 */
[----:B---3--:R-:W-:Y:S01]  /*2350*/  ISETP.GT.AND P0, PT, R14, R15, PT ;  /* 0x0000000f0e00720c */ /* 0x008fe20003f04270 */
[----:B------:R-:W-:-:S12]  /*2360*/  IMAD.WIDE.U32 R14, R17, 0x4, R2 ;  /* 0x00000004110e7825 */ /* 0x000fd800078e0002 */
[----:B------:R-:W-:Y:S05]  /*2370*/  @!P0 BRA `(.L_x_61) ;  /* 0x0000000000148947 */ /* 0x000fea0003800000 */
[----:B------:R-:W3:Y:S04]  /*2380*/  LDG.E R16, desc[UR4][R10.64] ;  /* 0x000000040a107981 */ /* 0x000ee8000c1e1900 */
[----:B------:R-:W3:Y:S02]  /*2390*/  LDG.E R17, desc[UR4][R14.64] ;  /* 0x000000040e117981 */ /* 0x000ee4000c1e1900 */
[----:B---3--:R-:W-:-:S13]  /*23a0*/  ISETP.GT.AND P0, PT, R16, R17, PT ;  /* 0x000000111000720c */ /* 0x008fda0003f04270 */
[----:B------:R-:W-:-:S05]  /*23b0*/  @!P0 VIADD R17, R17, 0x1 ;  /* 0x0000000111118836 */ /* 0x000fca0000000000 */
[----:B------:R3:W-:Y:S02]  /*23c0*/  @!P0 STG.E desc[UR4][R10.64], R17 ;  /* 0x000000110a008986 */ /* 0x0007e4000c101904 */
.L_x_61:
[----:B------:R-:W-:Y:S05]  /*23d0*/  BSYNC.RECONVERGENT B2 ;  /* 0x0000000000027941 */ /* 0x000fea0003800200 */
.L_x_60:
[----:B------:R-:W-:Y:S05]  /*23e0*/  @!P1 BRA `(.L_x_59) ;  /* 0x0000000000589947 */ /* 0x000fea0003800000 */
[----:B------:R-:W4:Y:S04]  /*23f0*/  LDG.E R16, desc[UR4][R6.64] ;  /* 0x0000000406107981 */ /* 0x000f28000c1e1900 */
[----:B---3--:R-:W4:Y:S01]  /*2400*/  LDG.E R17, desc[UR4][R12.64+0x4] ;  /* 0x000004040c117981 */ /* 0x008f22000c1e1900 */
[----:B------:R-:W-:Y:S01]  /*2410*/  BSSY.RECONVERGENT B2, `(.L_x_62) ;  /* 0x0000009000027945 */ /* 0x000fe20003800200 */
[----:B------:R-:W-:Y:S02]  /*2420*/  ISETP.NE.AND P1, PT, R18, 0x2, PT ;  /* 0x000000021200780c */ /* 0x000fe40003f25270 */
[----:B----4-:R-:W-:-:S13]  /*2430*/  ISETP.GT.AND P0, PT, R16, R17, PT ;  /* 0x000000111000720c */ /* 0x010fda0003f04270 */
[----:B------:R-:W-:Y:S05]  /*2440*/  @!P0 BRA `(.L_x_63) ;  /* 0x0000000000148947 */ /* 0x000fea0003800000 */
[----:B------:R-:W3:Y:S04]  /*2450*/  LDG.E R16, desc[UR4][R10.64] ;  /* 0x000000040a107981 */ /* 0x000ee8000c1e1900 */
[----:B------:R-:W3:Y:S02]  /*2460*/  LDG.E R17, desc[UR4][R14.64+0x4] ;  /* 0x000004040e117981 */ /* 0x000ee4000c1e1900 */
[----:B---3--:R-:W-:-:S13]  /*2470*/  ISETP.GT.AND P0, PT, R16, R17, PT ;  /* 0x000000111000720c */ /* 0x008fda0003f04270 */
[----:B------:R-:W-:-:S05]  /*2480*/  @!P0 IADD3 R17, PT, PT, R17, 0x1, RZ ;  /* 0x0000000111118810 */ /* 0x000fca0007ffe0ff */
[----:B------:R3:W-:Y:S02]  /*2490*/  @!P0 STG.E desc[UR4][R10.64], R17 ;  /* 0x000000110a008986 */ /* 0x0007e4000c101904 */
.L_x_63:
[----:B------:R-:W-:Y:S05]  /*24a0*/  BSYNC.RECONVERGENT B2 ;  /* 0x0000000000027941 */ /* 0x000fea0003800200 */
.L_x_62:
[----:B------:R-:W-:Y:S05]  /*24b0*/  @!P1 BRA `(.L_x_59) ;  /* 0x0000000000249947 */ /* 0x000fea0003800000 */
[----:B012---:R-:W2:Y:S04]  /*24c0*/  LDG.E R6, desc[UR4][R6.64] ;  /* 0x0000000406067981 */ /* 0x007ea8000c1e1900 */
[----:B------:R-:W2:Y:S02]  /*24d0*/  LDG.E R13, desc[UR4][R12.64+0x8] ;  /* 0x000008040c0d7981 */ /* 0x000ea4000c1e1900 */
[----:B--2---:R-:W-:-:S13]  /*24e0*/  ISETP.GT.AND P0, PT, R6, R13, PT ;  /* 0x0000000d0600720c */ /* 0x004fda0003f04270 */
[----:B------:R-:W-:Y:S05]  /*24f0*/  @!P0 BRA `(.L_x_59) ;  /* 0x0000000000148947 */ /* 0x000fea0003800000 */
[----:B------:R-:W2:Y:S04]  /*2500*/  LDG.E R7, desc[UR4][R14.64+0x8] ;  /* 0x000008040e077981 */ /* 0x000ea8000c1e1900 */
[----:B------:R-:W2:Y:S02]  /*2510*/  LDG.E R6, desc[UR4][R10.64] ;  /* 0x000000040a067981 */ /* 0x000ea4000c1e1900 */
[----:B--2---:R-:W-:-:S13]  /*2520*/  ISETP.GT.AND P0, PT, R6, R7, PT ;  /* 0x000000070600720c */ /* 0x004fda0003f04270 */
[----:B------:R-:W-:-:S05]  /*2530*/  @!P0 VIADD R7, R7, 0x1 ;  /* 0x0000000107078836 */ /* 0x000fca0000000000 */
[----:B------:R4:W-:Y:S02]  /*2540*/  @!P0 STG.E desc[UR4][R10.64], R7 ;  /* 0x000000070a008986 */ /* 0x0009e4000c101904 */
.L_x_59:
[----:B------:R-:W-:Y:S05]  /*2550*/  BSYNC.RECONVERGENT B0 ;  /* 0x0000000000007941 */ /* 0x000fea0003800200 */
.L_x_58:
[----:B---3--:R-:W-:-:S05]  /*2560*/  VIADD R13, R5, 0x1 ;  /* 0x00000001050d7836 */ /* 0x008fca0000000000 */
[----:B------:R-:W-:-:S13]  /*2570*/  ISETP.NE.AND P0, PT, R13, R0, PT ;  /* 0x000000000d00720c */ /* 0x000fda0003f05270 */
[----:B------:R-:W-:Y:S05]  /*2580*/  @P0 BRA `(.L_x_64) ;  /* 0xfffffff800600947 */ /* 0x000fea000383ffff */
.L_x_46:
[----:B------:R-:W-:Y:S05]  /*2590*/  BSYNC.RECONVERGENT B1 ;  /* 0x0000000000017941 */ /* 0x000fea0003800200 */
.L_x_45:
[----:B------:R-:W-:Y:S01]  /*25a0*/  ISETP.GE.AND P0, PT, R0, 0x1, PT ;  /* 0x000000010000780c */ /* 0x000fe20003f06270 */
[----:B------:R-:W-:Y:S01]  /*25b0*/  BSSY.RECONVERGENT B0, `(.L_x_65) ;  /* 0x0000056000007945 */ /* 0x000fe20003800200 */
[----:B-----5:R-:W-:-:S11]  /*25c0*/  IMAD.MOV.U32 R8, RZ, RZ, RZ ;  /* 0x000000ffff087224 */ /* 0x020fd600078e00ff */
[----:B------:R-:W-:Y:S05]  /*25d0*/  @!P0 BRA `(.L_x_66) ;  /* 0x00000004004c8947 */ /* 0x000fea0003800000 */
[C---:B------:R-:W-:Y:S01]  /*25e0*/  ISETP.GE.U32.AND P0, PT, R0.reuse, 0x10, PT ;  /* 0x000000100000780c */ /* 0x040fe20003f06070 */
[----:B------:R-:W-:Y:S01]  /*25f0*/  BSSY.RECONVERGENT B1, `(.L_x_67) ;  /* 0x0000024000017945 */ /* 0x000fe20003800200 */
[----:B------:R-:W-:Y:S01]  /*2600*/  LOP3.LUT R26, R0, 0xf, RZ, 0xc0, !PT ;  /* 0x0000000f001a7812 */ /* 0x000fe200078ec0ff */
[----:B------:R-:W-:Y:S02]  /*2610*/  IMAD.MOV.U32 R5, RZ, RZ, RZ ;  /* 0x000000ffff057224 */ /* 0x000fe400078e00ff */
[----:B------:R-:W-:Y:S01]  /*2620*/  IMAD.MOV.U32 R8, RZ, RZ, RZ ;  /* 0x000000ffff087224 */ /* 0x000fe200078e00ff */
[----:B------:R-:W-:-:S07]  /*2630*/  ISETP.NE.AND P1, PT, R26, RZ, PT ;  /* 0x000000ff1a00720c */ /* 0x000fce0003f25270 */
[----:B------:R-:W-:Y:S06]  /*2640*/  @!P0 BRA `(.L_x_68) ;  /* 0x0000000000788947 */ /* 0x000fec0003800000 */
[----:B------:R-:W-:Y:S02]  /*2650*/  LOP3.LUT R5, R0, 0x7ffffff0, RZ, 0xc0, !PT ;  /* 0x7ffffff000057812 */ /* 0x000fe400078ec0ff */
[----:B------:R-:W-:-:S07]  /*2660*/  CS2R R8, SRZ ;  /* 0x0000000000087805 */ /* 0x000fce000001ff00 */
.L_x_69:
[----:B012-4-:R-:W-:-:S05]  /*2670*/  IMAD.WIDE.U32 R6, R9, 0x4, R2 ;  /* 0x0000000409067825 */ /* 0x017fca00078e0002 */
[----:B------:R-:W2:Y:S04]  /*2680*/  LDG.E R11, desc[UR4][R6.64] ;  /* 0x00000004060b7981 */ /* 0x000ea8000c1e1900 */
[----:B------:R-:W2:Y:S04]  /*2690*/  LDG.E R10, desc[UR4][R6.64+0x4] ;  /* 0x00000404060a7981 */ /* 0x000ea8000c1e1900 */
[----:B------:R-:W3:Y:S04]  /*26a0*/  LDG.E R13, desc[UR4][R6.64+0x8] ;  /* 0x00000804060d7981 */ /* 0x000ee8000c1e1900 */
[----:B------:R-:W3:Y:S04]  /*26b0*/  LDG.E R12, desc[UR4][R6.64+0xc] ;  /* 0x00000c04060c7981 */ /* 0x000ee8000c1e1900 */
[----:B------:R-:W4:Y:S04]  /*26c0*/  LDG.E R15, desc[UR4][R6.64+0x10] ;  /* 0x00001004060f7981 */ /* 0x000f28000c1e1900 */
[----:B------:R-:W4:Y:S04]  /*26d0*/  LDG.E R14, desc[UR4][R6.64+0x14] ;  /* 0x00001404060e7981 */ /* 0x000f28000c1e1900 */
[----:B------:R-:W5:Y:S04]  /*26e0*/  LDG.E R17, desc[UR4][R6.64+0x18] ;  /* 0x0000180406117981 */ /* 0x000f68000c1e1900 */
        /* <DEDUP_REMOVED lines=8> */
[----:B------:R-:W5:Y:S01]  /*2770*/  LDG.E R24, desc[UR4][R6.64+0x3c] ;  /* 0x00003c0406187981 */ /* 0x000f62000c1e1900 */
[----:B------:R-:W-:-:S05]  /*2780*/  VIADD R9, R9, 0x10 ;  /* 0x0000001009097836 */ /* 0x000fca0000000000 */
[----:B------:R-:W-:Y:S02]  /*2790*/  ISETP.NE.AND P0, PT, R9, R5, PT ;  /* 0x000000050900720c */ /* 0x000fe40003f05270 */
[----:B--2---:R-:W-:-:S04]  /*27a0*/  VIMNMX3 R10, R8, R11, R10, !PT ;  /* 0x0000000b080a720f */ /* 0x004fc8000780010a */
[----:B---3--:R-:W-:-:S04]  /*27b0*/  VIMNMX3 R10, R10, R13, R12, !PT ;  /* 0x0000000d0a0a720f */ /* 0x008fc8000780010c */
[----:B----4-:R-:W-:-:S04]  /*27c0*/  VIMNMX3 R10, R10, R15, R14, !PT ;  /* 0x0000000f0a0a720f */ /* 0x010fc8000780010e */
[----:B-----5:R-:W-:-:S04]  /*27d0*/  VIMNMX3 R10, R10, R17, R16, !PT ;  /* 0x000000110a0a720f */ /* 0x020fc80007800110 */
[----:B------:R-:W-:-:S04]  /*27e0*/  VIMNMX3 R10, R10, R19, R18, !PT ;  /* 0x000000130a0a720f */ /* 0x000fc80007800112 */
[----:B------:R-:W-:-:S04]  /*27f0*/  VIMNMX3 R10, R10, R21, R20, !PT ;  /* 0x000000150a0a720f */ /* 0x000fc80007800114 */
[----:B------:R-:W-:-:S04]  /*2800*/  VIMNMX3 R10, R10, R23, R22, !PT ;  /* 0x000000170a0a720f */ /* 0x000fc80007800116 */
[----:B------:R-:W-:Y:S01]  /*2810*/  VIMNMX3 R8, R10, R25, R24, !PT ;  /* 0x000000190a08720f */ /* 0x000fe20007800118 */
[----:B------:R-:W-:Y:S06]  /*2820*/  @P0 BRA `(.L_x_69) ;  /* 0xfffffffc00900947 */ /* 0x000fec000383ffff */
.L_x_68:
[----:B------:R-:W-:Y:S05]  /*2830*/  BSYNC.RECONVERGENT B1 ;  /* 0x0000000000017941 */ /* 0x000fea0003800200 */
.L_x_67:
[----:B------:R-:W-:Y:S05]  /*2840*/  @!P1 BRA `(.L_x_66) ;  /* 0x0000000000b09947 */ /* 0x000fea0003800000 */
[----:B------:R-:W-:Y:S01]  /*2850*/  ISETP.GE.U32.AND P0, PT, R26, 0x8, PT ;  /* 0x000000081a00780c */ /* 0x000fe20003f06070 */
[----:B------:R-:W-:Y:S01]  /*2860*/  BSSY.RECONVERGENT B1, `(.L_x_70) ;  /* 0x0000012000017945 */ /* 0x000fe20003800200 */
[----:B------:R-:W-:-:S04]  /*2870*/  LOP3.LUT R17, R0, 0x7, RZ, 0xc0, !PT ;  /* 0x0000000700117812 */ /* 0x000fc800078ec0ff */
[----:B------:R-:W-:-:S07]  /*2880*/  ISETP.NE.AND P1, PT, R17, RZ, PT ;  /* 0x000000ff1100720c */ /* 0x000fce0003f25270 */
[----:B------:R-:W-:Y:S06]  /*2890*/  @!P0 BRA `(.L_x_71) ;  /* 0x0000000000388947 */ /* 0x000fec0003800000 */
        /* <DEDUP_REMOVED lines=8> */
[----:B------:R-:W5:Y:S01]  /*2920*/  LDG.E R15, desc[UR4][R6.64+0x1c] ;  /* 0x00001c04060f7981 */ /* 0x000f62000c1e1900 */
[----:B------:R-:W-:-:S02]  /*2930*/  IADD3 R5, PT, PT, R5, 0x8, RZ ;  /* 0x0000000805057810 */ /* 0x000fc40007ffe0ff */
[----:B--2---:R-:W-:-:S04]  /*2940*/  VIMNMX3 R9, R8, R9, R10, !PT ;  /* 0x000000090809720f */ /* 0x004fc8000780010a */
[----:B---3--:R-:W-:-:S04]  /*2950*/  VIMNMX3 R9, R9, R12, R11, !PT ;  /* 0x0000000c0909720f */ /* 0x008fc8000780010b */
[----:B----4-:R-:W-:-:S04]  /*2960*/  VIMNMX3 R9, R9, R14, R13, !PT ;  /* 0x0000000e0909720f */ /* 0x010fc8000780010d */
[----:B-----5:R-:W-:-:S07]  /*2970*/  VIMNMX3 R8, R9, R16, R15, !PT ;  /* 0x000000100908720f */ /* 0x020fce000780010f */
.L_x_71:
[----:B------:R-:W-:Y:S05]  /*2980*/  BSYNC.RECONVERGENT B1 ;  /* 0x0000000000017941 */ /* 0x000fea0003800200 */
.L_x_70:
        /* <DEDUP_REMOVED lines=10> */
[----:B------:R-:W3:Y:S01]  /*2a30*/  LDG.E R10, desc[UR4][R6.64+0xc] ;  /* 0x00000c04060a7981 */ /* 0x000ee2000c1e1900 */
[----:B------:R-:W-:Y:S01]  /*2a40*/  VIADD R5, R5, 0x4 ;  /* 0x0000000405057836 */ /* 0x000fe20000000000 */
[----:B--2---:R-:W-:-:S04]  /*2a50*/  VIMNMX3 R0, R8, R11, R0, !PT ;  /* 0x0000000b0800720f */ /* 0x004fc80007800100 */
[----:B---3--:R-:W-:-:S07]  /*2a60*/  VIMNMX3 R8, R0, R13, R10, !PT ;  /* 0x0000000d0008720f */ /* 0x008fce000780010a */
.L_x_73:
[----:B------:R-:W-:Y:S05]  /*2a70*/  BSYNC.RECONVERGENT B1 ;  /* 0x0000000000017941 */ /* 0x000fea0003800200 */
.L_x_72:
[----:B------:R-:W-:Y:S05]  /*2a80*/  @!P1 BRA `(.L_x_66) ;  /* 0x0000000000209947 */ /* 0x000fea0003800000 */
[----:B------:R-:W-:-:S07]  /*2a90*/  IMAD.MOV.U32 R0, RZ, RZ, RZ ;  /* 0x000000ffff007224 */ /* 0x000fce00078e00ff */
.L_x_74:
[----:B012-4-:R-:W-:-:S06]  /*2aa0*/  IMAD.WIDE.U32 R6, R5, 0x4, R2 ;  /* 0x0000000405067825 */ /* 0x017fcc00078e0002 */
[----:B------:R-:W2:Y:S01]  /*2ab0*/  LDG.E R7, desc[UR4][R6.64] ;  /* 0x0000000406077981 */ /* 0x000ea2000c1e1900 */
[----:B------:R-:W-:Y:S02]  /*2ac0*/  VIADD R0, R0, 0x1 ;  /* 0x0000000100007836 */ /* 0x000fe40000000000 */
[----:B------:R-:W-:-:S03]  /*2ad0*/  VIADD R5, R5, 0x1 ;  /* 0x0000000105057836 */ /* 0x000fc60000000000 */
[----:B------:R-:W-:Y:S02]  /*2ae0*/  ISETP.NE.AND P0, PT, R0, R9, PT ;  /* 0x000000090000720c */ /* 0x000fe40003f05270 */
[----:B--2---:R-:W-:-:S11]  /*2af0*/  VIMNMX R8, PT, PT, R7, R8, !PT ;  /* 0x0000000807087248 */ /* 0x004fd60007fe0100 */
[----:B------:R-:W-:Y:S05]  /*2b00*/  @P0 BRA `(.L_x_74) ;  /* 0xfffffffc00e40947 */ /* 0x000fea000383ffff */
.L_x_66:
[----:B------:R-:W-:Y:S05]  /*2b10*/  BSYNC.RECONVERGENT B0 ;  /* 0x0000000000007941 */ /* 0x000fea0003800200 */
.L_x_65:
[----:B------:R-:W3:Y:S02]  /*2b20*/  LDC.64 R2, c[0x0][0x388] ;  /* 0x0000e200ff027b82 */ /* 0x000ee40000000a00 */
[----:B---3--:R-:W-:-:S05]  /*2b30*/  IMAD.WIDE R2, R4, 0x4, R2 ;  /* 0x0000000404027825 */ /* 0x008fca00078e0202 */
[----:B------:R-:W-:Y:S01]  /*2b40*/  STG.E desc[UR4][R2.64], R8 ;  /* 0x0000000802007986 */ /* 0x000fe2000c101904 */
[----:B------:R-:W-:Y:S05]  /*2b50*/  EXIT ;  /* 0x000000000000794d */ /* 0x000fea0003800000 */
.L_x_36:
[----:B------:R-:W2:Y:S04]  /*2b60*/  LDG.E.64 R2, desc[UR4][R6.64] ;  /* 0x0000000406027981 */ /* 0x000ea8000c1e1b00 */
[----:B------:R0:W5:Y:S01]  /*2b70*/  LDG.E.64 R8, desc[UR4][R6.64+0x8] ;  /* 0x0000080406087981 */ /* 0x000162000c1e1b00 */
[----:B------:R-:W-:Y:S01]  /*2b80*/  BSSY.RECONVERGENT B0, `(.L_x_75) ;  /* 0x0000059000007945 */ /* 0x000fe20003800200 */
[----:B--2---:R-:W-:-:S13]  /*2b90*/  ISETP.GE.AND P0, PT, R2, 0x1, PT ;  /* 0x000000010200780c */ /* 0x004fda0003f06270 */
[----:B0-----:R-:W-:Y:S05]  /*2ba0*/  @!P0 BRA `(.L_x_76) ;  /* 0x0000000400588947 */ /* 0x001fea0003800000 */
[C---:B------:R-:W-:Y:S01]  /*2bb0*/  ISETP.GE.U32.AND P0, PT, R2.reuse, 0x8, PT ;  /* 0x000000080200780c */ /* 0x040fe20003f06070 */
[----:B------:R-:W-:Y:S01]  /*2bc0*/  BSSY.RECONVERGENT B1, `(.L_x_77) ;  /* 0x0000028000017945 */ /* 0x000fe20003800200 */
[----:B------:R-:W-:Y:S01]  /*2bd0*/  VIADD R0, R3, 0x1 ;  /* 0x0000000103007836 */ /* 0x000fe20000000000 */
[----:B------:R-:W-:Y:S01]  /*2be0*/  LOP3.LUT R24, R2, 0x7, RZ, 0xc0, !PT ;  /* 0x0000000702187812 */ /* 0x000fe200078ec0ff */
[----:B------:R-:W-:-:S09]  /*2bf0*/  IMAD.MOV.U32 R5, RZ, RZ, 0x1 ;  /* 0x00000001ff057424 */ /* 0x000fd200078e00ff */
[----:B------:R-:W-:Y:S05]  /*2c00*/  @!P0 BRA `(.L_x_78) ;  /* 0x00000000008c8947 */ /* 0x000fea0003800000 */
[----:B------:R-:W-:Y:S01]  /*2c10*/  HFMA2 R25, -RZ, RZ, 0, 5.9604644775390625e-08 ;  /* 0x00000001ff197431 */ /* 0x000fe200000001ff */
[----:B------:R-:W-:Y:S01]  /*2c20*/  BSSY.RECONVERGENT B2, `(.L_x_79) ;  /* 0x0000020000027945 */ /* 0x000fe20003800200 */
[----:B------:R-:W-:-:S07]  /*2c30*/  LOP3.LUT R5, R2, 0x7ffffff8, RZ, 0xc0, !PT ;  /* 0x7ffffff802057812 */ /* 0x000fce00078ec0ff */
.L_x_80:
[----:B------:R-:W-:Y:S02]  /*2c40*/  IMAD R7, R0, R25, RZ ;  /* 0x0000001900077224 */ /* 0x000fe400078e02ff */
[----:B-1----:R-:W-:Y:S02]  /*2c50*/  IMAD.MOV.U32 R27, RZ, RZ, 0x1 ;  /* 0x00000001ff1b7424 */ /* 0x002fe400078e00ff */
[----:B-----5:R-:W-:-:S05]  /*2c60*/  IMAD.WIDE R6, R7, 0x4, R8 ;  /* 0x0000000407067825 */ /* 0x020fca00078e0208 */
[----:B------:R-:W-:Y:S01]  /*2c70*/  STG.E desc[UR4][R6.64], RZ ;  /* 0x000000ff06007986 */ /* 0x000fe2000c101904 */
[----:B------:R-:W-:-:S03]  /*2c80*/  IMAD.WIDE R10, R0, 0x4, R6 ;  /* 0x00000004000a7825 */ /* 0x000fc600078e0206 */
[----:B------:R0:W-:Y:S01]  /*2c90*/  STG.E desc[UR4][R6.64+0x4], R27 ;  /* 0x0000041b06007986 */ /* 0x0001e2000c101904 */
[----:B------:R-:W-:-:S03]  /*2ca0*/  IMAD.WIDE R12, R0, 0x4, R10 ;  /* 0x00000004000c7825 */ /* 0x000fc600078e020a */
[----:B------:R1:W-:Y:S04]  /*2cb0*/  STG.E desc[UR4][R10.64+0x4], R27 ;  /* 0x0000041b0a007986 */ /* 0x0003e8000c101904 */
[----:B------:R1:W-:Y:S01]  /*2cc0*/  STG.E desc[UR4][R10.64], RZ ;  /* 0x000000ff0a007986 */ /* 0x0003e2000c101904 */
[----:B------:R-:W-:-:S03]  /*2cd0*/  IMAD.WIDE R14, R0, 0x4, R12 ;  /* 0x00000004000e7825 */ /* 0x000fc600078e020c */
[----:B------:R1:W-:Y:S01]  /*2ce0*/  STG.E desc[UR4][R12.64+0x4], R27 ;  /* 0x0000041b0c007986 */ /* 0x0003e2000c101904 */
[C---:B0-----:R-:W-:Y:S02]  /*2cf0*/  VIADD R6, R25.reuse, 0x7 ;  /* 0x0000000719067836 */ /* 0x041fe40000000000 */
[----:B------:R-:W-:Y:S01]  /*2d00*/  IMAD.WIDE R16, R0, 0x4, R14 ;  /* 0x0000000400107825 */ /* 0x000fe200078e020e */
[----:B------:R1:W-:Y:S02]  /*2d10*/  STG.E desc[UR4][R12.64], RZ ;  /* 0x000000ff0c007986 */ /* 0x0003e4000c101904 */
[----:B------:R-:W-:Y:S01]  /*2d20*/  ISETP.NE.AND P0, PT, R6, R5, PT ;  /* 0x000000050600720c */ /* 0x000fe20003f05270 */
[----:B------:R-:W-:Y:S01]  /*2d30*/  VIADD R25, R25, 0x8 ;  /* 0x0000000819197836 */ /* 0x000fe20000000000 */
[----:B------:R1:W-:Y:S01]  /*2d40*/  STG.E desc[UR4][R14.64+0x4], R27 ;  /* 0x0000041b0e007986 */ /* 0x0003e2000c101904 */
[----:B------:R-:W-:-:S03]  /*2d50*/  IMAD.WIDE R18, R0, 0x4, R16 ;  /* 0x0000000400127825 */ /* 0x000fc600078e0210 */
[----:B------:R1:W-:Y:S01]  /*2d60*/  STG.E desc[UR4][R14.64], RZ ;  /* 0x000000ff0e007986 */ /* 0x0003e2000c101904 */
[----:B------:R-:W-:-:S03]  /*2d70*/  IMAD.WIDE R20, R0, 0x4, R18 ;  /* 0x0000000400147825 */ /* 0x000fc600078e0212 */
[----:B------:R1:W-:Y:S04]  /*2d80*/  STG.E desc[UR4][R16.64+0x4], R27 ;  /* 0x0000041b10007986 */ /* 0x0003e8000c101904 */
[----:B------:R1:W-:Y:S01]  /*2d90*/  STG.E desc[UR4][R16.64], RZ ;  /* 0x000000ff10007986 */ /* 0x0003e2000c101904 */
[----:B------:R-:W-:-:S03]  /*2da0*/  IMAD.WIDE R22, R0, 0x4, R20 ;  /* 0x0000000400167825 */ /* 0x000fc600078e0214 */
[----:B------:R1:W-:Y:S04]  /*2db0*/  STG.E desc[UR4][R18.64+0x4], R27 ;  /* 0x0000041b12007986 */ /* 0x0003e8000c101904 */
[----:B------:R1:W-:Y:S04]  /*2dc0*/  STG.E desc[UR4][R18.64], RZ ;  /* 0x000000ff12007986 */ /* 0x0003e8000c101904 */
[----:B------:R1:W-:Y:S04]  /*2dd0*/  STG.E desc[UR4][R20.64+0x4], R27 ;  /* 0x0000041b14007986 */ /* 0x0003e8000c101904 */
[----:B------:R1:W-:Y:S04]  /*2de0*/  STG.E desc[UR4][R20.64], RZ ;  /* 0x000000ff14007986 */ /* 0x0003e8000c101904 */
[----:B------:R1:W-:Y:S04]  /*2df0*/  STG.E desc[UR4][R22.64+0x4], R27 ;  /* 0x0000041b16007986 */ /* 0x0003e8000c101904 */
[----:B------:R1:W-:Y:S01]  /*2e00*/  STG.E desc[UR4][R22.64], RZ ;  /* 0x000000ff16007986 */ /* 0x0003e2000c101904 */
[----:B------:R-:W-:Y:S05]  /*2e10*/  @P0 BRA `(.L_x_80) ;  /* 0xfffffffc00880947 */ /* 0x000fea000383ffff */
[----:B------:R-:W-:Y:S05]  /*2e20*/  BSYNC.RECONVERGENT B2 ;  /* 0x0000000000027941 */ /* 0x000fea0003800200 */
.L_x_79:
[----:B------:R-:W-:-:S07]  /*2e30*/  IMAD.MOV.U32 R5, RZ, RZ, R25 ;  /* 0x000000ffff057224 */ /* 0x000fce00078e0019 */
.L_x_78:
[----:B------:R-:W-:Y:S05]  /*2e40*/  BSYNC.RECONVERGENT B1 ;  /* 0x0000000000017941 */ /* 0x000fea0003800200 */
.L_x_77:
[----:B------:R-:W-:-:S13]  /*2e50*/  ISETP.NE.AND P0, PT, R24, RZ, PT ;  /* 0x000000ff1800720c */ /* 0x000fda0003f05270 */
[----:B------:R-:W-:Y:S05]  /*2e60*/  @!P0 BRA `(.L_x_76) ;  /* 0x0000000000a88947 */ /* 0x000fea0003800000 */
[----:B------:R-:W-:Y:S01]  /*2e70*/  ISETP.GE.U32.AND P0, PT, R24, 0x4, PT ;  /* 0x000000041800780c */ /* 0x000fe20003f06070 */
[----:B------:R-:W-:Y:S01]  /*2e80*/  BSSY.RECONVERGENT B1, `(.L_x_81) ;  /* 0x0000013000017945 */ /* 0x000fe20003800200 */
[----:B-1----:R-:W-:-:S04]  /*2e90*/  LOP3.LUT R16, R2, 0x3, RZ, 0xc0, !PT ;  /* 0x0000000302107812 */ /* 0x002fc800078ec0ff */
[----:B------:R-:W-:-:S07]  /*2ea0*/  ISETP.NE.AND P1, PT, R16, RZ, PT ;  /* 0x000000ff1000720c */ /* 0x000fce0003f25270 */
[----:B------:R-:W-:Y:S06]  /*2eb0*/  @!P0 BRA `(.L_x_82) ;  /* 0x00000000003c8947 */ /* 0x000fec0003800000 */
[----:B------:R-:W-:Y:S02]  /*2ec0*/  IMAD R7, R0, R5, RZ ;  /* 0x0000000500077224 */ /* 0x000fe400078e02ff */
[----:B------:R-:W-:Y:S02]  /*2ed0*/  IMAD.MOV.U32 R17, RZ, RZ, 0x1 ;  /* 0x00000001ff117424 */ /* 0x000fe400078e00ff */
[----:B-----5:R-:W-:-:S04]  /*2ee0*/  IMAD.WIDE R6, R7, 0x4, R8 ;  /* 0x0000000407067825 */ /* 0x020fc800078e0208 */
[----:B------:R-:W-:Y:S01]  /*2ef0*/  VIADD R5, R5, 0x4 ;  /* 0x0000000405057836 */ /* 0x000fe20000000000 */
[----:B------:R0:W-:Y:S01]  /*2f00*/  STG.E desc[UR4][R6.64], RZ ;  /* 0x000000ff06007986 */ /* 0x0001e2000c101904 */
[----:B------:R-:W-:-:S03]  /*2f10*/  IMAD.WIDE R10, R0, 0x4, R6 ;  /* 0x00000004000a7825 */ /* 0x000fc600078e0206 */
[----:B------:R0:W-:Y:S01]  /*2f20*/  STG.E desc[UR4][R6.64+0x4], R17 ;  /* 0x0000041106007986 */ /* 0x0001e2000c101904 */
[----:B------:R-:W-:-:S03]  /*2f30*/  IMAD.WIDE R12, R0, 0x4, R10 ;  /* 0x00000004000c7825 */ /* 0x000fc600078e020a */
[----:B------:R0:W-:Y:S04]  /*2f40*/  STG.E desc[UR4][R10.64+0x4], R17 ;  /* 0x000004110a007986 */ /* 0x0001e8000c101904 */
[----:B------:R0:W-:Y:S01]  /*2f50*/  STG.E desc[UR4][R10.64], RZ ;  /* 0x000000ff0a007986 */ /* 0x0001e2000c101904 */
[----:B------:R-:W-:-:S03]  /*2f60*/  IMAD.WIDE R14, R0, 0x4, R12 ;  /* 0x00000004000e7825 */ /* 0x000fc600078e020c */
[----:B------:R0:W-:Y:S04]  /*2f70*/  STG.E desc[UR4][R12.64+0x4], R17 ;  /* 0x000004110c007986 */ /* 0x0001e8000c101904 */
[----:B------:R0:W-:Y:S04]  /*2f80*/  STG.E desc[UR4][R12.64], RZ ;  /* 0x000000ff0c007986 */ /* 0x0001e8000c101904 */
[----:B------:R0:W-:Y:S04]  /*2f90*/  STG.E desc[UR4][R14.64+0x4], R17 ;  /* 0x000004110e007986 */ /* 0x0001e8000c101904 */
[----:B------:R0:W-:Y:S02]  /*2fa0*/  STG.E desc[UR4][R14.64], RZ ;  /* 0x000000ff0e007986 */ /* 0x0001e4000c101904 */
.L_x_82:
[----:B------:R-:W-:Y:S05]  /*2fb0*/  BSYNC.RECONVERGENT B1 ;  /* 0x0000000000017941 */ /* 0x000fea0003800200 */
.L_x_81:
[----:B------:R-:W-:Y:S05]  /*2fc0*/  @!P1 BRA `(.L_x_76) ;  /* 0x0000000000509947 */ /* 0x000fea0003800000 */
[----:B------:R-:W-:Y:S01]  /*2fd0*/  ISETP.NE.AND P0, PT, R16, 0x1, PT ;  /* 0x000000011000780c */ /* 0x000fe20003f05270 */
[----:B------:R-:W-:Y:S01]  /*2fe0*/  BSSY.RECONVERGENT B1, `(.L_x_83) ;  /* 0x000000d000017945 */ /* 0x000fe20003800200 */
[----:B0-----:R-:W-:-:S04]  /*2ff0*/  LOP3.LUT R6, R2, 0x1, RZ, 0xc0, !PT ;  /* 0x0000000102067812 */ /* 0x001fc800078ec0ff */
[----:B------:R-:W-:-:S07]  /*3000*/  ISETP.NE.U32.AND P1, PT, R6, 0x1, PT ;  /* 0x000000010600780c */ /* 0x000fce0003f25070 */
[----:B------:R-:W-:Y:S06]  /*3010*/  @!P0 BRA `(.L_x_84) ;  /* 0x0000000000248947 */ /* 0x000fec0003800000 */
[----:B------:R-:W-:Y:S01]  /*3020*/  IMAD R7, R0, R5, RZ ;  /* 0x0000000500077224 */ /* 0x000fe200078e02ff */
[----:B------:R-:W-:Y:S01]  /*3030*/  MOV R13, 0x1 ;  /* 0x00000001000d7802 */ /* 0x000fe20000000f00 */
[----:B------:R-:W-:Y:S02]  /*3040*/  VIADD R5, R5, 0x2 ;  /* 0x0000000205057836 */ /* 0x000fe40000000000 */
[----:B-----5:R-:W-:-:S05]  /*3050*/  IMAD.WIDE R6, R7, 0x4, R8 ;  /* 0x0000000407067825 */ /* 0x020fca00078e0208 */
[----:B------:R0:W-:Y:S01]  /*3060*/  STG.E desc[UR4][R6.64], RZ ;  /* 0x000000ff06007986 */ /* 0x0001e2000c101904 */
[----:B------:R-:W-:-:S03]  /*3070*/  IMAD.WIDE R10, R0, 0x4, R6 ;  /* 0x00000004000a7825 */ /* 0x000fc600078e0206 */
[----:B------:R0:W-:Y:S04]  /*3080*/  STG.E desc[UR4][R6.64+0x4], R13 ;  /* 0x0000040d06007986 */ /* 0x0001e8000c101904 */
[----:B------:R0:W-:Y:S04]  /*3090*/  STG.E desc[UR4][R10.64+0x4], R13 ;  /* 0x0000040d0a007986 */ /* 0x0001e8000c101904 */
[----:B------:R0:W-:Y:S02]  /*30a0*/  STG.E desc[UR4][R10.64], RZ ;  /* 0x000000ff0a007986 */ /* 0x0001e4000c101904 */
.L_x_84:
[----:B------:R-:W-:Y:S05]  /*30b0*/  BSYNC.RECONVERGENT B1 ;  /* 0x0000000000017941 */ /* 0x000fea0003800200 */
.L_x_83:
[----:B0-----:R-:W-:Y:S02]  /*30c0*/  @!P1 IMAD R7, R0, R5, RZ ;  /* 0x0000000500079224 */ /* 0x001fe400078e02ff */
[----:B------:R-:W-:Y:S02]  /*30d0*/  @!P1 IMAD.MOV.U32 R5, RZ, RZ, 0x1 ;  /* 0x00000001ff059424 */ /* 0x000fe400078e00ff */
[----:B-----5:R-:W-:-:S05]  /*30e0*/  @!P1 IMAD.WIDE R6, R7, 0x4, R8 ;  /* 0x0000000407069825 */ /* 0x020fca00078e0208 */
[----:B------:R2:W-:Y:S04]  /*30f0*/  @!P1 STG.E desc[UR4][R6.64+0x4], R5 ;  /* 0x0000040506009986 */ /* 0x0005e8000c101904 */
[----:B------:R2:W-:Y:S02]  /*3100*/  @!P1 STG.E desc[UR4][R6.64], RZ ;  /* 0x000000ff06009986 */ /* 0x0005e4000c101904 */
.L_x_76:
[----:B------:R-:W-:Y:S05]  /*3110*/  BSYNC.RECONVERGENT B0 ;  /* 0x0000000000007941 */ /* 0x000fea0003800200 */
.L_x_75:
[----:B------:R-:W-:Y:S01]  /*3120*/  ISETP.GE.AND P0, PT, R3, 0x1, PT ;  /* 0x000000010300780c */ /* 0x000fe20003f06270 */
[----:B------:R-:W-:-:S12]  /*3130*/  BSSY.RECONVERGENT B0, `(.L_x_85) ;  /* 0x0000048000007945 */ /* 0x000fd80003800200 */
[----:B------:R-:W-:Y:S05]  /*3140*/  @!P0 BRA `(.L_x_86) ;  /* 0x0000000400188947 */ /* 0x000fea0003800000 */
[C---:B------:R-:W-:Y:S01]  /*3150*/  ISETP.GE.U32.AND P0, PT, R3.reuse, 0x8, PT ;  /* 0x000000080300780c */ /* 0x040fe20003f06070 */
[----:B------:R-:W-:Y:S01]  /*3160*/  BSSY.RECONVERGENT B1, `(.L_x_87) ;  /* 0x000001d000017945 */ /* 0x000fe20003800200 */
[----:B01----:R-:W-:Y:S01]  /*3170*/  LOP3.LUT R12, R3, 0x7, RZ, 0xc0, !PT ;  /* 0x00000007030c7812 */ /* 0x003fe200078ec0ff */
[----:B------:R-:W-:-:S03]  /*3180*/  IMAD.MOV.U32 R0, RZ, RZ, 0x1 ;  /* 0x00000001ff007424 */ /* 0x000fc600078e00ff */
[----:B------:R-:W-:-:S07]  /*3190*/  ISETP.NE.AND P1, PT, R12, RZ, PT ;  /* 0x000000ff0c00720c */ /* 0x000fce0003f25270 */
[----:B------:R-:W-:Y:S06]  /*31a0*/  @!P0 BRA `(.L_x_88) ;  /* 0x0000000000608947 */ /* 0x000fec0003800000 */
[----:B--2---:R-:W-:Y:S01]  /*31b0*/  LOP3.LUT R5, R3, 0x7ffffff8, RZ, 0xc0, !PT ;  /* 0x7ffffff803057812 */ /* 0x004fe200078ec0ff */
[----:B------:R-:W-:-:S07]  /*31c0*/  IMAD.MOV.U32 R0, RZ, RZ, 0x1 ;  /* 0x00000001ff007424 */ /* 0x000fce00078e00ff */
.L_x_89:
[----:B------:R-:W-:Y:S01]  /*31d0*/  IADD3 R7, P0, PT, R3, R0, RZ ;  /* 0x0000000003077210 */ /* 0x000fe20007f1e0ff */
[C---:B------:R-:W-:Y:S01]  /*31e0*/  VIADD R11, R0.reuse, 0x1 ;  /* 0x00000001000b7836 */ /* 0x040fe20000000000 */
[C---:B------:R-:W-:Y:S01]  /*31f0*/  IADD3 R13, PT, PT, R0.reuse, 0x2, RZ ;  /* 0x00000002000d7810 */ /* 0x040fe20007ffe0ff */
[C---:B------:R-:W-:Y:S02]  /*3200*/  VIADD R15, R0.reuse, 0x3 ;  /* 0x00000003000f7836 */ /* 0x040fe40000000000 */
[----:B------:R-:W-:Y:S01]  /*3210*/  IMAD.X R10, RZ, RZ, RZ, P0 ;  /* 0x000000ffff0a7224 */ /* 0x000fe200000e06ff */
[C---:B-----5:R-:W-:Y:S01]  /*3220*/  LEA R6, P0, R7.reuse, R8, 0x2 ;  /* 0x0000000807067211 */ /* 0x060fe200078010ff */
[C---:B------:R-:W-:Y:S02]  /*3230*/  VIADD R17, R0.reuse, 0x4 ;  /* 0x0000000400117836 */ /* 0x040fe40000000000 */
[C---:B------:R-:W-:Y:S01]  /*3240*/  VIADD R19, R0.reuse, 0x5 ;  /* 0x0000000500137836 */ /* 0x040fe20000000000 */
[----:B------:R-:W-:Y:S01]  /*3250*/  LEA.HI.X R7, R7, R9, R10, 0x2, P0 ;  /* 0x0000000907077211 */ /* 0x000fe200000f140a */
[----:B------:R-:W-:-:S02]  /*3260*/  VIADD R21, R0, 0x6 ;  /* 0x0000000600157836 */ /* 0x000fc40000000000 */
[----:B------:R-:W-:Y:S02]  /*3270*/  VIADD R10, R0, 0x7 ;  /* 0x00000007000a7836 */ /* 0x000fe40000000000 */
[----:B------:R-:W-:Y:S03]  /*3280*/  STG.E desc[UR4][R6.64+0x8], R11 ;  /* 0x0000080b06007986 */ /* 0x000fe6000c101904 */
[----:B------:R-:W-:Y:S01]  /*3290*/  ISETP.NE.AND P0, PT, R10, R5, PT ;  /* 0x000000050a00720c */ /* 0x000fe20003f05270 */
[----:B------:R-:W-:Y:S04]  /*32a0*/  STG.E desc[UR4][R6.64+0xc], R13 ;  /* 0x00000c0d06007986 */ /* 0x000fe8000c101904 */
[----:B------:R-:W-:Y:S04]  /*32b0*/  STG.E desc[UR4][R6.64+0x10], R15 ;  /* 0x0000100f06007986 */ /* 0x000fe8000c101904 */
[----:B------:R-:W-:Y:S04]  /*32c0*/  STG.E desc[UR4][R6.64+0x14], R17 ;  /* 0x0000141106007986 */ /* 0x000fe8000c101904 */
[----:B------:R-:W-:Y:S04]  /*32d0*/  STG.E desc[UR4][R6.64+0x18], R19 ;  /* 0x0000181306007986 */ /* 0x000fe8000c101904 */
[----:B------:R-:W-:Y:S04]  /*32e0*/  STG.E desc[UR4][R6.64+0x1c], R21 ;  /* 0x00001c1506007986 */ /* 0x000fe8000c101904 */
[----:B------:R-:W-:Y:S04]  /*32f0*/  STG.E desc[UR4][R6.64+0x20], R10 ;  /* 0x0000200a06007986 */ /* 0x000fe8000c101904 */
[----:B------:R0:W-:Y:S02]  /*3300*/  STG.E desc[UR4][R6.64+0x4], R0 ;  /* 0x0000040006007986 */ /* 0x0001e4000c101904 */
[----:B0-----:R-:W-:Y:S01]  /*3310*/  VIADD R0, R0, 0x8 ;  /* 0x0000000800007836 */ /* 0x001fe20000000000 */
[----:B------:R-:W-:Y:S06]  /*3320*/  @P0 BRA `(.L_x_89) ;  /* 0xfffffffc00a80947 */ /* 0x000fec000383ffff */
.L_x_88:
[----:B------:R-:W-:Y:S05]  /*3330*/  BSYNC.RECONVERGENT B1 ;  /* 0x0000000000017941 */ /* 0x000fea0003800200 */
.L_x_87:
[----:B------:R-:W-:Y:S05]  /*3340*/  @!P1 BRA `(.L_x_86) ;  /* 0x0000000000989947 */ /* 0x000fea0003800000 */
[----:B------:R-:W-:Y:S01]  /*3350*/  ISETP.GE.U32.AND P0, PT, R12, 0x4, PT ;  /* 0x000000040c00780c */ /* 0x000fe20003f06070 */
[----:B------:R-:W-:Y:S01]  /*3360*/  BSSY.RECONVERGENT B1, `(.L_x_90) ;  /* 0x0000010000017945 */ /* 0x000fe20003800200 */
[----:B------:R-:W-:-:S04]  /*3370*/  LOP3.LUT R10, R3, 0x3, RZ, 0xc0, !PT ;  /* 0x00000003030a7812 */ /* 0x000fc800078ec0ff */
[----:B------:R-:W-:-:S07]  /*3380*/  ISETP.NE.AND P1, PT, R10, RZ, PT ;  /* 0x000000ff0a00720c */ /* 0x000fce0003f25270 */
[----:B------:R-:W-:Y:S06]  /*3390*/  @!P0 BRA `(.L_x_91) ;  /* 0x0000000000308947 */ /* 0x000fec0003800000 */
[----:B--2---:R-:W-:Y:S01]  /*33a0*/  IADD3 R5, P0, PT, R3, R0, RZ ;  /* 0x0000000003057210 */ /* 0x004fe20007f1e0ff */
[C---:B------:R-:W-:Y:S02]  /*33b0*/  VIADD R11, R0.reuse, 0x2 ;  /* 0x00000002000b7836 */ /* 0x040fe40000000000 */
[----:B------:R-:W-:Y:S01]  /*33c0*/  VIADD R13, R0, 0x3 ;  /* 0x00000003000d7836 */ /* 0x000fe20000000000 */
[----:B------:R-:W-:Y:S02]  /*33d0*/  IADD3.X R7, PT, PT, RZ, RZ, RZ, P0, !PT ;  /* 0x000000ffff077210 */ /* 0x000fe400007fe4ff */
[----:B-----5:R-:W-:-:S04]  /*33e0*/  LEA R6, P0, R5, R8, 0x2 ;  /* 0x0000000805067211 */ /* 0x020fc800078010ff */
[----:B------:R-:W-:Y:S01]  /*33f0*/  LEA.HI.X R7, R5, R9, R7, 0x2, P0 ;  /* 0x0000000905077211 */ /* 0x000fe200000f1407 */
[----:B------:R-:W-:-:S04]  /*3400*/  VIADD R5, R0, 0x1 ;  /* 0x0000000100057836 */ /* 0x000fc80000000000 */
[----:B------:R-:W-:Y:S04]  /*3410*/  STG.E desc[UR4][R6.64+0xc], R11 ;  /* 0x00000c0b06007986 */ /* 0x000fe8000c101904 */
[----:B------:R-:W-:Y:S04]  /*3420*/  STG.E desc[UR4][R6.64+0x8], R5 ;  /* 0x0000080506007986 */ /* 0x000fe8000c101904 */
[----:B------:R-:W-:Y:S04]  /*3430*/  STG.E desc[UR4][R6.64+0x10], R13 ;  /* 0x0000100d06007986 */ /* 0x000fe8000c101904 */
[----:B------:R0:W-:Y:S02]  /*3440*/  STG.E desc[UR4][R6.64+0x4], R0 ;  /* 0x0000040006007986 */ /* 0x0001e4000c101904 */
[----:B0-----:R-:W-:-:S07]  /*3450*/  VIADD R0, R0, 0x4 ;  /* 0x0000000400007836 */ /* 0x001fce0000000000 */
.L_x_91:
[----:B------:R-:W-:Y:S05]  /*3460*/  BSYNC.RECONVERGENT B1 ;  /* 0x0000000000017941 */ /* 0x000fea0003800200 */
.L_x_90:
[----:B------:R-:W-:Y:S05]  /*3470*/  @!P1 BRA `(.L_x_86) ;  /* 0x00000000004c9947 */ /* 0x000fea0003800000 */
[----:B------:R-:W-:Y:S01]  /*3480*/  ISETP.NE.AND P0, PT, R10, 0x1, PT ;  /* 0x000000010a00780c */ /* 0x000fe20003f05270 */
[----:B------:R-:W-:Y:S01]  /*3490*/  BSSY.RECONVERGENT B1, `(.L_x_92) ;  /* 0x000000c000017945 */ /* 0x000fe20003800200 */
[----:B--2---:R-:W-:-:S04]  /*34a0*/  LOP3.LUT R5, R3, 0x1, RZ, 0xc0, !PT ;  /* 0x0000000103057812 */ /* 0x004fc800078ec0ff */
[----:B------:R-:W-:-:S07]  /*34b0*/  ISETP.NE.U32.AND P1, PT, R5, 0x1, PT ;  /* 0x000000010500780c */ /* 0x000fce0003f25070 */
[----:B------:R-:W-:Y:S06]  /*34c0*/  @!P0 BRA `(.L_x_93) ;  /* 0x0000000000208947 */ /* 0x000fec0003800000 */
[----:B------:R-:W-:-:S05]  /*34d0*/  IADD3 R5, P0, PT, R3, R0, RZ ;  /* 0x0000000003057210 */ /* 0x000fca0007f1e0ff */
[----:B------:R-:W-:Y:S01]  /*34e0*/  IMAD.X R7, RZ, RZ, RZ, P0 ;  /* 0x000000ffff077224 */ /* 0x000fe200000e06ff */
[----:B-----5:R-:W-:-:S04]  /*34f0*/  LEA R6, P0, R5, R8, 0x2 ;  /* 0x0000000805067211 */ /* 0x020fc800078010ff */
[----:B------:R-:W-:Y:S01]  /*3500*/  LEA.HI.X R7, R5, R9, R7, 0x2, P0 ;  /* 0x0000000905077211 */ /* 0x000fe200000f1407 */
[----:B------:R-:W-:-:S04]  /*3510*/  VIADD R5, R0, 0x1 ;  /* 0x0000000100057836 */ /* 0x000fc80000000000 */
[----:B------:R0:W-:Y:S04]  /*3520*/  STG.E desc[UR4][R6.64+0x4], R0 ;  /* 0x0000040006007986 */ /* 0x0001e8000c101904 */
[----:B------:R1:W-:Y:S01]  /*3530*/  STG.E desc[UR4][R6.64+0x8], R5 ;  /* 0x0000080506007986 */ /* 0x0003e2000c101904 */
[----:B0-----:R-:W-:-:S07]  /*3540*/  IADD3 R0, PT, PT, R0, 0x2, RZ ;  /* 0x0000000200007810 */ /* 0x001fce0007ffe0ff */
.L_x_93:
[----:B------:R-:W-:Y:S05]  /*3550*/  BSYNC.RECONVERGENT B1 ;  /* 0x0000000000017941 */ /* 0x000fea0003800200 */
.L_x_92:
[----:B-1----:R-:W-:-:S05]  /*3560*/  @!P1 IADD3 R5, P0, PT, R3, R0, RZ ;  /* 0x0000000003059210 */ /* 0x002fca0007f1e0ff */
[----:B------:R-:W-:Y:S01]  /*3570*/  @!P1 IMAD.X R7, RZ, RZ, RZ, P0 ;  /* 0x000000ffff079224 */ /* 0x000fe200000e06ff */
[----:B-----5:R-:W-:-:S04]  /*3580*/  @!P1 LEA R6, P0, R5, R8, 0x2 ;  /* 0x0000000805069211 */ /* 0x020fc800078010ff */
[----:B------:R-:W-:-:S05]  /*3590*/  @!P1 LEA.HI.X R7, R5, R9, R7, 0x2, P0 ;  /* 0x0000000905079211 */ /* 0x000fca00000f1407 */
[----:B------:R3:W-:Y:S04]  /*35a0*/  @!P1 STG.E desc[UR4][R6.64+0x4], R0 ;  /* 0x0000040006009986 */ /* 0x0007e8000c101904 */
.L_x_86:
[----:B------:R-:W-:Y:S05]  /*35b0*/  BSYNC.RECONVERGENT B0 ;  /* 0x0000000000007941 */ /* 0x000fea0003800200 */
.L_x_85:
[----:B------:R-:W-:Y:S01]  /*35c0*/  ISETP.GE.AND P0, PT, R2, 0x2, PT ;  /* 0x000000020200780c */ /* 0x000fe20003f06270 */
[----:B------:R-:W-:-:S12]  /*35d0*/  BSSY.RECONVERGENT B1, `(.L_x_94) ;  /* 0x00000b9000017945 */ /* 0x000fd80003800200 */
[----:B------:R-:W-:Y:S05]  /*35e0*/  @!P0 BRA `(.L_x_95) ;  /* 0x0000000800dc8947 */ /* 0x000fea0003800000 */
[----:B---3--:R-:W-:Y:S02]  /*35f0*/  VIADD R0, R3, 0x1 ;  /* 0x0000000103007836 */ /* 0x008fe40000000000 */
[----:B--2---:R-:W-:-:S07]  /*3600*/  IMAD.MOV.U32 R5, RZ, RZ, 0x2 ;  /* 0x00000002ff057424 */ /* 0x004fce00078e00ff */
.L_x_109:
[----:B------:R-:W-:Y:S01]  /*3610*/  ISETP.GE.AND P0, PT, R3, 0x2, PT ;  /* 0x000000020300780c */ /* 0x000fe20003f06270 */
[----:B------:R-:W-:-:S12]  /*3620*/  BSSY.RECONVERGENT B0, `(.L_x_96) ;  /* 0x00000b0000007945 */ /* 0x000fd80003800200 */
[----:B0123--:R-:W-:Y:S05]  /*3630*/  @!P0 BRA `(.L_x_97) ;  /* 0x0000000800b88947 */ /* 0x00ffea0003800000 */
[----:B01----:R-:W-:Y:S01]  /*3640*/  IMAD R10, R0, R5, RZ ;  /* 0x00000005000a7224 */ /* 0x003fe200078e02ff */
[----:B------:R-:W-:Y:S01]  /*3650*/  PRMT R12, RZ, 0x7610, R12 ;  /* 0x00007610ff0c7816 */ /* 0x000fe2000000000c */
[----:B------:R-:W-:Y:S01]  /*3660*/  IMAD.MOV.U32 R11, RZ, RZ, RZ ;  /* 0x000000ffff0b7224 */ /* 0x000fe200078e00ff */
[----:B------:R-:W-:Y:S02]  /*3670*/  PRMT R13, RZ, 0x7610, R13 ;  /* 0x00007610ff0d7816 */ /* 0x000fe4000000000d */
[----:B------:R-:W-:-:S07]  /*3680*/  IADD3 R14, PT, PT, R10, -0x2, -R3 ;  /* 0xfffffffe0a0e7810 */ /* 0x000fce0007ffe803 */
.L_x_108:
[C---:B------:R-:W-:Y:S01]  /*3690*/  VIADD R15, R11.reuse, 0x2 ;  /* 0x000000020b0f7836 */ /* 0x040fe20000000000 */
[----:B0-----:R-:W-:Y:S01]  /*36a0*/  MOV R19, 0x7fffffff ;  /* 0x7fffffff00137802 */ /* 0x001fe20000000f00 */
[----:B------:R-:W-:Y:S01]  /*36b0*/  VIADD R11, R11, 0x1 ;  /* 0x000000010b0b7836 */ /* 0x000fe20000000000 */
[----:B------:R-:W-:Y:S01]  /*36c0*/  BSSY.RECONVERGENT B2, `(.L_x_98) ;  /* 0x000004e000027945 */ /* 0x000fe20003800200 */
[----:B---3--:R-:W-:Y:S02]  /*36d0*/  IMAD.IADD R17, R10, 0x1, R15 ;  /* 0x000000010a117824 */ /* 0x008fe400078e020f */
[----:B------:R-:W-:Y:S01]  /*36e0*/  IMAD.MOV.U32 R16, RZ, RZ, 0x7fffffff ;  /* 0x7fffffffff107424 */ /* 0x000fe200078e00ff */
[----:B------:R-:W-:Y:S01]  /*36f0*/  ISETP.GE.U32.AND P0, PT, R11, 0x7, PT ;  /* 0x000000070b00780c */ /* 0x000fe20003f06070 */
[----:B-12--5:R-:W-:-:S04]  /*3700*/  IMAD.WIDE.U32 R6, R17, 0x4, R8 ;  /* 0x0000000411067825 */ /* 0x026fc800078e0008 */
[----:B------:R-:W-:Y:S01]  /*3710*/  IMAD.MOV.U32 R22, RZ, RZ, 0x1 ;  /* 0x00000001ff167424 */ /* 0x000fe200078e00ff */
[----:B------:R0:W-:Y:S07]  /*3720*/  STG.E desc[UR4][R6.64], R19 ;  /* 0x0000001306007986 */ /* 0x0001ee000c101904 */
[----:B------:R-:W-:Y:S05]  /*3730*/  @!P0 BRA `(.L_x_99) ;  /* 0x0000000400188947 */ /* 0x000fea0003800000 */
[----:B------:R-:W-:Y:S01]  /*3740*/  BSSY.RECONVERGENT B3, `(.L_x_100) ;  /* 0x0000044000037945 */ /* 0x000fe20003800200 */
[----:B------:R-:W-:Y:S01]  /*3750*/  LOP3.LUT R22, R15, 0x7ffffff8, RZ, 0xc0, !PT ;  /* 0x7ffffff80f167812 */ /* 0x000fe200078ec0ff */
[----:B------:R-:W-:Y:S02]  /*3760*/  IMAD.MOV.U32 R23, RZ, RZ, 0x1 ;  /* 0x00000001ff177424 */ /* 0x000fe400078e00ff */
[----:B------:R-:W-:-:S07]  /*3770*/  IMAD.MOV.U32 R16, RZ, RZ, 0x7fffffff ;  /* 0x7fffffffff107424 */ /* 0x000fce00078e00ff */
.L_x_101:
[----:B------:R-:W-:Y:S01]  /*3780*/  IADD3 R21, PT, PT, R17, -R23, RZ ;  /* 0x8000001711157210 */ /* 0x000fe20007ffe0ff */
[----:B0-----:R-:W-:-:S04]  /*3790*/  IMAD.IADD R19, R14, 0x1, R23 ;  /* 0x000000010e137824 */ /* 0x001fc800078e0217 */
[----:B------:R-:W-:-:S04]  /*37a0*/  IMAD.WIDE R18, R19, 0x4, R8 ;  /* 0x0000000413127825 */ /* 0x000fc800078e0208 */
[----:B------:R-:W-:Y:S01]  /*37b0*/  IMAD.WIDE R20, R21, 0x4, R8 ;  /* 0x0000000415147825 */ /* 0x000fe200078e0208 */
[----:B--2---:R-:W2:Y:S04]  /*37c0*/  LDG.E R24, desc[UR4][R18.64] ;  /* 0x0000000412187981 */ /* 0x004ea8000c1e1900 */
[----:B------:R-:W2:Y:S02]  /*37d0*/  LDG.E R25, desc[UR4][R20.64] ;  /* 0x0000000414197981 */ /* 0x000ea4000c1e1900 */
[----:B--2---:R-:W-:-:S05]  /*37e0*/  VIMNMX R24, PT, PT, R24, R25, !PT ;  /* 0x0000001918187248 */ /* 0x004fca0007fe0100 */
[----:B------:R-:W-:-:S05]  /*37f0*/  VIADD R27, R24, 0x1 ;  /* 0x00000001181b7836 */ /* 0x000fca0000000000 */
[----:B------:R-:W-:-:S13]  /*3800*/  ISETP.GE.AND P0, PT, R27, R16, PT ;  /* 0x000000101b00720c */ /* 0x000fda0003f06270 */
[----:B------:R0:W-:Y:S04]  /*3810*/  @!P0 STG.E desc[UR4][R6.64], R27 ;  /* 0x0000001b06008986 */ /* 0x0001e8000c101904 */
[----:B------:R-:W2:Y:S04]  /*3820*/  LDG.E R24, desc[UR4][R18.64+0x4] ;  /* 0x0000040412187981 */ /* 0x000ea8000c1e1900 */
[----:B------:R-:W2:Y:S01]  /*3830*/  LDG.E R25, desc[UR4][R20.64+-0x4] ;  /* 0xfffffc0414197981 */ /* 0x000ea2000c1e1900 */
[----:B------:R-:W-:Y:S01]  /*3840*/  @!P0 IMAD.MOV.U32 R16, RZ, RZ, R27 ;  /* 0x000000ffff108224 */ /* 0x000fe200078e001b */
        /* <DEDUP_REMOVED lines=8> */
[----:B0-----:R-:W-:-:S05]  /*38d0*/  VIADD R27, R24, 0x1 ;  /* 0x00000001181b7836 */ /* 0x001fca0000000000 */
[----:B------:R-:W-:-:S13]  /*38e0*/  ISETP.GE.AND P0, PT, R27, R16, PT ;  /* 0x000000101b00720c */ /* 0x000fda0003f06270 */
[----:B------:R0:W-:Y:S04]  /*38f0*/  @!P0 STG.E desc[UR4][R6.64], R27 ;  /* 0x0000001b06008986 */ /* 0x0001e8000c101904 */
[----:B------:R-:W2:Y:S04]  /*3900*/  LDG.E R24, desc[UR4][R18.64+0xc] ;  /* 0x00000c0412187981 */ /* 0x000ea8000c1e1900 */
[----:B------:R-:W2:Y:S01]  /*3910*/  LDG.E R25, desc[UR4][R20.64+-0xc] ;  /* 0xfffff40414197981 */ /* 0x000ea2000c1e1900 */
[----:B------:R-:W-:Y:S01]  /*3920*/  @!P0 IMAD.MOV.U32 R16, RZ, RZ, R27 ;  /* 0x000000ffff108224 */ /* 0x000fe200078e001b */
[----:B--2---:R-:W-:-:S04]  /*3930*/  VIMNMX R24, PT, PT, R24, R25, !PT ;  /* 0x0000001918187248 */ /* 0x004fc80007fe0100 */
[----:B-1----:R-:W-:-:S04]  /*3940*/  IADD3 R29, PT, PT, R24, 0x1, RZ ;  /* 0x00000001181d7810 */ /* 0x002fc80007ffe0ff */
        /* <DEDUP_REMOVED lines=12> */
[----:B--2---:R-:W-:-:S05]  /*3a10*/  VIMNMX R24, PT, PT, R24, R25, !PT ;  /* 0x0000001918187248 */ /* 0x004fca0007fe0100 */
[----:B-1----:R-:W-:-:S05]  /*3a20*/  VIADD R29, R24, 0x1 ;  /* 0x00000001181d7836 */ /* 0x002fca0000000000 */
        /* <DEDUP_REMOVED lines=9> */
[----:B------:R-:W3:Y:S04]  /*3ac0*/  LDG.E R24, desc[UR4][R18.64+0x1c] ;  /* 0x00001c0412187981 */ /* 0x000ee8000c1e1900 */
[----:B------:R-:W3:Y:S01]  /*3ad0*/  LDG.E R25, desc[UR4][R20.64+-0x1c] ;  /* 0xffffe40414197981 */ /* 0x000ee2000c1e1900 */
[----:B------:R-:W-:Y:S02]  /*3ae0*/  @!P0 MOV R16, R27 ;  /* 0x0000001b00108202 */ /* 0x000fe40000000f00 */
[----:B---3--:R-:W-:Y:S01]  /*3af0*/  VIMNMX R24, PT, PT, R24, R25, !PT ;  /* 0x0000001918187248 */ /* 0x008fe20007fe0100 */
[----:B------:R-:W-:-:S02]  /*3b00*/  VIADD R25, R23, 0x7 ;  /* 0x0000000717197836 */ /* 0x000fc40000000000 */
[----:B------:R-:W-:Y:S02]  /*3b10*/  VIADD R23, R23, 0x8 ;  /* 0x0000000817177836 */ /* 0x000fe40000000000 */
[----:B-1----:R-:W-:Y:S01]  /*3b20*/  VIADD R29, R24, 0x1 ;  /* 0x00000001181d7836 */ /* 0x002fe20000000000 */
[----:B------:R-:W-:-:S04]  /*3b30*/  ISETP.NE.AND P1, PT, R25, R22, PT ;  /* 0x000000161900720c */ /* 0x000fc80003f25270 */
[----:B------:R-:W-:-:S13]  /*3b40*/  ISETP.GE.AND P0, PT, R29, R16, PT ;  /* 0x000000101d00720c */ /* 0x000fda0003f06270 */
[----:B------:R2:W-:Y:S01]  /*3b50*/  @!P0 STG.E desc[UR4][R6.64], R29 ;  /* 0x0000001d06008986 */ /* 0x0005e2000c101904 */
[----:B------:R-:W-:Y:S01]  /*3b60*/  @!P0 IMAD.MOV.U32 R16, RZ, RZ, R29 ;  /* 0x000000ffff108224 */ /* 0x000fe200078e001d */
[----:B------:R-:W-:Y:S06]  /*3b70*/  @P1 BRA `(.L_x_101) ;  /* 0xfffffffc00001947 */ /* 0x000fec000383ffff */
[----:B------:R-:W-:Y:S05]  /*3b80*/  BSYNC.RECONVERGENT B3 ;  /* 0x0000000000037941 */ /* 0x000fea0003800200 */
.L_x_100:
[----:B------:R-:W-:-:S07]  /*3b90*/  IMAD.MOV.U32 R22, RZ, RZ, R23 ;  /* 0x000000ffff167224 */ /* 0x000fce00078e0017 */
.L_x_99:
[----:B------:R-:W-:Y:S05]  /*3ba0*/  BSYNC.RECONVERGENT B2 ;  /* 0x0000000000027941 */ /* 0x000fea0003800200 */
.L_x_98:
[----:B------:R-:W-:Y:S01]  /*3bb0*/  LOP3.LUT P0, RZ, R15, 0x7, RZ, 0xc0, !PT ;  /* 0x000000070fff7812 */ /* 0x000fe2000780c0ff */
[----:B------:R-:W-:-:S12]  /*3bc0*/  BSSY.RECONVERGENT B2, `(.L_x_102) ;  /* 0x0000051000027945 */ /* 0x000fd80003800200 */
[----:B------:R-:W-:Y:S05]  /*3bd0*/  @!P0 BRA `(.L_x_103) ;  /* 0x00000004003c8947 */ /* 0x000fea0003800000 */
[----:B------:R-:W-:Y:S01]  /*3be0*/  VIADD R18, R13, 0x2 ;  /* 0x000000020d127836 */ /* 0x000fe20000000000 */
[----:B------:R-:W-:Y:S04]  /*3bf0*/  BSSY.RECONVERGENT B3, `(.L_x_104) ;  /* 0x0000027000037945 */ /* 0x000fe80003800200 */
[----:B------:R-:W-:-:S04]  /*3c00*/  LOP3.LUT R18, R18, 0x7, RZ, 0xc0, !PT ;  /* 0x0000000712127812 */ /* 0x000fc800078ec0ff */
[C---:B0-----:R-:W-:Y:S02]  /*3c10*/  IADD3 R19, PT, PT, R18.reuse, -0x1, RZ ;  /* 0xffffffff12137810 */ /* 0x041fe40007ffe0ff */
[----:B------:R-:W-:Y:S02]  /*3c20*/  LOP3.LUT P1, RZ, R18, 0x3, RZ, 0xc0, !PT ;  /* 0x0000000312ff7812 */ /* 0x000fe4000782c0ff */
[----:B------:R-:W-:-:S13]  /*3c30*/  ISETP.GE.U32.AND P0, PT, R19, 0x3, PT ;  /* 0x000000031300780c */ /* 0x000fda0003f06070 */
[----:B------:R-:W-:Y:S05]  /*3c40*/  @!P0 BRA `(.L_x_105) ;  /* 0x0000000000848947 */ /* 0x000fea0003800000 */
[--C-:B------:R-:W-:Y:S02]  /*3c50*/  IMAD.IADD R19, R14, 0x1, R22.reuse ;  /* 0x000000010e137824 */ /* 0x100fe400078e0216 */
[----:B------:R-:W-:Y:S02]  /*3c60*/  IMAD.IADD R21, R17, 0x1, -R22 ;  /* 0x0000000111157824 */ /* 0x000fe400078e0a16 */
[----:B------:R-:W-:-:S04]  /*3c70*/  IMAD.WIDE R18, R19, 0x4, R8 ;  /* 0x0000000413127825 */ /* 0x000fc800078e0208 */
[----:B------:R-:W-:Y:S01]  /*3c80*/  IMAD.WIDE R20, R21, 0x4, R8 ;  /* 0x0000000415147825 */ /* 0x000fe200078e0208 */
[----:B------:R-:W3:Y:S04]  /*3c90*/  LDG.E R23, desc[UR4][R18.64] ;  /* 0x0000000412177981 */ /* 0x000ee8000c1e1900 */
[----:B------:R-:W3:Y:S02]  /*3ca0*/  LDG.E R24, desc[UR4][R20.64] ;  /* 0x0000000414187981 */ /* 0x000ee4000c1e1900 */
[----:B---3--:R-:W-:-:S05]  /*3cb0*/  VIMNMX R23, PT, PT, R23, R24, !PT ;  /* 0x0000001817177248 */ /* 0x008fca0007fe0100 */
[----:B------:R-:W-:-:S05]  /*3cc0*/  VIADD R25, R23, 0x1 ;  /* 0x0000000117197836 */ /* 0x000fca0000000000 */
[----:B------:R-:W-:-:S13]  /*3cd0*/  ISETP.GE.AND P0, PT, R25, R16, PT ;  /* 0x000000101900720c */ /* 0x000fda0003f06270 */
[----:B------:R0:W-:Y:S04]  /*3ce0*/  @!P0 STG.E desc[UR4][R6.64], R25 ;  /* 0x0000001906008986 */ /* 0x0001e8000c101904 */
[----:B------:R-:W3:Y:S04]  /*3cf0*/  LDG.E R23, desc[UR4][R18.64+0x4] ;  /* 0x0000040412177981 */ /* 0x000ee8000c1e1900 */
[----:B------:R-:W3:Y:S01]  /*3d00*/  LDG.E R24, desc[UR4][R20.64+-0x4] ;  /* 0xfffffc0414187981 */ /* 0x000ee2000c1e1900 */
[----:B------:R-:W-:Y:S01]  /*3d10*/  @!P0 IMAD.MOV.U32 R16, RZ, RZ, R25 ;  /* 0x000000ffff108224 */ /* 0x000fe200078e0019 */
[----:B---3--:R-:W-:-:S05]  /*3d20*/  VIMNMX R23, PT, PT, R23, R24, !PT ;  /* 0x0000001817177248 */ /* 0x008fca0007fe0100 */
[----:B--2---:R-:W-:-:S05]  /*3d30*/  VIADD R27, R23, 0x1 ;  /* 0x00000001171b7836 */ /* 0x004fca0000000000 */
[----:B------:R-:W-:-:S13]  /*3d40*/  ISETP.GE.AND P0, PT, R27, R16, PT ;  /* 0x000000101b00720c */ /* 0x000fda0003f06270 */
[----:B------:R1:W-:Y:S04]  /*3d50*/  @!P0 STG.E desc[UR4][R6.64], R27 ;  /* 0x0000001b06008986 */ /* 0x0003e8000c101904 */
[----:B------:R-:W2:Y:S04]  /*3d60*/  LDG.E R23, desc[UR4][R18.64+0x8] ;  /* 0x0000080412177981 */ /* 0x000ea8000c1e1900 */
[----:B------:R-:W2:Y:S01]  /*3d70*/  LDG.E R24, desc[UR4][R20.64+-0x8] ;  /* 0xfffff80414187981 */ /* 0x000ea2000c1e1900 */
[----:B------:R-:W-:Y:S01]  /*3d80*/  @!P0 IMAD.MOV.U32 R16, RZ, RZ, R27 ;  /* 0x000000ffff108224 */ /* 0x000fe200078e001b */
[----:B--2---:R-:W-:-:S04]  /*3d90*/  VIMNMX R23, PT, PT, R23, R24, !PT ;  /* 0x0000001817177248 */ /* 0x004fc80007fe0100 */
[----:B0-----:R-:W-:-:S04]  /*3da0*/  IADD3 R25, PT, PT, R23, 0x1, RZ ;  /* 0x0000000117197810 */ /* 0x001fc80007ffe0ff */
[----:B------:R-:W-:-:S13]  /*3db0*/  ISETP.GE.AND P0, PT, R25, R16, PT ;  /* 0x000000101900720c */ /* 0x000fda0003f06270 */
[----:B------:R1:W-:Y:S04]  /*3dc0*/  @!P0 STG.E desc[UR4][R6.64], R25 ;  /* 0x0000001906008986 */ /* 0x0003e8000c101904 */
[----:B------:R-:W2:Y:S04]  /*3dd0*/  LDG.E R23, desc[UR4][R18.64+0xc] ;  /* 0x00000c0412177981 */ /* 0x000ea8000c1e1900 */
[----:B------:R-:W2:Y:S01]  /*3de0*/  LDG.E R24, desc[UR4][R20.64+-0xc] ;  /* 0xfffff40414187981 */ /* 0x000ea2000c1e1900 */
[----:B------:R-:W-:Y:S02]  /*3df0*/  @!P0 IMAD.MOV.U32 R16, RZ, RZ, R25 ;  /* 0x000000ffff108224 */ /* 0x000fe400078e0019 */
[----:B------:R-:W-:Y:S01]  /*3e00*/  VIADD R22, R22, 0x4 ;  /* 0x0000000416167836 */ /* 0x000fe20000000000 */
[----:B--2---:R-:W-:-:S05]  /*3e10*/  VIMNMX R23, PT, PT, R23, R24, !PT ;  /* 0x0000001817177248 */ /* 0x004fca0007fe0100 */
[----:B------:R-:W-:-:S05]  /*3e20*/  VIADD R23, R23, 0x1 ;  /* 0x0000000117177836 */ /* 0x000fca0000000000 */
[----:B------:R-:W-:-:S13]  /*3e30*/  ISETP.GE.AND P0, PT, R23, R16, PT ;  /* 0x000000101700720c */ /* 0x000fda0003f06270 */
[----:B------:R1:W-:Y:S01]  /*3e40*/  @!P0 STG.E desc[UR4][R6.64], R23 ;  /* 0x0000001706008986 */ /* 0x0003e2000c101904 */
[----:B------:R-:W-:-:S07]  /*3e50*/  @!P0 IMAD.MOV.U32 R16, RZ, RZ, R23 ;  /* 0x000000ffff108224 */ /* 0x000fce00078e0017 */
.L_x_105:
[----:B------:R-:W-:Y:S05]  /*3e60*/  BSYNC.RECONVERGENT B3 ;  /* 0x0000000000037941 */ /* 0x000fea0003800200 */
.L_x_104:
[----:B------:R-:W-:Y:S05]  /*3e70*/  @!P1 BRA `(.L_x_103) ;  /* 0x0000000000949947 */ /* 0x000fea0003800000 */
[C---:B------:R-:W-:Y:S01]  /*3e80*/  LOP3.LUT R18, R12.reuse, 0x3, RZ, 0xc0, !PT ;  /* 0x000000030c127812 */ /* 0x040fe200078ec0ff */
[----:B------:R-:W-:Y:S01]  /*3e90*/  BSSY.RECONVERGENT B3, `(.L_x_106) ;  /* 0x0000018000037945 */ /* 0x000fe20003800200 */
[----:B------:R-:W-:Y:S02]  /*3ea0*/  LOP3.LUT R19, R12, 0x1, RZ, 0xc0, !PT ;  /* 0x000000010c137812 */ /* 0x000fe400078ec0ff */
[----:B------:R-:W-:Y:S02]  /*3eb0*/  ISETP.NE.AND P0, PT, R18, 0x3, PT ;  /* 0x000000031200780c */ /* 0x000fe40003f05270 */
[----:B------:R-:W-:-:S11]  /*3ec0*/  ISETP.NE.U32.AND P1, PT, R19, 0x1, PT ;  /* 0x000000011300780c */ /* 0x000fd60003f25070 */
[----:B------:R-:W-:Y:S05]  /*3ed0*/  @!P0 BRA `(.L_x_107) ;  /* 0x00000000004c8947 */ /* 0x000fea0003800000 */
[--C-:B------:R-:W-:Y:S02]  /*3ee0*/  IMAD.IADD R19, R14, 0x1, R22.reuse ;  /* 0x000000010e137824 */ /* 0x100fe400078e0216 */
[----:B------:R-:W-:Y:S02]  /*3ef0*/  IMAD.IADD R21, R17, 0x1, -R22 ;  /* 0x0000000111157824 */ /* 0x000fe400078e0a16 */
[----:B------:R-:W-:-:S04]  /*3f00*/  IMAD.WIDE R18, R19, 0x4, R8 ;  /* 0x0000000413127825 */ /* 0x000fc800078e0208 */
[----:B------:R-:W-:Y:S01]  /*3f10*/  IMAD.WIDE R20, R21, 0x4, R8 ;  /* 0x0000000415147825 */ /* 0x000fe200078e0208 */
[----:B-1----:R-:W3:Y:S04]  /*3f20*/  LDG.E R23, desc[UR4][R18.64] ;  /* 0x0000000412177981 */ /* 0x002ee8000c1e1900 */
[----:B------:R-:W3:Y:S02]  /*3f30*/  LDG.E R24, desc[UR4][R20.64] ;  /* 0x0000000414187981 */ /* 0x000ee4000c1e1900 */
[----:B---3--:R-:W-:-:S04]  /*3f40*/  VIMNMX R23, PT, PT, R23, R24, !PT ;  /* 0x0000001817177248 */ /* 0x008fc80007fe0100 */
[----:B------:R-:W-:-:S04]  /*3f50*/  IADD3 R25, PT, PT, R23, 0x1, RZ ;  /* 0x0000000117197810 */ /* 0x000fc80007ffe0ff */
[----:B------:R-:W-:-:S13]  /*3f60*/  ISETP.GE.AND P0, PT, R25, R16, PT ;  /* 0x000000101900720c */ /* 0x000fda0003f06270 */
[----:B------:R0:W-:Y:S04]  /*3f70*/  @!P0 STG.E desc[UR4][R6.64], R25 ;  /* 0x0000001906008986 */ /* 0x0001e8000c101904 */
[----:B------:R-:W3:Y:S04]  /*3f80*/  LDG.E R23, desc[UR4][R18.64+0x4] ;  /* 0x0000040412177981 */ /* 0x000ee8000c1e1900 */
[----:B------:R-:W3:Y:S01]  /*3f90*/  LDG.E R24, desc[UR4][R20.64+-0x4] ;  /* 0xfffffc0414187981 */ /* 0x000ee2000c1e1900 */
[----:B------:R-:W-:Y:S02]  /*3fa0*/  @!P0 IMAD.MOV.U32 R16, RZ, RZ, R25 ;  /* 0x000000ffff108224 */ /* 0x000fe400078e0019 */
[----:B------:R-:W-:Y:S01]  /*3fb0*/  VIADD R22, R22, 0x2 ;  /* 0x0000000216167836 */ /* 0x000fe20000000000 */
[----:B---3--:R-:W-:-:S05]  /*3fc0*/  VIMNMX R23, PT, PT, R23, R24, !PT ;  /* 0x0000001817177248 */ /* 0x008fca0007fe0100 */
[----:B------:R-:W-:-:S05]  /*3fd0*/  VIADD R23, R23, 0x1 ;  /* 0x0000000117177836 */ /* 0x000fca0000000000 */
[----:B------:R-:W-:-:S13]  /*3fe0*/  ISETP.GE.AND P0, PT, R23, R16, PT ;  /* 0x000000101700720c */ /* 0x000fda0003f06270 */
[----:B------:R0:W-:Y:S01]  /*3ff0*/  @!P0 STG.E desc[UR4][R6.64], R23 ;  /* 0x0000001706008986 */ /* 0x0001e2000c101904 */
[----:B------:R-:W-:-:S07]  /*4000*/  @!P0 IMAD.MOV.U32 R16, RZ, RZ, R23 ;  /* 0x000000ffff108224 */ /* 0x000fce00078e0017 */
.L_x_107:
[----:B------:R-:W-:Y:S05]  /*4010*/  BSYNC.RECONVERGENT B3 ;  /* 0x0000000000037941 */ /* 0x000fea0003800200 */
.L_x_106:
[----:B------:R-:W-:Y:S05]  /*4020*/  @P1 BRA `(.L_x_103) ;  /* 0x0000000000281947 */ /* 0x000fea0003800000 */
[--C-:B------:R-:W-:Y:S02]  /*4030*/  IMAD.IADD R19, R14, 0x1, R22.reuse ;  /* 0x000000010e137824 */ /* 0x100fe400078e0216 */
[----:B------:R-:W-:Y:S02]  /*4040*/  IMAD.IADD R21, R17, 0x1, -R22 ;  /* 0x0000000111157824 */ /* 0x000fe400078e0a16 */
[----:B------:R-:W-:-:S04]  /*4050*/  IMAD.WIDE R18, R19, 0x4, R8 ;  /* 0x0000000413127825 */ /* 0x000fc800078e0208 */
[----:B------:R-:W-:Y:S02]  /*4060*/  IMAD.WIDE R20, R21, 0x4, R8 ;  /* 0x0000000415147825 */ /* 0x000fe400078e0208 */
[----:B------:R-:W3:Y:S04]  /*4070*/  LDG.E R18, desc[UR4][R18.64] ;  /* 0x0000000412127981 */ /* 0x000ee8000c1e1900 */
[----:B------:R-:W3:Y:S02]  /*4080*/  LDG.E R21, desc[UR4][R20.64] ;  /* 0x0000000414157981 */ /* 0x000ee4000c1e1900 */
[----:B---3--:R-:W-:-:S04]  /*4090*/  VIMNMX R17, PT, PT, R18, R21, !PT ;  /* 0x0000001512117248 */ /* 0x008fc80007fe0100 */
[----:B------:R-:W-:-:S04]  /*40a0*/  IADD3 R17, PT, PT, R17, 0x1, RZ ;  /* 0x0000000111117810 */ /* 0x000fc80007ffe0ff */
[----:B------:R-:W-:-:S13]  /*40b0*/  ISETP.GE.AND P0, PT, R17, R16, PT ;  /* 0x000000101100720c */ /* 0x000fda0003f06270 */
[----:B------:R3:W-:Y:S02]  /*40c0*/  @!P0 STG.E desc[UR4][R6.64], R17 ;  /* 0x0000001106008986 */ /* 0x0007e4000c101904 */
.L_x_103:
[----:B------:R-:W-:Y:S05]  /*40d0*/  BSYNC.RECONVERGENT B2 ;  /* 0x0000000000027941 */ /* 0x000fea0003800200 */
.L_x_102:
[----:B------:R-:W-:Y:S01]  /*40e0*/  ISETP.NE.AND P0, PT, R15, R3, PT ;  /* 0x000000030f00720c */ /* 0x000fe20003f05270 */
[----:B------:R-:W-:Y:S02]  /*40f0*/  VIADD R13, R13, 0x1 ;  /* 0x000000010d0d7836 */ /* 0x000fe40000000000 */
[----:B------:R-:W-:-:S10]  /*4100*/  VIADD R12, R12, 0x1 ;  /* 0x000000010c0c7836 */ /* 0x000fd40000000000 */
[----:B------:R-:W-:Y:S05]  /*4110*/  @P0 BRA `(.L_x_108) ;  /* 0xfffffff4005c0947 */ /* 0x000fea000383ffff */
.L_x_97:
[----:B------:R-:W-:Y:S05]  /*4120*/  BSYNC.RECONVERGENT B0 ;  /* 0x0000000000007941 */ /* 0x000fea0003800200 */
.L_x_96:
[C---:B------:R-:W-:Y:S01]  /*4130*/  ISETP.NE.AND P0, PT, R5.reuse, R2, PT ;  /* 0x000000020500720c */ /* 0x040fe20003f05270 */
[----:B------:R-:W-:-:S12]  /*4140*/  VIADD R5, R5, 0x1 ;  /* 0x0000000105057836 */ /* 0x000fd80000000000 */
[----:B------:R-:W-:Y:S05]  /*4150*/  @P0 BRA `(.L_x_109) ;  /* 0xfffffff4002c0947 */ /* 0x000fea000383ffff */
.L_x_95:
[----:B------:R-:W-:Y:S05]  /*4160*/  BSYNC.RECONVERGENT B1 ;  /* 0x0000000000017941 */ /* 0x000fea0003800200 */
.L_x_94:
        /* <DEDUP_REMOVED lines=8> */
.L_x_35:
[----:B------:R-:W2:Y:S04]  /*41f0*/  LDG.E.64 R2, desc[UR4][R6.64+0x8] ;  /* 0x0000080406027981 */ /* 0x000ea8000c1e1b00 */
[----:B------:R-:W3:Y:S01]  /*4200*/  LDG.E R5, desc[UR4][R6.64] ;  /* 0x0000000406057981 */ /* 0x000ee2000c1e1900 */
[----:B------:R-:W-:Y:S01]  /*4210*/  IMAD.MOV.U32 R9, RZ, RZ, 0x1 ;  /* 0x00000001ff097424 */ /* 0x000fe200078e00ff */
[----:B------:R-:W-:Y:S04]  /*4220*/  BSSY.RECONVERGENT B0, `(.L_x_110) ;  /* 0x000002e000007945 */ /* 0x000fe80003800200 */
[----:B--2---:R0:W-:Y:S04]  /*4230*/  STG.E desc[UR4][R2.64+0x4], R9 ;  /* 0x0000040902007986 */ /* 0x0041e8000c101904 */
[----:B------:R0:W-:Y:S01]  /*4240*/  STG.E desc[UR4][R2.64], RZ ;  /* 0x000000ff02007986 */ /* 0x0001e2000c101904 */
[----:B---3--:R-:W-:-:S13]  /*4250*/  ISETP.GE.AND P0, PT, R5, 0x2, PT ;  /* 0x000000020500780c */ /* 0x008fda0003f06270 */
[----:B0-----:R-:W-:Y:S05]  /*4260*/  @!P0 BRA `(.L_x_111) ;  /* 0x0000000000a48947 */ /* 0x001fea0003800000 */
[----:B------:R-:W-:Y:S01]  /*4270*/  VIADD R0, R5, 0xfffffffe ;  /* 0xfffffffe05007836 */ /* 0x000fe20000000000 */
[----:B------:R-:W-:Y:S01]  /*4280*/  BSSY.RECONVERGENT B1, `(.L_x_112) ;  /* 0x000001a000017945 */ /* 0x000fe20003800200 */
[----:B------:R-:W-:-:S03]  /*4290*/  IMAD.MOV.U32 R11, RZ, RZ, 0x2 ;  /* 0x00000002ff0b7424 */ /* 0x000fc600078e00ff */
[----:B------:R-:W-:Y:S02]  /*42a0*/  ISETP.GE.U32.AND P0, PT, R0, 0x3, PT ;  /* 0x000000030000780c */ /* 0x000fe40003f06070 */
[----:B------:R-:W-:-:S04]  /*42b0*/  IADD3 R0, PT, PT, R5, -0x1, RZ ;  /* 0xffffffff05007810 */ /* 0x000fc80007ffe0ff */
[----:B------:R-:W-:-:S07]  /*42c0*/  LOP3.LUT R10, R0, 0x3, RZ, 0xc0, !PT ;  /* 0x00000003000a7812 */ /* 0x000fce00078ec0ff */
[----:B------:R-:W-:Y:S05]  /*42d0*/  @!P0 BRA `(.L_x_113) ;  /* 0x0000000000508947 */ /* 0x000fea0003800000 */
[----:B------:R-:W-:Y:S01]  /*42e0*/  BSSY.RECONVERGENT B2, `(.L_x_113) ;  /* 0x0000013000027945 */ /* 0x000fe20003800200 */
[----:B------:R-:W-:Y:S01]  /*42f0*/  LOP3.LUT R0, R0, 0xfffffffc, RZ, 0xc0, !PT ;  /* 0xfffffffc00007812 */ /* 0x000fe200078ec0ff */
[----:B------:R-:W-:-:S07]  /*4300*/  IMAD.MOV.U32 R11, RZ, RZ, 0x2 ;  /* 0x00000002ff0b7424 */ /* 0x000fce00078e00ff */
.L_x_114:
[----:B------:R-:W-:-:S05]  /*4310*/  IMAD.WIDE R6, R11, 0x4, R2 ;  /* 0x000000040b067825 */ /* 0x000fca00078e0202 */
[----:B0-----:R-:W2:Y:S04]  /*4320*/  LDG.E R8, desc[UR4][R6.64+-0x4] ;  /* 0xfffffc0406087981 */ /* 0x001ea8000c1e1900 */
[----:B------:R-:W2:Y:S01]  /*4330*/  LDG.E R9, desc[UR4][R6.64+-0x8] ;  /* 0xfffff80406097981 */ /* 0x000ea2000c1e1900 */
[----:B------:R-:W-:-:S04]  /*4340*/  IADD3 R19, PT, PT, R11, 0x2, RZ ;  /* 0x000000020b137810 */ /* 0x000fc80007ffe0ff */
[----:B------:R-:W-:Y:S01]  /*4350*/  ISETP.NE.AND P0, PT, R19, R0, PT ;  /* 0x000000001300720c */ /* 0x000fe20003f05270 */
[----:B--2---:R-:W-:-:S04]  /*4360*/  IMAD.IADD R13, R8, 0x1, R9 ;  /* 0x00000001080d7824 */ /* 0x004fc800078e0209 */
[----:B------:R-:W-:Y:S02]  /*4370*/  IMAD.IADD R12, R8, 0x1, R13 ;  /* 0x00000001080c7824 */ /* 0x000fe400078e020d */
[----:B------:R-:W-:-:S04]  /*4380*/  IMAD.WIDE.U32 R8, R11, 0x4, R2 ;  /* 0x000000040b087825 */ /* 0x000fc800078e0002 */
[----:B------:R-:W-:Y:S01]  /*4390*/  IMAD.IADD R15, R13, 0x1, R12 ;  /* 0x000000010d0f7824 */ /* 0x000fe200078e020c */
[----:B------:R0:W-:Y:S01]  /*43a0*/  STG.E desc[UR4][R8.64], R13 ;  /* 0x0000000d08007986 */ /* 0x0001e2000c101904 */
[----:B------:R-:W-:Y:S02]  /*43b0*/  VIADD R11, R11, 0x4 ;  /* 0x000000040b0b7836 */ /* 0x000fe40000000000 */
[----:B------:R-:W-:Y:S01]  /*43c0*/  IMAD.IADD R17, R12, 0x1, R15 ;  /* 0x000000010c117824 */ /* 0x000fe200078e020f */
[----:B------:R0:W-:Y:S04]  /*43d0*/  STG.E desc[UR4][R8.64+0x4], R12 ;  /* 0x0000040c08007986 */ /* 0x0001e8000c101904 */
[----:B------:R0:W-:Y:S04]  /*43e0*/  STG.E desc[UR4][R8.64+0x8], R15 ;  /* 0x0000080f08007986 */ /* 0x0001e8000c101904 */
[----:B------:R0:W-:Y:S01]  /*43f0*/  STG.E desc[UR4][R8.64+0xc], R17 ;  /* 0x00000c1108007986 */ /* 0x0001e2000c101904 */
[----:B------:R-:W-:Y:S05]  /*4400*/  @P0 BRA `(.L_x_114) ;  /* 0xfffffffc00c00947 */ /* 0x000fea000383ffff */
[----:B------:R-:W-:Y:S05]  /*4410*/  BSYNC.RECONVERGENT B2 ;  /* 0x0000000000027941 */ /* 0x000fea0003800200 */
.L_x_113:
[----:B------:R-:W-:Y:S05]  /*4420*/  BSYNC.RECONVERGENT B1 ;  /* 0x0000000000017941 */ /* 0x000fea0003800200 */
.L_x_112:
[----:B------:R-:W-:-:S13]  /*4430*/  ISETP.NE.AND P0, PT, R10, RZ, PT ;  /* 0x000000ff0a00720c */ /* 0x000fda0003f05270 */
[----:B------:R-:W-:Y:S05]  /*4440*/  @!P0 BRA `(.L_x_111) ;  /* 0x00000000002c8947 */ /* 0x000fea0003800000 */
[----:B0-----:R-:W-:-:S07]  /*4450*/  IMAD.MOV.U32 R13, RZ, RZ, RZ ;  /* 0x000000ffff0d7224 */ /* 0x001fce00078e00ff */
.L_x_115:
[----:B------:R-:W-:-:S05]  /*4460*/  IMAD.WIDE R6, R11, 0x4, R2 ;  /* 0x000000040b067825 */ /* 0x000fca00078e0202 */
[----:B------:R-:W2:Y:S04]  /*4470*/  LDG.E R0, desc[UR4][R6.64+-0x4] ;  /* 0xfffffc0406007981 */ /* 0x000ea8000c1e1900 */
[----:B-1----:R-:W2:Y:S01]  /*4480*/  LDG.E R15, desc[UR4][R6.64+-0x8] ;  /* 0xfffff804060f7981 */ /* 0x002ea2000c1e1900 */
[----:B------:R-:W-:-:S04]  /*4490*/  IMAD.WIDE.U32 R8, R11, 0x4, R2 ;  /* 0x000000040b087825 */ /* 0x000fc800078e0002 */
[----:B------:R-:W-:Y:S02]  /*44a0*/  VIADD R13, R13, 0x1 ;  /* 0x000000010d0d7836 */ /* 0x000fe40000000000 */
[----:B------:R-:W-:-:S03]  /*44b0*/  VIADD R11, R11, 0x1 ;  /* 0x000000010b0b7836 */ /* 0x000fc60000000000 */
[----:B------:R-:W-:Y:S01]  /*44c0*/  ISETP.NE.AND P0, PT, R13, R10, PT ;  /* 0x0000000a0d00720c */ /* 0x000fe20003f05270 */
[----:B--2---:R-:W-:-:S05]  /*44d0*/  IMAD.IADD R15, R0, 0x1, R15 ;  /* 0x00000001000f7824 */ /* 0x004fca00078e020f */
[----:B------:R1:W-:Y:S07]  /*44e0*/  STG.E desc[UR4][R8.64], R15 ;  /* 0x0000000f08007986 */ /* 0x0003ee000c101904 */
[----:B------:R-:W-:Y:S05]  /*44f0*/  @P0 BRA `(.L_x_115) ;  /* 0xfffffffc00d80947 */ /* 0x000fea000383ffff */
.L_x_111:
[----:B------:R-:W-:Y:S05]  /*4500*/  BSYNC.RECONVERGENT B0 ;  /* 0x0000000000007941 */ /* 0x000fea0003800200 */
.L_x_110:
[----:B------:R-:W-:Y:S01]  /*4510*/  IMAD.WIDE R2, R5, 0x4, R2 ;  /* 0x0000000405027825 */ /* 0x000fe200078e0202 */
[----:B------:R-:W2:Y:S05]  /*4520*/  LDC.64 R6, c[0x0][0x388] ;  /* 0x0000e200ff067b82 */ /* 0x000eaa0000000a00 */
[----:B------:R-:W3:Y:S01]  /*4530*/  LDG.E R3, desc[UR4][R2.64] ;  /* 0x0000000402037981 */ /* 0x000ee2000c1e1900 */
[----:B--2---:R-:W-:-:S05]  /*4540*/  IMAD.WIDE R6, R4, 0x4, R6 ;  /* 0x0000000404067825 */ /* 0x004fca00078e0206 */
[----:B---3--:R-:W-:Y:S01]  /*4550*/  STG.E desc[UR4][R6.64], R3 ;  /* 0x0000000306007986 */ /* 0x008fe2000c101904 */
[----:B------:R-:W-:Y:S05]  /*4560*/  EXIT ;  /* 0x000000000000794d */ /* 0x000fea0003800000 */
.L_x_0:
[----:B------:R-:W-:-:S13]  /*4570*/  ISETP.GT.AND P0, PT, R0, 0x6d, PT ;  /* 0x0000006d0000780c */ /* 0x000fda0003f04270 */
[----:B------:R-:W-:Y:S05]  /*4580*/  @P0 BRA `(.L_x_116) ;  /* 0x0000002800f40947 */ /* 0x000fea0003800000 */
        /* <DEDUP_REMOVED lines=12> */
[C---:B------:R-:W-:Y:S01]  /*4650*/  IADD3 R0, PT, PT, R5.reuse, -0x2, RZ ;  /* 0xfffffffe05007810 */ /* 0x040fe20007ffe0ff */
[----:B------:R-:W-:Y:S01]  /*4660*/  BSSY.RECONVERGENT B1, `(.L_x_121) ;  /* 0x000003c000017945 */ /* 0x000fe20003800200 */
[----:B------:R-:W-:Y:S02]  /*4670*/  IMAD.MOV.U32 R16, RZ, RZ, 0x1 ;  /* 0x00000001ff107424 */ /* 0x000fe400078e00ff */
[----:B------:R-:W-:Y:S01]  /*4680*/  ISETP.GE.U32.AND P0, PT, R0, 0x7, PT ;  /* 0x000000070000780c */ /* 0x000fe20003f06070 */
[----:B------:R-:W-:-:S05]  /*4690*/  VIADD R0, R5, 0xffffffff ;  /* 0xffffffff05007836 */ /* 0x000fca0000000000 */
[----:B------:R-:W-:-:S07]  /*46a0*/  LOP3.LUT R22, R0, 0x7, RZ, 0xc0, !PT ;  /* 0x0000000700167812 */ /* 0x000fce00078ec0ff */
[----:B------:R-:W-:Y:S05]  /*46b0*/  @!P0 BRA `(.L_x_122) ;  /* 0x0000000000d88947 */ /* 0x000fea0003800000 */
[----:B------:R-:W-:Y:S01]  /*46c0*/  BSSY.RECONVERGENT B2, `(.L_x_123) ;  /* 0x0000034000027945 */ /* 0x000fe20003800200 */
[----:B------:R-:W-:Y:S01]  /*46d0*/  LOP3.LUT R6, R0, 0xfffffff8, RZ, 0xc0, !PT ;  /* 0xfffffff800067812 */ /* 0x000fe200078ec0ff */
[----:B------:R-:W-:-:S07]  /*46e0*/  IMAD.MOV.U32 R8, RZ, RZ, 0x1 ;  /* 0x00000001ff087424 */ /* 0x000fce00078e00ff */
.L_x_124:
[CC--:B------:R-:W-:Y:S02]  /*46f0*/  IMAD R7, R5.reuse, R8.reuse, R5 ;  /* 0x0000000805077224 */ /* 0x0c0fe400078e0205 */
[CC--:B------:R-:W-:Y:S02]  /*4700*/  IMAD R3, R5.reuse, R8.reuse, R8 ;  /* 0x0000000805037224 */ /* 0x0c0fe400078e0208 */
[----:B------:R-:W-:Y:S01]  /*4710*/  IMAD.IADD R9, R5, 0x1, R7 ;  /* 0x0000000105097824 */ /* 0x000fe200078e0207 */
[----:B------:R-:W-:Y:S01]  /*4720*/  IADD3 R11, P0, PT, R7, R8, RZ ;  /* 0x00000008070b7210 */ /* 0x000fe20007f1e0ff */
[----:B-----5:R-:W-:-:S03]  /*4730*/  IMAD.WIDE.U32 R2, R3, 0x4, R14 ;  /* 0x0000000403027825 */ /* 0x020fc600078e000e */
[----:B------:R-:W-:Y:S01]  /*4740*/  IADD3 R17, P1, PT, R9, R8, RZ ;  /* 0x0000000809117210 */ /* 0x000fe20007f3e0ff */
[----:B------:R-:W-:Y:S01]  /*4750*/  IMAD.IADD R9, R5, 0x1, R9 ;  /* 0x0000000105097824 */ /* 0x000fe200078e0209 */
[----:B------:R-:W-:Y:S01]  /*4760*/  IADD3.X R19, PT, PT, RZ, RZ, RZ, P0, !PT ;  /* 0x000000ffff137210 */ /* 0x000fe200007fe4ff */
[----:B------:R0:W-:Y:S01]  /*4770*/  STG.E desc[UR4][R2.64], RZ ;  /* 0x000000ff02007986 */ /* 0x0001e2000c101904 */
[----:B------:R-:W-:Y:S01]  /*4780*/  LEA R10, P0, R11, R14, 0x2 ;  /* 0x0000000e0b0a7211 */ /* 0x000fe200078010ff */
[----:B------:R-:W-:Y:S01]  /*4790*/  IMAD.X R16, RZ, RZ, RZ, P1 ;  /* 0x000000ffff107224 */ /* 0x000fe200008e06ff */
[----:B------:R-:W-:Y:S01]  /*47a0*/  IADD3 R7, P2, PT, R9, R8, RZ ;  /* 0x0000000809077210 */ /* 0x000fe20007f5e0ff */
[----:B------:R-:W-:Y:S01]  /*47b0*/  IMAD.IADD R9, R5, 0x1, R9 ;  /* 0x0000000105097824 */ /* 0x000fe200078e0209 */
[----:B------:R-:W-:Y:S02]  /*47c0*/  LEA R18, P1, R17, R14, 0x2 ;  /* 0x0000000e11127211 */ /* 0x000fe400078210ff */
[----:B------:R-:W-:-:S02]  /*47d0*/  LEA.HI.X R11, R11, R15, R19, 0x2, P0 ;  /* 0x0000000f0b0b7211 */ /* 0x000fc400000f1413 */
[-C--:B------:R-:W-:Y:S01]  /*47e0*/  LEA.HI.X R19, R17, R15.reuse, R16, 0x2, P1 ;  /* 0x0000000f11137211 */ /* 0x080fe200008f1410 */
[----:B0-----:R-:W-:Y:S01]  /*47f0*/  IMAD.X R2, RZ, RZ, RZ, P2 ;  /* 0x000000ffff027224 */ /* 0x001fe200010e06ff */
[----:B------:R-:W-:Y:S01]  /*4800*/  LEA R16, P0, R7, R14, 0x2 ;  /* 0x0000000e07107211 */ /* 0x000fe200078010ff */
[----:B------:R0:W-:Y:S01]  /*4810*/  STG.E desc[UR4][R10.64+0x4], RZ ;  /* 0x000004ff0a007986 */ /* 0x0001e2000c101904 */
[----:B------:R-:W-:Y:S01]  /*4820*/  IADD3 R3, P1, PT, R9, R8, RZ ;  /* 0x0000000809037210 */ /* 0x000fe20007f3e0ff */
[----:B------:R-:W-:Y:S01]  /*4830*/  IMAD.IADD R9, R5, 0x1, R9 ;  /* 0x0000000105097824 */ /* 0x000fe200078e0209 */
[-C--:B------:R-:W-:Y:S01]  /*4840*/  LEA.HI.X R17, R7, R15.reuse, R2, 0x2, P0 ;  /* 0x0000000f07117211 */ /* 0x080fe200000f1402 */
[----:B------:R1:W-:Y:S01]  /*4850*/  STG.E desc[UR4][R18.64+0x8], RZ ;  /* 0x000008ff12007986 */ /* 0x0003e2000c101904 */
[C---:B------:R-:W-:Y:S01]  /*4860*/  LEA R2, P0, R3.reuse, R14, 0x2 ;  /* 0x0000000e03027211 */ /* 0x040fe200078010ff */
[----:B------:R-:W-:Y:S02]  /*4870*/  IMAD.X R7, RZ, RZ, RZ, P1 ;  /* 0x000000ffff077224 */ /* 0x000fe400008e06ff */
[----:B------:R2:W-:Y:S03]  /*4880*/  STG.E desc[UR4][R16.64+0xc], RZ ;  /* 0x00000cff10007986 */ /* 0x0005e6000c101904 */
[----:B------:R-:W-:-:S02]  /*4890*/  LEA.HI.X R3, R3, R15, R7, 0x2, P0 ;  /* 0x0000000f03037211 */ /* 0x000fc400000f1407 */
[----:B------:R-:W-:Y:S02]  /*48a0*/  IADD3 R7, PT, PT, R5, R9, RZ ;  /* 0x0000000905077210 */ /* 0x000fe40007ffe0ff */
[-C--:B------:R-:W-:Y:S01]  /*48b0*/  IADD3 R25, P0, PT, R9, R8.reuse, RZ ;  /* 0x0000000809197210 */ /* 0x080fe20007f1e0ff */
[----:B------:R2:W-:Y:S01]  /*48c0*/  STG.E desc[UR4][R2.64+0x10], RZ ;  /* 0x000010ff02007986 */ /* 0x0005e2000c101904 */
[----:B------:R-:W-:Y:S01]  /*48d0*/  IADD3 R21, P1, PT, R7, R8, RZ ;  /* 0x0000000807157210 */ /* 0x000fe20007f3e0ff */
[----:B------:R-:W-:Y:S02]  /*48e0*/  IMAD.IADD R9, R5, 0x1, R7 ;  /* 0x0000000105097824 */ /* 0x000fe400078e0207 */
[----:B------:R-:W-:Y:S01]  /*48f0*/  IMAD.X R7, RZ, RZ, RZ, P0 ;  /* 0x000000ffff077224 */ /* 0x000fe200000e06ff */
[----:B0-----:R-:W-:Y:S01]  /*4900*/  LEA R10, P0, R25, R14, 0x2 ;  /* 0x0000000e190a7211 */ /* 0x001fe200078010ff */
[----:B------:R-:W-:Y:S01]  /*4910*/  IMAD.X R23, RZ, RZ, RZ, P1 ;  /* 0x000000ffff177224 */ /* 0x000fe200008e06ff */
[----:B------:R-:W-:-:S02]  /*4920*/  IADD3 R9, P2, PT, R9, R8, RZ ;  /* 0x0000000809097210 */ /* 0x000fc40007f5e0ff */
[-C--:B------:R-:W-:Y:S02]  /*4930*/  LEA.HI.X R11, R25, R15.reuse, R7, 0x2, P0 ;  /* 0x0000000f190b7211 */ /* 0x080fe400000f1407 */
[-C--:B-1----:R-:W-:Y:S01]  /*4940*/  LEA R18, P1, R21, R14.reuse, 0x2 ;  /* 0x0000000e15127211 */ /* 0x082fe200078210ff */
[----:B------:R-:W-:Y:S01]  /*4950*/  IMAD.X R7, RZ, RZ, RZ, P2 ;  /* 0x000000ffff077224 */ /* 0x000fe200010e06ff */
[----:B------:R-:W-:Y:S01]  /*4960*/  LEA R20, P0, R9, R14, 0x2 ;  /* 0x0000000e09147211 */ /* 0x000fe200078010ff */
[----:B------:R2:W-:Y:S01]  /*4970*/  STG.E desc[UR4][R10.64+0x14], RZ ;  /* 0x000014ff0a007986 */ /* 0x0005e2000c101904 */
[-C--:B------:R-:W-:Y:S02]  /*4980*/  LEA.HI.X R19, R21, R15.reuse, R23, 0x2, P1 ;  /* 0x0000000f15137211 */ /* 0x080fe400008f1417 */
[----:B------:R-:W-:Y:S01]  /*4990*/  LEA.HI.X R21, R9, R15, R7, 0x2, P0 ;  /* 0x0000000f09157211 */ /* 0x000fe200000f1407 */
[C---:B------:R-:W-:Y:S01]  /*49a0*/  VIADD R7, R8.reuse, 0x7 ;  /* 0x0000000708077836 */ /* 0x040fe20000000000 */
[----:B------:R-:W-:Y:S01]  /*49b0*/  IADD3 R8, PT, PT, R8, 0x8, RZ ;  /* 0x0000000808087810 */ /* 0x000fe20007ffe0ff */
[----:B------:R2:W-:Y:S03]  /*49c0*/  STG.E desc[UR4][R18.64+0x18], RZ ;  /* 0x000018ff12007986 */ /* 0x0005e6000c101904 */
[----:B------:R-:W-:Y:S01]  /*49d0*/  ISETP.NE.AND P0, PT, R7, R6, PT ;  /* 0x000000060700720c */ /* 0x000fe20003f05270 */
[----:B------:R2:W-:-:S12]  /*49e0*/  STG.E desc[UR4][R20.64+0x1c], RZ ;  /* 0x00001cff14007986 */ /* 0x0005d8000c101904 */
[----:B--2---:R-:W-:Y:S05]  /*49f0*/  @P0 BRA `(.L_x_124) ;  /* 0xfffffffc003c0947 */ /* 0x004fea000383ffff */
[----:B------:R-:W-:Y:S05]  /*4a00*/  BSYNC.RECONVERGENT B2 ;  /* 0x0000000000027941 */ /* 0x000fea0003800200 */
.L_x_123:
[----:B------:R-:W-:-:S07]  /*4a10*/  IMAD.MOV.U32 R16, RZ, RZ, R8 ;  /* 0x000000ffff107224 */ /* 0x000fce00078e0008 */
.L_x_122:
[----:B------:R-:W-:Y:S05]  /*4a20*/  BSYNC.RECONVERGENT B1 ;  /* 0x0000000000017941 */ /* 0x000fea0003800200 */
.L_x_121:
[----:B------:R-:W-:-:S13]  /*4a30*/  ISETP.NE.AND P0, PT, R22, RZ, PT ;  /* 0x000000ff1600720c */ /* 0x000fda0003f05270 */
[----:B------:R-:W-:Y:S05]  /*4a40*/  @!P0 BRA `(.L_x_120) ;  /* 0x0000000000c08947 */ /* 0x000fea0003800000 */
[----:B------:R-:W-:Y:S01]  /*4a50*/  ISETP.GE.U32.AND P1, PT, R22, 0x4, PT ;  /* 0x000000041600780c */ /* 0x000fe20003f26070 */
[----:B------:R-:W-:Y:S01]  /*4a60*/  BSSY.RECONVERGENT B1, `(.L_x_125) ;  /* 0x000001a000017945 */ /* 0x000fe20003800200 */
[----:B------:R-:W-:-:S04]  /*4a70*/  LOP3.LUT R18, R0, 0x3, RZ, 0xc0, !PT ;  /* 0x0000000300127812 */ /* 0x000fc800078ec0ff */
[----:B------:R-:W-:-:S07]  /*4a80*/  ISETP.NE.AND P0, PT, R18, RZ, PT ;  /* 0x000000ff1200720c */ /* 0x000fce0003f05270 */
[----:B------:R-:W-:Y:S06]  /*4a90*/  @!P1 BRA `(.L_x_126) ;  /* 0x0000000000589947 */ /* 0x000fec0003800000 */
[CC--:B------:R-:W-:Y:S02]  /*4aa0*/  IMAD R2, R5.reuse, R16.reuse, R5 ;  /* 0x0000001005027224 */ /* 0x0c0fe400078e0205 */
[C---:B------:R-:W-:Y:S02]  /*4ab0*/  IMAD R7, R5.reuse, R16, R16 ;  /* 0x0000001005077224 */ /* 0x040fe400078e0210 */
[----:B------:R-:W-:Y:S01]  /*4ac0*/  IMAD.IADD R3, R5, 0x1, R2 ;  /* 0x0000000105037824 */ /* 0x000fe200078e0202 */
[----:B------:R-:W-:-:S03]  /*4ad0*/  IADD3 R11, P1, PT, R16, R2, RZ ;  /* 0x00000002100b7210 */ /* 0x000fc60007f3e0ff */
[----:B------:R-:W-:Y:S01]  /*4ae0*/  IMAD.IADD R9, R5, 0x1, R3 ;  /* 0x0000000105097824 */ /* 0x000fe200078e0203 */
[----:B------:R-:W-:Y:S01]  /*4af0*/  IADD3 R19, P2, PT, R16, R3, RZ ;  /* 0x0000000310137210 */ /* 0x000fe20007f5e0ff */
[----:B------:R-:W-:Y:S01]  /*4b00*/  IMAD.X R6, RZ, RZ, RZ, P1 ;  /* 0x000000ffff067224 */ /* 0x000fe200008e06ff */
[----:B-----5:R-:W-:-:S04]  /*4b10*/  LEA R2, P1, R11, R14, 0x2 ;  /* 0x0000000e0b027211 */ /* 0x020fc800078210ff */
[----:B------:R-:W-:Y:S01]  /*4b20*/  LEA.HI.X R3, R11, R15, R6, 0x2, P1 ;  /* 0x0000000f0b037211 */ /* 0x000fe200008f1406 */
[----:B------:R-:W-:Y:S01]  /*4b30*/  IMAD.WIDE.U32 R6, R7, 0x4, R14 ;  /* 0x0000000407067825 */ /* 0x000fe200078e000e */
[C---:B------:R-:W-:Y:S02]  /*4b40*/  IADD3 R11, P3, PT, R16.reuse, R9, RZ ;  /* 0x00000009100b7210 */ /* 0x040fe40007f7e0ff */
[-C--:B------:R-:W-:Y:S01]  /*4b50*/  LEA R8, P1, R19, R14.reuse, 0x2 ;  /* 0x0000000e13087211 */ /* 0x080fe200078210ff */
[----:B------:R-:W-:Y:S01]  /*4b60*/  IMAD.X R9, RZ, RZ, RZ, P2 ;  /* 0x000000ffff097224 */ /* 0x000fe200010e06ff */
[----:B------:R-:W-:Y:S01]  /*4b70*/  IADD3.X R17, PT, PT, RZ, RZ, RZ, P3, !PT ;  /* 0x000000ffff117210 */ /* 0x000fe20001ffe4ff */
[----:B------:R0:W-:Y:S01]  /*4b80*/  STG.E desc[UR4][R6.64], RZ ;  /* 0x000000ff06007986 */ /* 0x0001e2000c101904 */
[----:B------:R-:W-:Y:S01]  /*4b90*/  LEA R10, P2, R11, R14, 0x2 ;  /* 0x0000000e0b0a7211 */ /* 0x000fe200078410ff */
[----:B------:R-:W-:Y:S01]  /*4ba0*/  VIADD R16, R16, 0x4 ;  /* 0x0000000410107836 */ /* 0x000fe20000000000 */
[-C--:B------:R-:W-:Y:S01]  /*4bb0*/  LEA.HI.X R9, R19, R15.reuse, R9, 0x2, P1 ;  /* 0x0000000f13097211 */ /* 0x080fe200008f1409 */
[----:B------:R0:W-:Y:S01]  /*4bc0*/  STG.E desc[UR4][R2.64+0x4], RZ ;  /* 0x000004ff02007986 */ /* 0x0001e2000c101904 */
[----:B------:R-:W-:-:S03]  /*4bd0*/  LEA.HI.X R11, R11, R15, R17, 0x2, P2 ;  /* 0x0000000f0b0b7211 */ /* 0x000fc600010f1411 */
[----:B------:R0:W-:Y:S04]  /*4be0*/  STG.E desc[UR4][R8.64+0x8], RZ ;  /* 0x000008ff08007986 */ /* 0x0001e8000c101904 */
[----:B------:R0:W-:Y:S02]  /*4bf0*/  STG.E desc[UR4][R10.64+0xc], RZ ;  /* 0x00000cff0a007986 */ /* 0x0001e4000c101904 */
.L_x_126:
[----:B------:R-:W-:Y:S05]  /*4c00*/  BSYNC.RECONVERGENT B1 ;  /* 0x0000000000017941 */ /* 0x000fea0003800200 */
.L_x_125:
[----:B------:R-:W-:Y:S05]  /*4c10*/  @!P0 BRA `(.L_x_120) ;  /* 0x00000000004c8947 */ /* 0x000fea0003800000 */
[----:B------:R-:W-:Y:S01]  /*4c20*/  ISETP.NE.AND P0, PT, R18, 0x1, PT ;  /* 0x000000011200780c */ /* 0x000fe20003f05270 */
[----:B------:R-:W-:Y:S01]  /*4c30*/  BSSY.RECONVERGENT B1, `(.L_x_127) ;  /* 0x000000e000017945 */ /* 0x000fe20003800200 */
[----:B------:R-:W-:-:S04]  /*4c40*/  LOP3.LUT R0, R0, 0x1, RZ, 0xc0, !PT ;  /* 0x0000000100007812 */ /* 0x000fc800078ec0ff */
[----:B------:R-:W-:-:S07]  /*4c50*/  ISETP.NE.U32.AND P1, PT, R0, 0x1, PT ;  /* 0x000000010000780c */ /* 0x000fce0003f25070 */
[----:B------:R-:W-:Y:S06]  /*4c60*/  @!P0 BRA `(.L_x_128) ;  /* 0x0000000000288947 */ /* 0x000fec0003800000 */
[----:B0-----:R-:W-:-:S05]  /*4c70*/  IMAD R3, R5, R16, R5 ;  /* 0x0000001005037224 */ /* 0x001fca00078e0205 */
[C---:B------:R-:W-:Y:S01]  /*4c80*/  IADD3 R7, P0, PT, R16.reuse, R3, RZ ;  /* 0x0000000310077210 */ /* 0x040fe20007f1e0ff */
[----:B------:R-:W-:Y:S02]  /*4c90*/  IMAD R3, R5, R16, R16 ;  /* 0x0000001005037224 */ /* 0x000fe400078e0210 */
[----:B------:R-:W-:Y:S02]  /*4ca0*/  VIADD R16, R16, 0x2 ;  /* 0x0000000210107836 */ /* 0x000fe40000000000 */
[----:B------:R-:W-:Y:S01]  /*4cb0*/  IMAD.X R0, RZ, RZ, RZ, P0 ;  /* 0x000000ffff007224 */ /* 0x000fe200000e06ff */
[----:B-----5:R-:W-:Y:S01]  /*4cc0*/  LEA R6, P0, R7, R14, 0x2 ;  /* 0x0000000e07067211 */ /* 0x020fe200078010ff */
[----:B------:R-:W-:-:S03]  /*4cd0*/  IMAD.WIDE.U32 R2, R3, 0x4, R14 ;  /* 0x0000000403027825 */ /* 0x000fc600078e000e */
[----:B------:R-:W-:Y:S02]  /*4ce0*/  LEA.HI.X R7, R7, R15, R0, 0x2, P0 ;  /* 0x0000000f07077211 */ /* 0x000fe400000f1400 */
[----:B------:R1:W-:Y:S04]  /*4cf0*/  STG.E desc[UR4][R2.64], RZ ;  /* 0x000000ff02007986 */ /* 0x0003e8000c101904 */
[----:B------:R1:W-:Y:S03]  /*4d00*/  STG.E desc[UR4][R6.64+0x4], RZ ;  /* 0x000004ff06007986 */ /* 0x0003e6000c101904 */
.L_x_128:
[----:B------:R-:W-:Y:S05]  /*4d10*/  BSYNC.RECONVERGENT B1 ;  /* 0x0000000000017941 */ /* 0x000fea0003800200 */
.L_x_127:
[----:B01----:R-:W-:-:S04]  /*4d20*/  @!P1 IMAD R3, R5, R16, R16 ;  /* 0x0000001005039224 */ /* 0x003fc800078e0210 */
[----:B-----5:R-:W-:-:S05]  /*4d30*/  @!P1 IMAD.WIDE.U32 R2, R3, 0x4, R14 ;  /* 0x0000000403029825 */ /* 0x020fca00078e000e */
[----:B------:R1:W-:Y:S02]  /*4d40*/  @!P1 STG.E desc[UR4][R2.64], RZ ;  /* 0x000000ff02009986 */ /* 0x0003e4000c101904 */
.L_x_120:
[----:B------:R-:W-:Y:S05]  /*4d50*/  BSYNC.RECONVERGENT B0 ;  /* 0x0000000000007941 */ /* 0x000fea0003800200 */
.L_x_119:
[----:B------:R-:W-:Y:S01]  /*4d60*/  ISETP.GE.AND P0, PT, R5, 0x3, PT ;  /* 0x000000030500780c */ /* 0x000fe20003f06270 */
[----:B------:R-:W-:-:S12]  /*4d70*/  BSSY.RECONVERGENT B1, `(.L_x_129) ;  /* 0x0000115000017945 */ /* 0x000fd80003800200 */
[----:B------:R-:W-:Y:S05]  /*4d80*/  @!P0 BRA `(.L_x_130) ;  /* 0x00000010004c8947 */ /* 0x000fea0003800000 */
[----:B0-----:R-:W-:Y:S01]  /*4d90*/  IMAD.MOV.U32 R6, RZ, RZ, RZ ;  /* 0x000000ffff067224 */ /* 0x001fe200078e00ff */
[----:B------:R-:W-:Y:S02]  /*4da0*/  PRMT R7, RZ, 0x7610, R7 ;  /* 0x00007610ff077816 */ /* 0x000fe40000000007 */
[----:B------:R-:W-:-:S07]  /*4db0*/  PRMT R8, RZ, 0x7610, R8 ;  /* 0x00007610ff087816 */ /* 0x000fce0000000008 */
.L_x_143:
[----:B------:R-:W-:Y:S01]  /*4dc0*/  VIADD R0, R6, 0x2 ;  /* 0x0000000206007836 */ /* 0x000fe20000000000 */
[----:B------:R-:W-:Y:S01]  /*4dd0*/  BSSY.RECONVERGENT B0, `(.L_x_131) ;  /* 0x0000109000007945 */ /* 0x000fe20003800200 */
[----:B------:R-:W-:Y:S01]  /*4de0*/  IADD3 R8, PT, PT, R8, 0x1, RZ ;  /* 0x0000000108087810 */ /* 0x000fe20007ffe0ff */
[----:B------:R-:W-:Y:S02]  /*4df0*/  VIADD R9, R6, 0x1 ;  /* 0x0000000106097836 */ /* 0x000fe40000000000 */
[----:B------:R-:W-:-:S13]  /*4e00*/  ISETP.GT.AND P0, PT, R5, R0, PT ;  /* 0x000000000500720c */ /* 0x000fda0003f04270 */
[----:B0123--:R-:W-:Y:S05]  /*4e10*/  @!P0 BRA `(.L_x_132) ;  /* 0x0000001000108947 */ /* 0x00ffea0003800000 */
[----:B------:R-:W-:-:S07]  /*4e20*/  IMAD.MOV.U32 R10, RZ, RZ, 0x1 ;  /* 0x00000001ff0a7424 */ /* 0x000fce00078e00ff */
.L_x_142:
[----:B---3--:R-:W-:Y:S01]  /*4e30*/  IMAD R11, R5, R10, RZ ;  /* 0x0000000a050b7224 */ /* 0x008fe200078e02ff */
[----:B------:R-:W-:Y:S01]  /*4e40*/  ISETP.GE.U32.AND P1, PT, R6, 0x7, PT ;  /* 0x000000070600780c */ /* 0x000fe20003f26070 */
[C---:B------:R-:W-:Y:S01]  /*4e50*/  IMAD.IADD R30, R9.reuse, 0x1, R10 ;  /* 0x00000001091e7824 */ /* 0x040fe200078e020a */
[----:B------:R-:W-:Y:S01]  /*4e60*/  BSSY.RECONVERGENT B2, `(.L_x_133) ;  /* 0x000007c000027945 */ /* 0x000fe20003800200 */
[----:B012---:R-:W-:Y:S01]  /*4e70*/  IMAD.MOV.U32 R3, RZ, RZ, 0x7fffffff ;  /* 0x7fffffffff037424 */ /* 0x007fe200078e00ff */
[----:B------:R-:W-:Y:S01]  /*4e80*/  LOP3.LUT P0, RZ, R9, 0x7, RZ, 0xc0, !PT ;  /* 0x0000000709ff7812 */ /* 0x000fe2000780c0ff */
[----:B------:R-:W-:Y:S01]  /*4e90*/  IMAD.IADD R17, R30, 0x1, R11 ;  /* 0x000000011e117824 */ /* 0x000fe200078e020b */
[----:B------:R-:W-:Y:S01]  /*4ea0*/  MOV R0, 0x7fffffff ;  /* 0x7fffffff00007802 */ /* 0x000fe20000000f00 */
[----:B-----5:R-:W-:-:S04]  /*4eb0*/  IMAD.WIDE.U32 R18, R10, 0x4, R12 ;  /* 0x000000040a127825 */ /* 0x020fc800078e000c */
[----:B------:R-:W-:-:S04]  /*4ec0*/  IMAD.WIDE R16, R17, 0x4, R14 ;  /* 0x0000000411107825 */ /* 0x000fc800078e020e */
[----:B------:R-:W-:Y:S01]  /*4ed0*/  IMAD.MOV.U32 R32, RZ, RZ, R10 ;  /* 0x000000ffff207224 */ /* 0x000fe200078e000a */
[----:B------:R0:W-:Y:S01]  /*4ee0*/  STG.E desc[UR4][R16.64], R3 ;  /* 0x0000000310007986 */ /* 0x0001e2000c101904 */
[----:B------:R-:W-:Y:S01]  /*4ef0*/  IMAD.WIDE R20, R9, 0x4, R18 ;  /* 0x0000000409147825 */ /* 0x000fe200078e0212 */
[----:B------:R-:W-:Y:S06]  /*4f00*/  @!P1 BRA `(.L_x_134) ;  /* 0x0000000400c49947 */ /* 0x000fec0003800000 */
[----:B------:R-:W-:Y:S02]  /*4f10*/  IMAD.MOV.U32 R31, RZ, RZ, RZ ;  /* 0x000000ffff1f7224 */ /* 0x000fe400078e00ff */
[----:B------:R-:W-:Y:S02]  /*4f20*/  IMAD.MOV.U32 R0, RZ, RZ, 0x7fffffff ;  /* 0x7fffffffff007424 */ /* 0x000fe400078e00ff */
[----:B------:R-:W-:-:S07]  /*4f30*/  IMAD.MOV.U32 R32, RZ, RZ, R10 ;  /* 0x000000ffff207224 */ /* 0x000fce00078e000a */
.L_x_135:
[----:B0-2---:R-:W-:Y:S01]  /*4f40*/  IMAD R3, R5, R32, R5 ;  /* 0x0000002005037224 */ /* 0x005fe200078e0205 */
[----:B------:R-:W2:Y:S01]  /*4f50*/  LDG.E R2, desc[UR4][R20.64] ;  /* 0x0000000414027981 */ /* 0x000ea2000c1e1900 */
[----:B------:R-:W-:Y:S02]  /*4f60*/  IMAD.IADD R25, R11, 0x1, R32 ;  /* 0x000000010b197824 */ /* 0x000fe400078e0220 */
[----:B------:R-:W-:Y:S01]  /*4f70*/  IMAD.WIDE.U32 R22, R32, 0x4, R12 ;  /* 0x0000000420167825 */ /* 0x000fe200078e000c */
[----:B------:R-:W-:-:S03]  /*4f80*/  IADD3 R3, PT, PT, R30, R3, RZ ;  /* 0x000000031e037210 */ /* 0x000fc60007ffe0ff */
[--C-:B------:R-:W-:Y:S01]  /*4f90*/  IMAD.WIDE.U32 R24, R25, 0x4, R14.reuse ;  /* 0x0000000419187825 */ /* 0x100fe200078e000e */
[----:B------:R-:W3:Y:S03]  /*4fa0*/  LDG.E R28, desc[UR4][R22.64] ;  /* 0x00000004161c7981 */ /* 0x000ee6000c1e1900 */
[----:B------:R-:W-:Y:S02]  /*4fb0*/  IMAD.WIDE R26, R3, 0x4, R14 ;  /* 0x00000004031a7825 */ /* 0x000fe400078e020e */
[----:B------:R-:W4:Y:S04]  /*4fc0*/  LDG.E R24, desc[UR4][R24.64] ;  /* 0x0000000418187981 */ /* 0x000f28000c1e1900 */
[----:B------:R-:W3:Y:S04]  /*4fd0*/  LDG.E R3, desc[UR4][R18.64+-0x4] ;  /* 0xfffffc0412037981 */ /* 0x000ee8000c1e1900 */
[----:B------:R0:W4:Y:S01]  /*4fe0*/  LDG.E R29, desc[UR4][R26.64] ;  /* 0x000000041a1d7981 */ /* 0x000122000c1e1900 */
[----:B------:R-:W-:Y:S01]  /*4ff0*/  IADD3 R33, P2, PT, R11, R32, RZ ;  /* 0x000000200b217210 */ /* 0x000fe20007f5e0ff */
[----:B0-----:R-:W-:-:S04]  /*5000*/  IMAD.WIDE.U32 R26, R5, 0x4, R26 ;  /* 0x00000004051a7825 */ /* 0x001fc800078e001a */
[----:B---3--:R-:W-:Y:S02]  /*5010*/  IMAD R28, R3, R28, RZ ;  /* 0x0000001c031c7224 */ /* 0x008fe400078e02ff */
[----:B----4-:R-:W-:-:S04]  /*5020*/  IMAD.IADD R29, R24, 0x1, R29 ;  /* 0x00000001181d7824 */ /* 0x010fc800078e021d */
[----:B--2---:R-:W-:-:S05]  /*5030*/  IMAD R29, R28, R2, R29 ;  /* 0x000000021c1d7224 */ /* 0x004fca00078e021d */
[----:B------:R-:W-:Y:S01]  /*5040*/  ISETP.GE.AND P1, PT, R29, R0, PT ;  /* 0x000000001d00720c */ /* 0x000fe20003f26270 */
[----:B------:R-:W-:Y:S01]  /*5050*/  IMAD.X R28, RZ, RZ, RZ, P2 ;  /* 0x000000ffff1c7224 */ /* 0x000fe200010e06ff */
[----:B------:R-:W-:-:S04]  /*5060*/  LEA R24, P2, R33, R14, 0x2 ;  /* 0x0000000e21187211 */ /* 0x000fc800078410ff */
[----:B------:R-:W-:-:S07]  /*5070*/  LEA.HI.X R25, R33, R15, R28, 0x2, P2 ;  /* 0x0000000f21197211 */ /* 0x000fce00010f141c */
[----:B------:R0:W-:Y:S04]  /*5080*/  @!P1 STG.E desc[UR4][R16.64], R29 ;  /* 0x0000001d10009986 */ /* 0x0001e8000c101904 */
[----:B------:R-:W2:Y:S04]  /*5090*/  @!P1 LDG.E R3, desc[UR4][R18.64+-0x4] ;  /* 0xfffffc0412039981 */ /* 0x000ea8000c1e1900 */
[----:B------:R-:W3:Y:S04]  /*50a0*/  LDG.E R28, desc[UR4][R24.64+0x4] ;  /* 0x00000404181c7981 */ /* 0x000ee8000c1e1900 */
[----:B------:R-:W3:Y:S04]  /*50b0*/  LDG.E R33, desc[UR4][R26.64] ;  /* 0x000000041a217981 */ /* 0x000ee8000c1e1900 */
[----:B------:R-:W2:Y:S04]  /*50c0*/  LDG.E R34, desc[UR4][R22.64+0x4] ;  /* 0x0000040416227981 */ /* 0x000ea8000c1e1900 */
[----:B------:R-:W4:Y:S01]  /*50d0*/  @!P1 LDG.E R2, desc[UR4][R20.64] ;  /* 0x0000000414029981 */ /* 0x000f22000c1e1900 */
[----:B------:R-:W-:-:S02]  /*50e0*/  @!P1 IMAD.MOV.U32 R0, RZ, RZ, R29 ;  /* 0x000000ffff009224 */ /* 0x000fc400078e001d */
[----:B---3--:R-:W-:Y:S02]  /*50f0*/  IMAD.IADD R33, R28, 0x1, R33 ;  /* 0x000000011c217824 */ /* 0x008fe400078e0221 */
[----:B--2---:R-:W-:-:S04]  /*5100*/  IMAD R34, R3, R34, RZ ;  /* 0x0000002203227224 */ /* 0x004fc800078e02ff */
[----:B----4-:R-:W-:-:S05]  /*5110*/  IMAD R33, R2, R34, R33 ;  /* 0x0000002202217224 */ /* 0x010fca00078e0221 */
[----:B------:R-:W-:Y:S01]  /*5120*/  ISETP.GE.AND P1, PT, R33, R0, PT ;  /* 0x000000002100720c */ /* 0x000fe20003f26270 */
[----:B0-----:R-:W-:-:S12]  /*5130*/  IMAD.WIDE.U32 R28, R5, 0x4, R26 ;  /* 0x00000004051c7825 */ /* 0x001fd800078e001a */
[----:B------:R0:W-:Y:S04]  /*5140*/  @!P1 STG.E desc[UR4][R16.64], R33 ;  /* 0x0000002110009986 */ /* 0x0001e8000c101904 */
[----:B------:R-:W2:Y:S04]  /*5150*/  @!P1 LDG.E R3, desc[UR4][R18.64+-0x4] ;  /* 0xfffffc0412039981 */ /* 0x000ea8000c1e1900 */
[----:B------:R-:W3:Y:S04]  /*5160*/  LDG.E R26, desc[UR4][R24.64+0x8] ;  /* 0x00000804181a7981 */ /* 0x000ee8000c1e1900 */
[----:B------:R-:W3:Y:S04]  /*5170*/  LDG.E R27, desc[UR4][R28.64] ;  /* 0x000000041c1b7981 */ /* 0x000ee8000c1e1900 */
[----:B------:R-:W2:Y:S04]  /*5180*/  LDG.E R34, desc[UR4][R22.64+0x8] ;  /* 0x0000080416227981 */ /* 0x000ea8000c1e1900 */
[----:B------:R-:W4:Y:S01]  /*5190*/  @!P1 LDG.E R2, desc[UR4][R20.64] ;  /* 0x0000000414029981 */ /* 0x000f22000c1e1900 */
[----:B------:R-:W-:Y:S01]  /*51a0*/  @!P1 MOV R0, R33 ;  /* 0x0000002100009202 */ /* 0x000fe20000000f00 */
[----:B---3--:R-:W-:-:S02]  /*51b0*/  IMAD.IADD R27, R26, 0x1, R27 ;  /* 0x000000011a1b7824 */ /* 0x008fc400078e021b */
[----:B--2---:R-:W-:-:S04]  /*51c0*/  IMAD R34, R3, R34, RZ ;  /* 0x0000002203227224 */ /* 0x004fc800078e02ff */
[----:B----4-:R-:W-:-:S05]  /*51d0*/  IMAD R35, R2, R34, R27 ;  /* 0x0000002202237224 */ /* 0x010fca00078e021b */
[----:B------:R-:W-:Y:S01]  /*51e0*/  ISETP.GE.AND P1, PT, R35, R0, PT ;  /* 0x000000002300720c */ /* 0x000fe20003f26270 */
[----:B------:R-:W-:-:S12]  /*51f0*/  IMAD.WIDE.U32 R26, R5, 0x4, R28 ;  /* 0x00000004051a7825 */ /* 0x000fd800078e001c */
[----:B------:R1:W-:Y:S04]  /*5200*/  @!P1 STG.E desc[UR4][R16.64], R35 ;  /* 0x0000002310009986 */ /* 0x0003e8000c101904 */
[----:B------:R-:W0:Y:S04]  /*5210*/  @!P1 LDG.E R3, desc[UR4][R18.64+-0x4] ;  /* 0xfffffc0412039981 */ /* 0x000e28000c1e1900 */
[----:B------:R-:W2:Y:S04]  /*5220*/  LDG.E R28, desc[UR4][R24.64+0xc] ;  /* 0x00000c04181c7981 */ /* 0x000ea8000c1e1900 */
[----:B------:R-:W2:Y:S04]  /*5230*/  LDG.E R29, desc[UR4][R26.64] ;  /* 0x000000041a1d7981 */ /* 0x000ea8000c1e1900 */
[----:B------:R-:W0:Y:S04]  /*5240*/  LDG.E R34, desc[UR4][R22.64+0xc] ;  /* 0x00000c0416227981 */ /* 0x000e28000c1e1900 */
[----:B------:R-:W3:Y:S01]  /*5250*/  @!P1 LDG.E R2, desc[UR4][R20.64] ;  /* 0x0000000414029981 */ /* 0x000ee2000c1e1900 */
[----:B------:R-:W-:-:S02]  /*5260*/  @!P1 IMAD.MOV.U32 R0, RZ, RZ, R35 ;  /* 0x000000ffff009224 */ /* 0x000fc400078e0023 */
[----:B--2---:R-:W-:Y:S02]  /*5270*/  IMAD.IADD R29, R28, 0x1, R29 ;  /* 0x000000011c1d7824 */ /* 0x004fe400078e021d */
[----:B0-----:R-:W-:-:S04]  /*5280*/  IMAD R33, R3, R34, RZ ;  /* 0x0000002203217224 */ /* 0x001fc800078e02ff */
[----:B---3--:R-:W-:-:S05]  /*5290*/  IMAD R33, R2, R33, R29 ;  /* 0x0000002102217224 */ /* 0x008fca00078e021d */
[----:B------:R-:W-:Y:S01]  /*52a0*/  ISETP.GE.AND P1, PT, R33, R0, PT ;  /* 0x000000002100720c */ /* 0x000fe20003f26270 */
[----:B------:R-:W-:-:S12]  /*52b0*/  IMAD.WIDE.U32 R28, R5, 0x4, R26 ;  /* 0x00000004051c7825 */ /* 0x000fd800078e001a */
[----:B------:R0:W-:Y:S04]  /*52c0*/  @!P1 STG.E desc[UR4][R16.64], R33 ;  /* 0x0000002110009986 */ /* 0x0001e8000c101904 */
[----:B------:R-:W2:Y:S04]  /*52d0*/  @!P1 LDG.E R3, desc[UR4][R18.64+-0x4] ;  /* 0xfffffc0412039981 */ /* 0x000ea8000c1e1900 */
[----:B------:R-:W3:Y:S04]  /*52e0*/  LDG.E R26, desc[UR4][R24.64+0x10] ;  /* 0x00001004181a7981 */ /* 0x000ee8000c1e1900 */
[----:B------:R-:W3:Y:S04]  /*52f0*/  LDG.E R27, desc[UR4][R28.64] ;  /* 0x000000041c1b7981 */ /* 0x000ee8000c1e1900 */
[----:B------:R-:W2:Y:S04]  /*5300*/  LDG.E R34, desc[UR4][R22.64+0x10] ;  /* 0x0000100416227981 */ /* 0x000ea8000c1e1900 */
[----:B------:R-:W1:Y:S01]  /*5310*/  @!P1 LDG.E R2, desc[UR4][R20.64] ;  /* 0x0000000414029981 */ /* 0x000e62000c1e1900 */
[----:B------:R-:W-:-:S02]  /*5320*/  @!P1 IMAD.MOV.U32 R0, RZ, RZ, R33 ;  /* 0x000000ffff009224 */ /* 0x000fc400078e0021 */
[----:B---3--:R-:W-:Y:S02]  /*5330*/  IMAD.IADD R27, R26, 0x1, R27 ;  /* 0x000000011a1b7824 */ /* 0x008fe400078e021b */
[----:B--2---:R-:W-:-:S04]  /*5340*/  IMAD R34, R3, R34, RZ ;  /* 0x0000002203227224 */ /* 0x004fc800078e02ff */
[----:B-1----:R-:W-:-:S05]  /*5350*/  IMAD R35, R2, R34, R27 ;  /* 0x0000002202237224 */ /* 0x002fca00078e021b */
        /* <DEDUP_REMOVED lines=8> */
[----:B------:R-:W-:Y:S01]  /*53e0*/  @!P1 MOV R0, R35 ;  /* 0x0000002300009202 */ /* 0x000fe20000000f00 */
[----:B--2---:R-:W-:-:S02]  /*53f0*/  IMAD.IADD R29, R28, 0x1, R29 ;  /* 0x000000011c1d7824 */ /* 0x004fc400078e021d */
[----:B0-----:R-:W-:-:S04]  /*5400*/  IMAD R33, R3, R34, RZ ;  /* 0x0000002203217224 */ /* 0x001fc800078e02ff */
[----:B---3--:R-:W-:-:S05]  /*5410*/  IMAD R33, R2, R33, R29 ;  /* 0x0000002102217224 */ /* 0x008fca00078e021d */
[----:B------:R-:W-:Y:S01]  /*5420*/  ISETP.GE.AND P1, PT, R33, R0, PT ;  /* 0x000000002100720c */ /* 0x000fe20003f26270 */
[----:B------:R-:W-:-:S12]  /*5430*/  IMAD.WIDE.U32 R28, R5, 0x4, R26 ;  /* 0x00000004051c7825 */ /* 0x000fd800078e001a */
[----:B------:R2:W-:Y:S04]  /*5440*/  @!P1 STG.E desc[UR4][R16.64], R33 ;  /* 0x0000002110009986 */ /* 0x0005e8000c101904 */
[----:B------:R-:W3:Y:S04]  /*5450*/  @!P1 LDG.E R3, desc[UR4][R18.64+-0x4] ;  /* 0xfffffc0412039981 */ /* 0x000ee8000c1e1900 */
[----:B------:R-:W4:Y:S04]  /*5460*/  LDG.E R26, desc[UR4][R24.64+0x18] ;  /* 0x00001804181a7981 */ /* 0x000f28000c1e1900 */
[----:B------:R-:W4:Y:S04]  /*5470*/  LDG.E R27, desc[UR4][R28.64] ;  /* 0x000000041c1b7981 */ /* 0x000f28000c1e1900 */
[----:B------:R-:W3:Y:S04]  /*5480*/  LDG.E R34, desc[UR4][R22.64+0x18] ;  /* 0x0000180416227981 */ /* 0x000ee8000c1e1900 */
[----:B------:R-:W1:Y:S01]  /*5490*/  @!P1 LDG.E R2, desc[UR4][R20.64] ;  /* 0x0000000414029981 */ /* 0x000e62000c1e1900 */
[----:B------:R-:W-:-:S02]  /*54a0*/  @!P1 IMAD.MOV.U32 R0, RZ, RZ, R33 ;  /* 0x000000ffff009224 */ /* 0x000fc400078e0021 */
[----:B----4-:R-:W-:Y:S02]  /*54b0*/  IMAD.IADD R27, R26, 0x1, R27 ;  /* 0x000000011a1b7824 */ /* 0x010fe400078e021b */
[----:B---3--:R-:W-:-:S04]  /*54c0*/  IMAD R34, R3, R34, RZ ;  /* 0x0000002203227224 */ /* 0x008fc800078e02ff */
[----:B-1----:R-:W-:-:S05]  /*54d0*/  IMAD R35, R2, R34, R27 ;  /* 0x0000002202237224 */ /* 0x002fca00078e021b */
[----:B------:R-:W-:Y:S01]  /*54e0*/  ISETP.GE.AND P1, PT, R35, R0, PT ;  /* 0x000000002300720c */ /* 0x000fe20003f26270 */
[----:B------:R-:W-:-:S12]  /*54f0*/  IMAD.WIDE.U32 R26, R5, 0x4, R28 ;  /* 0x00000004051a7825 */ /* 0x000fd800078e001c */
[----:B------:R2:W-:Y:S04]  /*5500*/  @!P1 STG.E desc[UR4][R16.64], R35 ;  /* 0x0000002310009986 */ /* 0x0005e8000c101904 */
[----:B------:R-:W3:Y:S04]  /*5510*/  LDG.E R24, desc[UR4][R24.64+0x1c] ;  /* 0x00001c0418187981 */ /* 0x000ee8000c1e1900 */
[----:B------:R-:W3:Y:S04]  /*5520*/  LDG.E R27, desc[UR4][R26.64] ;  /* 0x000000041a1b7981 */ /* 0x000ee8000c1e1900 */
[----:B------:R-:W4:Y:S04]  /*5530*/  LDG.E R22, desc[UR4][R22.64+0x1c] ;  /* 0x00001c0416167981 */ /* 0x000f28000c1e1900 */
[----:B------:R-:W4:Y:S04]  /*5540*/  @!P1 LDG.E R3, desc[UR4][R18.64+-0x4] ;  /* 0xfffffc0412039981 */ /* 0x000f28000c1e1900 */
[----:B------:R-:W5:Y:S01]  /*5550*/  @!P1 LDG.E R2, desc[UR4][R20.64] ;  /* 0x0000000414029981 */ /* 0x000f62000c1e1900 */
[----:B------:R-:W-:-:S02]  /*5560*/  @!P1 IMAD.MOV.U32 R0, RZ, RZ, R35 ;  /* 0x000000ffff009224 */ /* 0x000fc400078e0023 */
[----:B------:R-:W-:Y:S02]  /*5570*/  VIADD R31, R31, 0x8 ;  /* 0x000000081f1f7836 */ /* 0x000fe40000000000 */
[----:B------:R-:W-:Y:S02]  /*5580*/  VIADD R32, R32, 0x8 ;  /* 0x0000000820207836 */ /* 0x000fe40000000000 */
[----:B---3--:R-:W-:Y:S02]  /*5590*/  IMAD.IADD R29, R24, 0x1, R27 ;  /* 0x00000001181d7824 */ /* 0x008fe400078e021b */
[----:B----4-:R-:W-:-:S04]  /*55a0*/  IMAD R3, R22, R3, RZ ;  /* 0x0000000316037224 */ /* 0x010fc800078e02ff */
[----:B-----5:R-:W-:-:S05]  /*55b0*/  IMAD R3, R3, R2, R29 ;  /* 0x0000000203037224 */ /* 0x020fca00078e021d */
[----:B------:R-:W-:Y:S02]  /*55c0*/  ISETP.GE.AND P1, PT, R3, R0, PT ;  /* 0x000000000300720c */ /* 0x000fe40003f26270 */
[----:B------:R-:W-:-:S04]  /*55d0*/  LOP3.LUT R2, R9, 0xfffffff8, RZ, 0xc0, !PT ;  /* 0xfffffff809027812 */ /* 0x000fc800078ec0ff */
[----:B------:R-:W-:-:S07]  /*55e0*/  ISETP.NE.AND P2, PT, R31, R2, PT ;  /* 0x000000021f00720c */ /* 0x000fce0003f45270 */
[----:B------:R2:W-:Y:S01]  /*55f0*/  @!P1 STG.E desc[UR4][R16.64], R3 ;  /* 0x0000000310009986 */ /* 0x0005e2000c101904 */
[----:B------:R-:W-:-:S05]  /*5600*/  @!P1 MOV R0, R3 ;  /* 0x0000000300009202 */ /* 0x000fca0000000f00 */
[----:B------:R-:W-:Y:S05]  /*5610*/  @P2 BRA `(.L_x_135) ;  /* 0xfffffff800482947 */ /* 0x000fea000383ffff */
.L_x_134:
[----:B------:R-:W-:Y:S05]  /*5620*/  BSYNC.RECONVERGENT B2 ;  /* 0x0000000000027941 */ /* 0x000fea0003800200 */
.L_x_133:
[----:B------:R-:W-:Y:S04]  /*5630*/  BSSY.RECONVERGENT B2, `(.L_x_136) ;  /* 0x000007e000027945 */ /* 0x000fe80003800200 */
[----:B------:R-:W-:Y:S05]  /*5640*/  @!P0 BRA `(.L_x_137) ;  /* 0x0000000400f08947 */ /* 0x000fea0003800000 */
[----:B0-2---:R-:W-:Y:S01]  /*5650*/  LOP3.LUT R3, R8, 0xffff, RZ, 0xc0, !PT ;  /* 0x0000ffff08037812 */ /* 0x005fe200078ec0ff */
[----:B------:R-:W-:Y:S03]  /*5660*/  BSSY.RECONVERGENT B3, `(.L_x_138) ;  /* 0x0000040000037945 */ /* 0x000fe60003800200 */
[C---:B------:R-:W-:Y:S02]  /*5670*/  LOP3.LUT R2, R3.reuse, 0x7, RZ, 0xc0, !PT ;  /* 0x0000000703027812 */ /* 0x040fe400078ec0ff */
[----:B------:R-:W-:-:S03]  /*5680*/  LOP3.LUT P0, RZ, R3, 0x3, RZ, 0xc0, !PT ;  /* 0x0000000303ff7812 */ /* 0x000fc6000780c0ff */
[----:B------:R-:W-:-:S05]  /*5690*/  VIADD R2, R2, 0xffffffff ;  /* 0xffffffff02027836 */ /* 0x000fca0000000000 */
[----:B------:R-:W-:-:S13]  /*56a0*/  ISETP.GE.U32.AND P1, PT, R2, 0x3, PT ;  /* 0x000000030200780c */ /* 0x000fda0003f26070 */
[----:B------:R-:W-:Y:S05]  /*56b0*/  @!P1 BRA `(.L_x_139) ;  /* 0x0000000000e89947 */ /* 0x000fea0003800000 */
[----:B------:R-:W-:Y:S01]  /*56c0*/  IMAD R23, R5, R32, R5 ;  /* 0x0000002005177224 */ /* 0x000fe200078e0205 */
[----:B------:R-:W2:Y:S01]  /*56d0*/  LDG.E R29, desc[UR4][R18.64+-0x4] ;  /* 0xfffffc04121d7981 */ /* 0x000ea2000c1e1900 */
[----:B------:R-:W-:Y:S02]  /*56e0*/  IMAD.IADD R3, R11, 0x1, R32 ;  /* 0x000000010b037824 */ /* 0x000fe400078e0220 */
[----:B------:R-:W-:Y:S01]  /*56f0*/  IMAD.IADD R23, R30, 0x1, R23 ;  /* 0x000000011e177824 */ /* 0x000fe200078e0217 */
[----:B------:R-:W3:Y:S01]  /*5700*/  LDG.E R28, desc[UR4][R20.64] ;  /* 0x00000004141c7981 */ /* 0x000ee2000c1e1900 */
[----:B------:R-:W-:-:S04]  /*5710*/  IMAD.WIDE.U32 R2, R3, 0x4, R14 ;  /* 0x0000000403027825 */ /* 0x000fc800078e000e */
[----:B------:R-:W-:Y:S02]  /*5720*/  IMAD.WIDE R26, R23, 0x4, R14 ;  /* 0x00000004171a7825 */ /* 0x000fe400078e020e */
[----:B------:R-:W4:Y:S02]  /*5730*/  LDG.E R2, desc[UR4][R2.64] ;  /* 0x0000000402027981 */ /* 0x000f24000c1e1900 */
[----:B------:R-:W-:Y:S02]  /*5740*/  IMAD.WIDE.U32 R24, R32, 0x4, R12 ;  /* 0x0000000420187825 */ /* 0x000fe400078e000c */
[----:B------:R0:W4:Y:S04]  /*5750*/  LDG.E R23, desc[UR4][R26.64] ;  /* 0x000000041a177981 */ /* 0x000128000c1e1900 */
[----:B------:R-:W2:Y:S01]  /*5760*/  LDG.E R22, desc[UR4][R24.64] ;  /* 0x0000000418167981 */ /* 0x000ea2000c1e1900 */
[----:B------:R-:W-:Y:S01]  /*5770*/  IADD3 R31, P2, PT, R11, R32, RZ ;  /* 0x000000200b1f7210 */ /* 0x000fe20007f5e0ff */
[----:B0-----:R-:W-:-:S04]  /*5780*/  IMAD.WIDE.U32 R26, R5, 0x4, R26 ;  /* 0x00000004051a7825 */ /* 0x001fc800078e001a */
[----:B----4-:R-:W-:Y:S02]  /*5790*/  IMAD.IADD R23, R2, 0x1, R23 ;  /* 0x0000000102177824 */ /* 0x010fe400078e0217 */
[----:B--2---:R-:W-:-:S04]  /*57a0*/  IMAD R22, R29, R22, RZ ;  /* 0x000000161d167224 */ /* 0x004fc800078e02ff */
[----:B---3--:R-:W-:Y:S01]  /*57b0*/  IMAD R23, R22, R28, R23 ;  /* 0x0000001c16177224 */ /* 0x008fe200078e0217 */
[----:B------:R-:W-:-:S04]  /*57c0*/  IADD3.X R22, PT, PT, RZ, RZ, RZ, P2, !PT ;  /* 0x000000ffff167210 */ /* 0x000fc800017fe4ff */
[----:B------:R-:W-:Y:S02]  /*57d0*/  ISETP.GE.AND P1, PT, R23, R0, PT ;  /* 0x000000001700720c */ /* 0x000fe40003f26270 */
        /* <DEDUP_REMOVED lines=25> */
[----:B------:R-:W-:-:S12]  /*5970*/  IMAD.WIDE.U32 R26, R5, 0x4, R22 ;  /* 0x00000004051a7825 */ /* 0x000fd800078e0016 */
[----:B------:R0:W-:Y:S04]  /*5980*/  @!P1 STG.E desc[UR4][R16.64], R33 ;  /* 0x0000002110009986 */ /* 0x0001e8000c101904 */
[----:B------:R-:W2:Y:S04]  /*5990*/  LDG.E R2, desc[UR4][R2.64+0xc] ;  /* 0x00000c0402027981 */ /* 0x000ea8000c1e1900 */
[----:B------:R-:W2:Y:S04]  /*59a0*/  LDG.E R27, desc[UR4][R26.64] ;  /* 0x000000041a1b7981 */ /* 0x000ea8000c1e1900 */
[----:B------:R-:W3:Y:S04]  /*59b0*/  LDG.E R24, desc[UR4][R24.64+0xc] ;  /* 0x00000c0418187981 */ /* 0x000ee8000c1e1900 */
[----:B------:R-:W3:Y:S04]  /*59c0*/  @!P1 LDG.E R29, desc[UR4][R18.64+-0x4] ;  /* 0xfffffc04121d9981 */ /* 0x000ee8000c1e1900 */
[----:B------:R-:W4:Y:S01]  /*59d0*/  @!P1 LDG.E R28, desc[UR4][R20.64] ;  /* 0x00000004141c9981 */ /* 0x000f22000c1e1900 */
[----:B------:R-:W-:Y:S01]  /*59e0*/  @!P1 MOV R0, R33 ;  /* 0x0000002100009202 */ /* 0x000fe20000000f00 */
[----:B------:R-:W-:-:S02]  /*59f0*/  VIADD R32, R32, 0x4 ;  /* 0x0000000420207836 */ /* 0x000fc40000000000 */
[----:B--2---:R-:W-:Y:S02]  /*5a00*/  IMAD.IADD R23, R2, 0x1, R27 ;  /* 0x0000000102177824 */ /* 0x004fe400078e021b */
[----:B---3--:R-:W-:-:S04]  /*5a10*/  IMAD R29, R24, R29, RZ ;  /* 0x0000001d181d7224 */ /* 0x008fc800078e02ff */
[----:B----4-:R-:W-:-:S05]  /*5a20*/  IMAD R23, R29, R28, R23 ;  /* 0x0000001c1d177224 */ /* 0x010fca00078e0217 */
[----:B------:R-:W-:-:S13]  /*5a30*/  ISETP.GE.AND P1, PT, R23, R0, PT ;  /* 0x000000001700720c */ /* 0x000fda0003f26270 */
[----:B------:R0:W-:Y:S01]  /*5a40*/  @!P1 STG.E desc[UR4][R16.64], R23 ;  /* 0x0000001710009986 */ /* 0x0001e2000c101904 */
[----:B------:R-:W-:-:S07]  /*5a50*/  @!P1 IMAD.MOV.U32 R0, RZ, RZ, R23 ;  /* 0x000000ffff009224 */ /* 0x000fce00078e0017 */
.L_x_139:
[----:B------:R-:W-:Y:S05]  /*5a60*/  BSYNC.RECONVERGENT B3 ;  /* 0x0000000000037941 */ /* 0x000fea0003800200 */
.L_x_138:
[----:B------:R-:W-:Y:S05]  /*5a70*/  @!P0 BRA `(.L_x_137) ;  /* 0x0000000000e48947 */ /* 0x000fea0003800000 */
[C---:B------:R-:W-:Y:S01]  /*5a80*/  LOP3.LUT P0, RZ, R7.reuse, 0x3, RZ, 0xc0, !PT ;  /* 0x0000000307ff7812 */ /* 0x040fe2000780c0ff */
[----:B------:R-:W-:Y:S01]  /*5a90*/  BSSY.RECONVERGENT B3, `(.L_x_140) ;  /* 0x0000026000037945 */ /* 0x000fe20003800200 */
[----:B------:R-:W-:-:S04]  /*5aa0*/  LOP3.LUT R2, R7, 0x1, RZ, 0xc0, !PT ;  /* 0x0000000107027812 */ /* 0x000fc800078ec0ff */
[----:B------:R-:W-:-:S07]  /*5ab0*/  ISETP.NE.U32.AND P1, PT, R2, 0x1, PT ;  /* 0x000000010200780c */ /* 0x000fce0003f25070 */
[----:B------:R-:W-:Y:S06]  /*5ac0*/  @!P0 BRA `(.L_x_141) ;  /* 0x0000000000888947 */ /* 0x000fec0003800000 */
        /* <DEDUP_REMOVED lines=8> */
[----:B0-----:R-:W-:Y:S02]  /*5b50*/  IMAD.WIDE.U32 R22, R32, 0x4, R12 ;  /* 0x0000000420167825 */ /* 0x001fe400078e000c */
        /* <DEDUP_REMOVED lines=12> */
[----:B------:R-:W2:Y:S04]  /*5c20*/  LDG.E R3, desc[UR4][R2.64] ;  /* 0x0000000402037981 */ /* 0x000ea8000c1e1900 */
[----:B------:R-:W3:Y:S04]  /*5c30*/  LDG.E R22, desc[UR4][R22.64+0x4] ;  /* 0x0000040416167981 */ /* 0x000ee8000c1e1900 */
[----:B------:R-:W2:Y:S04]  /*5c40*/  LDG.E R24, desc[UR4][R24.64+0x4] ;  /* 0x0000040418187981 */ /* 0x000ea8000c1e1900 */
[----:B------:R-:W3:Y:S04]  /*5c50*/  @!P0 LDG.E R27, desc[UR4][R18.64+-0x4] ;  /* 0xfffffc04121b8981 */ /* 0x000ee8000c1e1900 */
[----:B------:R-:W4:Y:S01]  /*5c60*/  @!P0 LDG.E R26, desc[UR4][R20.64] ;  /* 0x00000004141a8981 */ /* 0x000f22000c1e1900 */
[----:B------:R-:W-:-:S02]  /*5c70*/  @!P0 IMAD.MOV.U32 R0, RZ, RZ, R29 ;  /* 0x000000ffff008224 */ /* 0x000fc400078e001d */
[----:B------:R-:W-:Y:S02]  /*5c80*/  VIADD R32, R32, 0x2 ;  /* 0x0000000220207836 */ /* 0x000fe40000000000 */
[----:B--2---:R-:W-:Y:S02]  /*5c90*/  IMAD.IADD R31, R24, 0x1, R3 ;  /* 0x00000001181f7824 */ /* 0x004fe400078e0203 */
[----:B---3--:R-:W-:-:S04]  /*5ca0*/  IMAD R27, R22, R27, RZ ;  /* 0x0000001b161b7224 */ /* 0x008fc800078e02ff */
[----:B----4-:R-:W-:-:S05]  /*5cb0*/  IMAD R27, R27, R26, R31 ;  /* 0x0000001a1b1b7224 */ /* 0x010fca00078e021f */
[----:B------:R-:W-:-:S13]  /*5cc0*/  ISETP.GE.AND P0, PT, R27, R0, PT ;  /* 0x000000001b00720c */ /* 0x000fda0003f06270 */
[----:B------:R1:W-:Y:S01]  /*5cd0*/  @!P0 STG.E desc[UR4][R16.64], R27 ;  /* 0x0000001b10008986 */ /* 0x0003e2000c101904 */
[----:B------:R-:W-:-:S07]  /*5ce0*/  @!P0 IMAD.MOV.U32 R0, RZ, RZ, R27 ;  /* 0x000000ffff008224 */ /* 0x000fce00078e001b */
.L_x_141:
[----:B------:R-:W-:Y:S05]  /*5cf0*/  BSYNC.RECONVERGENT B3 ;  /* 0x0000000000037941 */ /* 0x000fea0003800200 */
.L_x_140:
[----:B------:R-:W-:Y:S05]  /*5d00*/  @!P1 BRA `(.L_x_137) ;  /* 0x0000000000409947 */ /* 0x000fea0003800000 */
[----:B------:R-:W-:Y:S01]  /*5d10*/  IMAD R3, R5, R32, R5 ;  /* 0x0000002005037224 */ /* 0x000fe200078e0205 */
[----:B------:R-:W2:Y:S01]  /*5d20*/  LDG.E R18, desc[UR4][R18.64+-0x4] ;  /* 0xfffffc0412127981 */ /* 0x000ea2000c1e1900 */
[----:B------:R-:W-:-:S03]  /*5d30*/  IMAD.IADD R25, R11, 0x1, R32 ;  /* 0x000000010b197824 */ /* 0x000fc600078e0220 */
[----:B------:R-:W-:Y:S01]  /*5d40*/  IADD3 R3, PT, PT, R30, R3, RZ ;  /* 0x000000031e037210 */ /* 0x000fe20007ffe0ff */
[--C-:B------:R-:W-:Y:S01]  /*5d50*/  IMAD.WIDE.U32 R24, R25, 0x4, R14.reuse ;  /* 0x0000000419187825 */ /* 0x100fe200078e000e */
[----:B------:R-:W3:Y:S03]  /*5d60*/  LDG.E R20, desc[UR4][R20.64] ;  /* 0x0000000414147981 */ /* 0x000ee6000c1e1900 */
[----:B0-----:R-:W-:Y:S02]  /*5d70*/  IMAD.WIDE R22, R3, 0x4, R14 ;  /* 0x0000000403167825 */ /* 0x001fe400078e020e */
[----:B------:R-:W4:Y:S02]  /*5d80*/  LDG.E R24, desc[UR4][R24.64] ;  /* 0x0000000418187981 */ /* 0x000f24000c1e1900 */
[----:B------:R-:W-:Y:S02]  /*5d90*/  IMAD.WIDE.U32 R2, R32, 0x4, R12 ;  /* 0x0000000420027825 */ /* 0x000fe400078e000c */
[----:B------:R-:W4:Y:S04]  /*5da0*/  LDG.E R23, desc[UR4][R22.64] ;  /* 0x0000000416177981 */ /* 0x000f28000c1e1900 */
[----:B------:R-:W2:Y:S01]  /*5db0*/  LDG.E R3, desc[UR4][R2.64] ;  /* 0x0000000402037981 */ /* 0x000ea2000c1e1900 */
[----:B----4-:R-:W-:-:S02]  /*5dc0*/  IMAD.IADD R11, R24, 0x1, R23 ;  /* 0x00000001180b7824 */ /* 0x010fc400078e0217 */
[----:B--2---:R-:W-:-:S04]  /*5dd0*/  IMAD R26, R18, R3, RZ ;  /* 0x00000003121a7224 */ /* 0x004fc800078e02ff */
[----:B---3--:R-:W-:-:S05]  /*5de0*/  IMAD R11, R26, R20, R11 ;  /* 0x000000141a0b7224 */ /* 0x008fca00078e020b */
[----:B------:R-:W-:-:S13]  /*5df0*/  ISETP.GE.AND P0, PT, R11, R0, PT ;  /* 0x000000000b00720c */ /* 0x000fda0003f06270 */
[----:B------:R3:W-:Y:S02]  /*5e00*/  @!P0 STG.E desc[UR4][R16.64], R11 ;  /* 0x0000000b10008986 */ /* 0x0007e4000c101904 */
.L_x_137:
[----:B------:R-:W-:Y:S05]  /*5e10*/  BSYNC.RECONVERGENT B2 ;  /* 0x0000000000027941 */ /* 0x000fea0003800200 */
.L_x_136:
[----:B------:R-:W-:-:S04]  /*5e20*/  VIADD R10, R10, 0x1 ;  /* 0x000000010a0a7836 */ /* 0x000fc80000000000 */
[----:B------:R-:W-:-:S05]  /*5e30*/  IMAD.IADD R0, R9, 0x1, R10 ;  /* 0x0000000109007824 */ /* 0x000fca00078e020a */
[----:B------:R-:W-:-:S13]  /*5e40*/  ISETP.NE.AND P0, PT, R0, R5, PT ;  /* 0x000000050000720c */ /* 0x000fda0003f05270 */
[----:B------:R-:W-:Y:S05]  /*5e50*/  @P0 BRA `(.L_x_142) ;  /* 0xffffffec00f40947 */ /* 0x000fea000383ffff */
.L_x_132:
[----:B------:R-:W-:Y:S05]  /*5e60*/  BSYNC.RECONVERGENT B0 ;  /* 0x0000000000007941 */ /* 0x000fea0003800200 */
.L_x_131:
[----:B------:R-:W-:Y:S01]  /*5e70*/  VIADD R0, R6, 0x3 ;  /* 0x0000000306007836 */ /* 0x000fe20000000000 */
[----:B------:R-:W-:Y:S01]  /*5e80*/  MOV R6, R9 ;  /* 0x0000000900067202 */ /* 0x000fe20000000f00 */
[----:B------:R-:W-:-:S03]  /*5e90*/  VIADD R7, R7, 0x1 ;  /* 0x0000000107077836 */ /* 0x000fc60000000000 */
[----:B------:R-:W-:-:S13]  /*5ea0*/  ISETP.NE.AND P0, PT, R0, R5, PT ;  /* 0x000000050000720c */ /* 0x000fda0003f05270 */
[----:B------:R-:W-:Y:S05]  /*5eb0*/  @P0 BRA `(.L_x_143) ;  /* 0xffffffec00c00947 */ /* 0x000fea000383ffff */
.L_x_130:
[----:B------:R-:W-:Y:S05]  /*5ec0*/  BSYNC.RECONVERGENT B1 ;  /* 0x0000000000017941 */ /* 0x000fea0003800200 */
.L_x_129:
[----:B------:R-:W-:Y:S01]  /*5ed0*/  IMAD.SHL.U32 R5, R5, 0x2, RZ ;  /* 0x0000000205057824 */ /* 0x000fe200078e00ff */
[----:B012---:R-:W0:Y:S03]  /*5ee0*/  LDC.64 R2, c[0x0][0x388] ;  /* 0x0000e200ff027b82 */ /* 0x007e260000000a00 */
[----:B-----5:R-:W-:-:S06]  /*5ef0*/  IMAD.WIDE R14, R5, 0x4, R14 ;  /* 0x00000004050e7825 */ /* 0x020fcc00078e020e */
[----:B------:R-:W2:Y:S01]  /*5f00*/  LDG.E R15, desc[UR4][R14.64+-0x4] ;  /* 0xfffffc040e0f7981 */ /* 0x000ea2000c1e1900 */
[----:B0-----:R-:W-:-:S05]  /*5f10*/  IMAD.WIDE R2, R4, 0x4, R2 ;  /* 0x0000000404027825 */ /* 0x001fca00078e0202 */
[----:B--2---:R-:W-:Y:S01]  /*5f20*/  STG.E desc[UR4][R2.64], R15 ;  /* 0x0000000f02007986 */ /* 0x004fe2000c101904 */
[----:B------:R-:W-:Y:S05]  /*5f30*/  EXIT ;  /* 0x000000000000794d */ /* 0x000fea0003800000 */
.L_x_118:
        /* <DEDUP_REMOVED lines=9> */
[C---:B------:R-:W-:Y:S02]  /*5fd0*/  LOP3.LUT R2, R0.reuse, 0x7, RZ, 0xc0, !PT ;  /* 0x0000000700027812 */ /* 0x040fe400078ec0ff */
[----:B------:R-:W-:-:S07]  /*5fe0*/  LOP3.LUT R5, R0, 0x3, RZ, 0xc0, !PT ;  /* 0x0000000300057812 */ /* 0x000fce00078ec0ff */
.L_x_161:
[----:B------:R-:W-:Y:S01]  /*5ff0*/  ISETP.GE.AND P0, PT, R15, RZ, PT ;  /* 0x000000ff0f00720c */ /* 0x000fe20003f06270 */
[----:B------:R-:W-:-:S12]  /*6000*/  BSSY.RECONVERGENT B0, `(.L_x_146) ;  /* 0x00000cb000007945 */ /* 0x000fd80003800200 */
[----:B01234-:R-:W-:Y:S05]  /*6010*/  @!P0 BRA `(.L_x_147) ;  /* 0x0000000c00248947 */ /* 0x01ffea0003800000 */
[C---:B------:R-:W-:Y:S01]  /*6020*/  ISETP.NE.AND P0, PT, R3.reuse, RZ, PT ;  /* 0x000000ff0300720c */ /* 0x040fe20003f05270 */
[----:B0-----:R-:W-:-:S04]  /*6030*/  VIADD R7, R3, 0xffffffff ;  /* 0xffffffff03077836 */ /* 0x001fc80000000000 */
[C---:B------:R-:W-:Y:S02]  /*6040*/  IMAD R6, R0.reuse, R7, RZ ;  /* 0x0000000700067224 */ /* 0x040fe400078e02ff */
[----:B------:R-:W-:Y:S02]  /*6050*/  IMAD R7, R0, R3, RZ ;  /* 0x0000000300077224 */ /* 0x000fe400078e02ff */
[----:B------:R-:W-:-:S04]  /*6060*/  VIADD R30, R6, 0xffffffff ;  /* 0xffffffff061e7836 */ /* 0x000fc80000000000 */
[----:B------:R-:W-:Y:S05]  /*6070*/  @P0 BRA `(.L_x_148) ;  /* 0x0000000000c40947 */ /* 0x000fea0003800000 */
[----:B------:R-:W-:Y:S01]  /*6080*/  ISETP.GE.U32.AND P0, PT, R15, 0x7, PT ;  /* 0x000000070f00780c */ /* 0x000fe20003f06070 */
[----:B------:R-:W-:Y:S01]  /*6090*/  BSSY.RECONVERGENT B2, `(.L_x_149) ;  /* 0x0000015000027945 */ /* 0x000fe20003800200 */
[----:B------:R-:W-:-:S11]  /*60a0*/  HFMA2 R6, -RZ, RZ, 0, 0 ;  /* 0x00000000ff067431 */ /* 0x000fd600000001ff */
[----:B------:R-:W-:Y:S05]  /*60b0*/  @!P0 BRA `(.L_x_150) ;  /* 0x0000000000488947 */ /* 0x000fea0003800000 */
[----:B------:R-:W-:Y:S01]  /*60c0*/  BSSY.RECONVERGENT B3, `(.L_x_151) ;  /* 0x0000010000037945 */ /* 0x000fe20003800200 */
[----:B------:R-:W-:Y:S01]  /*60d0*/  IMAD.MOV.U32 R6, RZ, RZ, RZ ;  /* 0x000000ffff067224 */ /* 0x000fe200078e00ff */
[----:B------:R-:W-:-:S07]  /*60e0*/  LOP3.LUT R19, R0, 0xfffffff8, RZ, 0xc0, !PT ;  /* 0xfffffff800137812 */ /* 0x000fce00078ec0ff */
.L_x_152:
[----:B0-----:R-:W-:Y:S02]  /*60f0*/  IMAD.IADD R17, R7, 0x1, R6 ;  /* 0x0000000107117824 */ /* 0x001fe400078e0206 */
[----:B------:R-:W-:Y:S02]  /*6100*/  VIADD R6, R6, 0x8 ;  /* 0x0000000806067836 */ /* 0x000fe40000000000 */
[----:B-----5:R-:W-:-:S03]  /*6110*/  IMAD.WIDE.U32 R16, R17, 0x4, R12 ;  /* 0x0000000411107825 */ /* 0x020fc600078e000c */
[----:B------:R-:W-:Y:S02]  /*6120*/  ISETP.NE.AND P0, PT, R6, R19, PT ;  /* 0x000000130600720c */ /* 0x000fe40003f05270 */
[----:B------:R0:W-:Y:S04]  /*6130*/  STG.E desc[UR4][R16.64], RZ ;  /* 0x000000ff10007986 */ /* 0x0001e8000c101904 */
[----:B------:R0:W-:Y:S04]  /*6140*/  STG.E desc[UR4][R16.64+0x4], RZ ;  /* 0x000004ff10007986 */ /* 0x0001e8000c101904 */
[----:B------:R0:W-:Y:S04]  /*6150*/  STG.E desc[UR4][R16.64+0x8], RZ ;  /* 0x000008ff10007986 */ /* 0x0001e8000c101904 */
[----:B------:R0:W-:Y:S04]  /*6160*/  STG.E desc[UR4][R16.64+0xc], RZ ;  /* 0x00000cff10007986 */ /* 0x0001e8000c101904 */
[----:B------:R0:W-:Y:S04]  /*6170*/  STG.E desc[UR4][R16.64+0x10], RZ ;  /* 0x000010ff10007986 */ /* 0x0001e8000c101904 */
[----:B------:R0:W-:Y:S04]  /*6180*/  STG.E desc[UR4][R16.64+0x14], RZ ;  /* 0x000014ff10007986 */ /* 0x0001e8000c101904 */
[----:B------:R0:W-:Y:S04]  /*6190*/  STG.E desc[UR4][R16.64+0x18], RZ ;  /* 0x000018ff10007986 */ /* 0x0001e8000c101904 */
[----:B------:R0:W-:Y:S01]  /*61a0*/  STG.E desc[UR4][R16.64+0x1c], RZ ;  /* 0x00001cff10007986 */ /* 0x0001e2000c101904 */
[----:B------:R-:W-:Y:S05]  /*61b0*/  @P0 BRA `(.L_x_152) ;  /* 0xfffffffc00cc0947 */ /* 0x000fea000383ffff */
[----:B------:R-:W-:Y:S05]  /*61c0*/  BSYNC.RECONVERGENT B3 ;  /* 0x0000000000037941 */ /* 0x000fea0003800200 */
.L_x_151:
[----:B------:R-:W-:-:S07]  /*61d0*/  IMAD.MOV.U32 R6, RZ, RZ, R19 ;  /* 0x000000ffff067224 */ /* 0x000fce00078e0013 */
.L_x_150:
[----:B------:R-:W-:Y:S05]  /*61e0*/  BSYNC.RECONVERGENT B2 ;  /* 0x0000000000027941 */ /* 0x000fea0003800200 */
.L_x_149:
[----:B------:R-:W-:-:S13]  /*61f0*/  ISETP.NE.AND P0, PT, R2, RZ, PT ;  /* 0x000000ff0200720c */ /* 0x000fda0003f05270 */
[----:B------:R-:W-:Y:S05]  /*6200*/  @!P0 BRA `(.L_x_147) ;  /* 0x0000000800a88947 */ /* 0x000fea0003800000 */
[----:B0-----:R-:W-:Y:S01]  /*6210*/  VIADD R16, R2, 0xffffffff ;  /* 0xffffffff02107836 */ /* 0x001fe20000000000 */
[----:B------:R-:W-:-:S04]  /*6220*/  ISETP.NE.AND P1, PT, R5, RZ, PT ;  /* 0x000000ff0500720c */ /* 0x000fc80003f25270 */
[----:B------:R-:W-:-:S13]  /*6230*/  ISETP.GE.U32.AND P0, PT, R16, 0x3, PT ;  /* 0x000000031000780c */ /* 0x000fda0003f06070 */
[----:B------:R-:W-:Y:S01]  /*6240*/  @P0 IADD3 R17, PT, PT, R7, R6, RZ ;  /* 0x0000000607110210 */ /* 0x000fe20007ffe0ff */
[----:B------:R-:W-:-:S04]  /*6250*/  @P0 VIADD R6, R6, 0x4 ;  /* 0x0000000406060836 */ /* 0x000fc80000000000 */
[----:B-----5:R-:W-:-:S05]  /*6260*/  @P0 IMAD.WIDE.U32 R16, R17, 0x4, R12 ;  /* 0x0000000411100825 */ /* 0x020fca00078e000c */
[----:B------:R4:W-:Y:S04]  /*6270*/  @P0 STG.E desc[UR4][R16.64], RZ ;  /* 0x000000ff10000986 */ /* 0x0009e8000c101904 */
[----:B------:R4:W-:Y:S04]  /*6280*/  @P0 STG.E desc[UR4][R16.64+0x4], RZ ;  /* 0x000004ff10000986 */ /* 0x0009e8000c101904 */
[----:B------:R4:W-:Y:S04]  /*6290*/  @P0 STG.E desc[UR4][R16.64+0x8], RZ ;  /* 0x000008ff10000986 */ /* 0x0009e8000c101904 */
[----:B------:R4:W-:Y:S01]  /*62a0*/  @P0 STG.E desc[UR4][R16.64+0xc], RZ ;  /* 0x00000cff10000986 */ /* 0x0009e2000c101904 */
[----:B------:R-:W-:Y:S05]  /*62b0*/  @!P1 BRA `(.L_x_147) ;  /* 0x00000008007c9947 */ /* 0x000fea0003800000 */
[C---:B------:R-:W-:Y:S02]  /*62c0*/  LOP3.LUT P0, RZ, R15.reuse, 0x3, RZ, 0xc0, !PT ;  /* 0x000000030fff7812 */ /* 0x040fe4000780c0ff */
[----:B------:R-:W-:-:S04]  /*62d0*/  LOP3.LUT R18, R15, 0x1, RZ, 0xc0, !PT ;  /* 0x000000010f127812 */ /* 0x000fc800078ec0ff */
[----:B------:R-:W-:-:S07]  /*62e0*/  ISETP.NE.U32.AND P1, PT, R18, 0x1, PT ;  /* 0x000000011200780c */ /* 0x000fce0003f25070 */
[----:B----4-:R-:W-:Y:S02]  /*62f0*/  @P0 IMAD.IADD R17, R7, 0x1, R6 ;  /* 0x0000000107110824 */ /* 0x010fe400078e0206 */
[----:B------:R-:W-:Y:S02]  /*6300*/  @P0 VIADD R6, R6, 0x2 ;  /* 0x0000000206060836 */ /* 0x000fe40000000000 */
[----:B------:R-:W-:-:S05]  /*6310*/  @P0 IMAD.WIDE.U32 R16, R17, 0x4, R12 ;  /* 0x0000000411100825 */ /* 0x000fca00078e000c */
[----:B------:R0:W-:Y:S04]  /*6320*/  @P0 STG.E desc[UR4][R16.64], RZ ;  /* 0x000000ff10000986 */ /* 0x0001e8000c101904 */
[----:B------:R0:W-:Y:S01]  /*6330*/  @P0 STG.E desc[UR4][R16.64+0x4], RZ ;  /* 0x000004ff10000986 */ /* 0x0001e2000c101904 */
[----:B------:R-:W-:Y:S05]  /*6340*/  @!P1 BRA `(.L_x_147) ;  /* 0x0000000800589947 */ /* 0x000fea0003800000 */
[----:B------:R-:W-:-:S04]  /*6350*/  IMAD.IADD R7, R7, 0x1, R6 ;  /* 0x0000000107077824 */ /* 0x000fc800078e0206 */
[----:B------:R-:W-:-:S05]  /*6360*/  IMAD.WIDE.U32 R6, R7, 0x4, R12 ;  /* 0x0000000407067825 */ /* 0x000fca00078e000c */
[----:B------:R1:W-:Y:S01]  /*6370*/  STG.E desc[UR4][R6.64], RZ ;  /* 0x000000ff06007986 */ /* 0x0003e2000c101904 */
[----:B------:R-:W-:Y:S05]  /*6380*/  BRA `(.L_x_147) ;  /* 0x0000000800487947 */ /* 0x000fea0003800000 */
.L_x_148:
        /* <DEDUP_REMOVED lines=8> */
[----:B------:R-:W-:Y:S02]  /*6410*/  MOV R31, RZ ;  /* 0x000000ff001f7202 */ /* 0x000fe40000000f00 */
[----:B------:R-:W-:-:S07]  /*6420*/  LOP3.LUT R34, R0, 0xfffffffc, RZ, 0xc0, !PT ;  /* 0xfffffffc00227812 */ /* 0x000fce00078ec0ff */
.L_x_157:
[----:B------:R-:W-:Y:S01]  /*6430*/  ISETP.NE.AND P0, PT, R31, RZ, PT ;  /* 0x000000ff1f00720c */ /* 0x000fe20003f05270 */
[--C-:B------:R-:W-:Y:S01]  /*6440*/  IMAD.IADD R23, R30, 0x1, R31.reuse ;  /* 0x000000011e177824 */ /* 0x100fe200078e021f */
[----:B------:R-:W-:Y:S01]  /*6450*/  SHF.R.S32.HI R29, RZ, 0x1f, R31 ;  /* 0x0000001fff1d7819 */ /* 0x000fe2000001141f */
[----:B------:R-:W-:Y:S01]  /*6460*/  BSSY.RECONVERGENT B4, `(.L_x_155) ;  /* 0x0000017000047945 */ /* 0x000fe20003800200 */
[----:B------:R-:W-:Y:S01]  /*6470*/  IADD3 R20, P1, PT, R8, R31, RZ ;  /* 0x0000001f08147210 */ /* 0x000fe20007f3e0ff */
[----:B------:R-:W-:-:S04]  /*6480*/  IMAD.WIDE R22, R23, 0x4, R12 ;  /* 0x0000000417167825 */ /* 0x000fc800078e020c */
[----:B------:R-:W-:-:S04]  /*6490*/  IMAD.X R21, R9, 0x1, R29, P1 ;  /* 0x0000000109157824 */ /* 0x000fc800008e061d */
[----:B0-----:R0:W-:Y:S01]  /*64a0*/  @!P0 STG.E desc[UR4][R18.64], RZ ;  /* 0x000000ff12008986 */ /* 0x0011e2000c101904 */
[----:B------:R-:W-:Y:S05]  /*64b0*/  @!P0 BRA `(.L_x_156) ;  /* 0x0000000000448947 */ /* 0x000fea0003800000 */
[----:B------:R-:W2:Y:S04]  /*64c0*/  LDG.E.U8 R24, desc[UR4][R16.64+-0x1] ;  /* 0xffffff0410187981 */ /* 0x000ea8000c1e1100 */
[----:B------:R-:W2:Y:S02]  /*64d0*/  LDG.E.U8 R25, desc[UR4][R20.64+-0x1] ;  /* 0xffffff0414197981 */ /* 0x000ea4000c1e1100 */
[----:B--2---:R-:W-:-:S13]  /*64e0*/  ISETP.NE.AND P0, PT, R24, R25, PT ;  /* 0x000000191800720c */ /* 0x004fda0003f05270 */
[----:B------:R-:W2:Y:S01]  /*64f0*/  @!P0 LDG.E R24, desc[UR4][R22.64] ;  /* 0x0000000416188981 */ /* 0x000ea2000c1e1900 */
[--C-:B------:R-:W-:Y:S02]  /*6500*/  @P0 IMAD.IADD R35, R6, 0x1, R31.reuse ;  /* 0x0000000106230824 */ /* 0x100fe400078e021f */
[----:B------:R-:W-:Y:S02]  /*6510*/  @!P0 IMAD.IADD R33, R7, 0x1, R31 ;  /* 0x0000000107218824 */ /* 0x000fe400078e021f */
[----:B------:R-:W-:-:S04]  /*6520*/  @P0 IMAD.WIDE R26, R35, 0x4, R12 ;  /* 0x00000004231a0825 */ /* 0x000fc800078e020c */
[----:B------:R-:W-:-:S04]  /*6530*/  @!P0 IMAD.WIDE.U32 R32, R33, 0x4, R12 ;  /* 0x0000000421208825 */ /* 0x000fc800078e000c */
[----:B--2---:R-:W-:Y:S02]  /*6540*/  @!P0 VIADD R28, R24, 0x1 ;  /* 0x00000001181c8836 */ /* 0x004fe40000000000 */
[----:B------:R-:W-:-:S03]  /*6550*/  @P0 IMAD.WIDE R24, R0, 0x4, R26 ;  /* 0x0000000400180825 */ /* 0x000fc600078e021a */
[----:B------:R1:W-:Y:S04]  /*6560*/  @!P0 STG.E desc[UR4][R32.64], R28 ;  /* 0x0000001c20008986 */ /* 0x0003e8000c101904 */
[----:B------:R-:W2:Y:S04]  /*6570*/  @P0 LDG.E R26, desc[UR4][R26.64] ;  /* 0x000000041a1a0981 */ /* 0x000ea8000c1e1900 */
[----:B------:R-:W2:Y:S01]  /*6580*/  @P0 LDG.E R25, desc[UR4][R24.64+-0x4] ;  /* 0xfffffc0418190981 */ /* 0x000ea2000c1e1900 */
[----:B------:R-:W-:-:S05]  /*6590*/  @P0 IADD3 R37, PT, PT, R0, R35, RZ ;  /* 0x0000002300250210 */ /* 0x000fca0007ffe0ff */
[----:B------:R-:W-:Y:S01]  /*65a0*/  @P0 IMAD.WIDE.U32 R36, R37, 0x4, R12 ;  /* 0x0000000425240825 */ /* 0x000fe200078e000c */
[----:B--2---:R-:W-:-:S05]  /*65b0*/  @P0 VIMNMX R35, PT, PT, R26, R25, !PT ;  /* 0x000000191a230248 */ /* 0x004fca0007fe0100 */
[----:B------:R1:W-:Y:S02]  /*65c0*/  @P0 STG.E desc[UR4][R36.64], R35 ;  /* 0x0000002324000986 */ /* 0x0003e4000c101904 */
.L_x_156:
[----:B------:R-:W-:Y:S05]  /*65d0*/  BSYNC.RECONVERGENT B4 ;  /* 0x0000000000047941 */ /* 0x000fea0003800200 */
.L_x_155:
[----:B------:R-:W2:Y:S04]  /*65e0*/  LDG.E.U8 R24, desc[UR4][R16.64+-0x1] ;  /* 0xffffff0410187981 */ /* 0x000ea8000c1e1100 */
[----:B------:R-:W2:Y:S02]  /*65f0*/  LDG.E.U8 R25, desc[UR4][R20.64] ;  /* 0x0000000414197981 */ /* 0x000ea4000c1e1100 */
[----:B--2---:R-:W-:Y:S02]  /*6600*/  ISETP.NE.AND P0, PT, R24, R25, PT ;  /* 0x000000191800720c */ /* 0x004fe40003f05270 */
[----:B------:R-:W-:-:S04]  /*6610*/  IADD3 R25, P1, PT, R6, R31, RZ ;  /* 0x0000001f06197210 */ /* 0x000fc80007f3e0ff */
[----:B------:R-:W-:Y:S02]  /*6620*/  LEA.HI.X.SX32 R26, R6, R29, 0x1, P1 ;  /* 0x0000001d061a7211 */ /* 0x000fe400008f0eff */
[----:B------:R-:W-:-:S04]  /*6630*/  LEA R24, P1, R25, R12, 0x2 ;  /* 0x0000000c19187211 */ /* 0x000fc800078210ff */
[----:B------:R-:W-:Y:S01]  /*6640*/  LEA.HI.X R25, R25, R13, R26, 0x2, P1 ;  /* 0x0000000d19197211 */ /* 0x000fe200008f141a */
[----:B-1----:R-:W-:-:S04]  /*6650*/  @P0 IMAD.IADD R33, R7, 0x1, R31 ;  /* 0x0000000107210824 */ /* 0x002fc800078e021f */
[----:B------:R-:W-:Y:S01]  /*6660*/  @P0 IMAD.WIDE R32, R33, 0x4, R12 ;  /* 0x0000000421200825 */ /* 0x000fe200078e020c */
[----:B------:R-:W2:Y:S05]  /*6670*/  @P0 LDG.E R26, desc[UR4][R24.64+0x4] ;  /* 0x00000404181a0981 */ /* 0x000eaa000c1e1900 */
[----:B------:R-:W2:Y:S02]  /*6680*/  @P0 LDG.E R33, desc[UR4][R32.64] ;  /* 0x0000000420210981 */ /* 0x000ea4000c1e1900 */
[----:B--2---:R-:W-:Y:S01]  /*6690*/  @P0 VIMNMX R35, PT, PT, R26, R33, !PT ;  /* 0x000000211a230248 */ /* 0x004fe20007fe0100 */
[----:B------:R-:W-:-:S05]  /*66a0*/  IMAD.WIDE.U32 R26, R31, 0x4, R18 ;  /* 0x000000041f1a7825 */ /* 0x000fca00078e0012 */
[----:B------:R1:W-:Y:S04]  /*66b0*/  @P0 STG.E desc[UR4][R26.64+0x4], R35 ;  /* 0x000004231a000986 */ /* 0x0003e8000c101904 */
[----:B------:R-:W2:Y:S02]  /*66c0*/  @!P0 LDG.E R28, desc[UR4][R22.64+0x4] ;  /* 0x00000404161c8981 */ /* 0x000ea4000c1e1900 */
[----:B--2---:R-:W-:-:S05]  /*66d0*/  @!P0 VIADD R37, R28, 0x1 ;  /* 0x000000011c258836 */ /* 0x004fca0000000000 */
[----:B------:R2:W-:Y:S04]  /*66e0*/  @!P0 STG.E desc[UR4][R26.64+0x4], R37 ;  /* 0x000004251a008986 */ /* 0x0005e8000c101904 */
        /* <DEDUP_REMOVED lines=8> */
[----:B------:R-:W3:Y:S02]  /*6770*/  @P0 LDG.E R33, desc[UR4][R28.64+0x4] ;  /* 0x000004041c210981 */ /* 0x000ee4000c1e1900 */
[----:B---3--:R-:W-:-:S05]  /*6780*/  @P0 VIMNMX R33, PT, PT, R32, R33, !PT ;  /* 0x0000002120210248 */ /* 0x008fca0007fe0100 */
[----:B------:R3:W-:Y:S04]  /*6790*/  @P0 STG.E desc[UR4][R26.64+0x8], R33 ;  /* 0x000008211a000986 */ /* 0x0007e8000c101904 */
[----:B------:R-:W1:Y:S02]  /*67a0*/  @!P0 LDG.E R32, desc[UR4][R22.64+0x8] ;  /* 0x0000080416208981 */ /* 0x000e64000c1e1900 */
[----:B-1----:R-:W-:-:S05]  /*67b0*/  @!P0 VIADD R35, R32, 0x1 ;  /* 0x0000000120238836 */ /* 0x002fca0000000000 */
[----:B------:R1:W-:Y:S04]  /*67c0*/  @!P0 STG.E desc[UR4][R26.64+0x8], R35 ;  /* 0x000008231a008986 */ /* 0x0003e8000c101904 */
[----:B--2---:R-:W2:Y:S04]  /*67d0*/  LDG.E.U8 R37, desc[UR4][R20.64+0x2] ;  /* 0x0000020414257981 */ /* 0x004ea8000c1e1100 */
[----:B------:R-:W2:Y:S02]  /*67e0*/  LDG.E.U8 R32, desc[UR4][R16.64+-0x1] ;  /* 0xffffff0410207981 */ /* 0x000ea4000c1e1100 */
[----:B--2---:R-:W-:-:S13]  /*67f0*/  ISETP.NE.AND P0, PT, R32, R37, PT ;  /* 0x000000252000720c */ /* 0x004fda0003f05270 */
[----:B------:R-:W2:Y:S04]  /*6800*/  @P0 LDG.E R32, desc[UR4][R24.64+0xc] ;  /* 0x00000c0418200981 */ /* 0x000ea8000c1e1900 */
[----:B------:R-:W2:Y:S02]  /*6810*/  @P0 LDG.E R37, desc[UR4][R28.64+0x8] ;  /* 0x000008041c250981 */ /* 0x000ea4000c1e1900 */
[----:B--2---:R-:W-:-:S05]  /*6820*/  @P0 VIMNMX R37, PT, PT, R32, R37, !PT ;  /* 0x0000002520250248 */ /* 0x004fca0007fe0100 */
[----:B------:R1:W-:Y:S04]  /*6830*/  @P0 STG.E desc[UR4][R26.64+0xc], R37 ;  /* 0x00000c251a000986 */ /* 0x0003e8000c101904 */
[----:B------:R-:W3:Y:S01]  /*6840*/  @!P0 LDG.E R32, desc[UR4][R22.64+0xc] ;  /* 0x00000c0416208981 */ /* 0x000ee2000c1e1900 */
[----:B------:R-:W-:Y:S02]  /*6850*/  VIADD R31, R31, 0x4 ;  /* 0x000000041f1f7836 */ /* 0x000fe40000000000 */
[----:B---3--:R-:W-:-:S05]  /*6860*/  @!P0 VIADD R33, R32, 0x1 ;  /* 0x0000000120218836 */ /* 0x008fca0000000000 */
[----:B------:R1:W-:Y:S01]  /*6870*/  @!P0 STG.E desc[UR4][R26.64+0xc], R33 ;  /* 0x00000c211a008986 */ /* 0x0003e2000c101904 */
[----:B------:R-:W-:-:S13]  /*6880*/  ISETP.NE.AND P0, PT, R31, R34, PT ;  /* 0x000000221f00720c */ /* 0x000fda0003f05270 */
[----:B-1----:R-:W-:Y:S05]  /*6890*/  @P0 BRA `(.L_x_157) ;  /* 0xfffffff800e40947 */ /* 0x002fea000383ffff */
[----:B------:R-:W-:Y:S05]  /*68a0*/  BSYNC.RECONVERGENT B3 ;  /* 0x0000000000037941 */ /* 0x000fea0003800200 */
.L_x_154:
[----:B------:R-:W-:Y:S05]  /*68b0*/  BSYNC.RECONVERGENT B2 ;  /* 0x0000000000027941 */ /* 0x000fea0003800200 */
.L_x_153:
[----:B------:R-:W-:-:S13]  /*68c0*/  ISETP.NE.AND P0, PT, R5, RZ, PT ;  /* 0x000000ff0500720c */ /* 0x000fda0003f05270 */
[----:B------:R-:W-:Y:S05]  /*68d0*/  @!P0 BRA `(.L_x_147) ;  /* 0x0000000000f48947 */ /* 0x000fea0003800000 */
[----:B------:R-:W-:Y:S01]  /*68e0*/  ISETP.NE.AND P0, PT, R34, RZ, PT ;  /* 0x000000ff2200720c */ /* 0x000fe20003f05270 */
[----:B------:R-:W-:Y:S01]  /*68f0*/  BSSY.RECONVERGENT B2, `(.L_x_158) ;  /* 0x0000019000027945 */ /* 0x000fe20003800200 */
[-C--:B------:R-:W-:Y:S02]  /*6900*/  IADD3 R29, PT, PT, R6, R34.reuse, RZ ;  /* 0x00000022061d7210 */ /* 0x080fe40007ffe0ff */
[----:B------:R-:W-:-:S03]  /*6910*/  IADD3 R20, P1, PT, R8, R34, RZ ;  /* 0x0000002208147210 */ /* 0x000fc60007f3e0ff */
[----:B------:R-:W-:Y:S01]  /*6920*/  IMAD.WIDE R22, R29, 0x4, R12 ;  /* 0x000000041d167825 */ /* 0x000fe200078e020c */
[----:B------:R-:W-:-:S05]  /*6930*/  LEA.HI.X.SX32 R21, R34, R9, 0x1, P1 ;  /* 0x0000000922157211 */ /* 0x000fca00008f0eff */
[----:B------:R-:W-:Y:S05]  /*6940*/  @!P0 BRA `(.L_x_159) ;  /* 0x0000000000488947 */ /* 0x000fea0003800000 */
[----:B------:R-:W2:Y:S04]  /*6950*/  LDG.E.U8 R6, desc[UR4][R16.64+-0x1] ;  /* 0xffffff0410067981 */ /* 0x000ea8000c1e1100 */
[----:B------:R-:W2:Y:S02]  /*6960*/  LDG.E.U8 R25, desc[UR4][R20.64+-0x1] ;  /* 0xffffff0414197981 */ /* 0x000ea4000c1e1100 */
[----:B--2---:R-:W-:-:S13]  /*6970*/  ISETP.NE.AND P0, PT, R6, R25, PT ;  /* 0x000000190600720c */ /* 0x004fda0003f05270 */
[C---:B------:R-:W-:Y:S01]  /*6980*/  @P0 IMAD.WIDE R26, R0.reuse, 0x4, R22 ;  /* 0x00000004001a0825 */ /* 0x040fe200078e0216 */
[----:B------:R-:W2:Y:S05]  /*6990*/  @P0 LDG.E R6, desc[UR4][R22.64] ;  /* 0x0000000416060981 */ /* 0x000eaa000c1e1900 */
[----:B------:R-:W2:Y:S01]  /*69a0*/  @P0 LDG.E R27, desc[UR4][R26.64+-0x4] ;  /* 0xfffffc041a1b0981 */ /* 0x000ea2000c1e1900 */
[----:B------:R-:W-:Y:S02]  /*69b0*/  @P0 IMAD.IADD R25, R0, 0x1, R29 ;  /* 0x0000000100190824 */ /* 0x000fe400078e021d */
[----:B------:R-:W-:Y:S02]  /*69c0*/  @!P0 IMAD.IADD R29, R30, 0x1, R34 ;  /* 0x000000011e1d8824 */ /* 0x000fe400078e0222 */
[----:B------:R-:W-:-:S04]  /*69d0*/  @P0 IMAD.WIDE.U32 R24, R25, 0x4, R12 ;  /* 0x0000000419180825 */ /* 0x000fc800078e000c */
[----:B------:R-:W-:Y:S01]  /*69e0*/  @!P0 IMAD.WIDE R28, R29, 0x4, R12 ;  /* 0x000000041d1c8825 */ /* 0x000fe200078e020c */
[----:B--2---:R-:W-:-:S05]  /*69f0*/  @P0 VIMNMX R33, PT, PT, R6, R27, !PT ;  /* 0x0000001b06210248 */ /* 0x004fca0007fe0100 */
[----:B------:R2:W-:Y:S04]  /*6a00*/  @P0 STG.E desc[UR4][R24.64], R33 ;  /* 0x0000002118000986 */ /* 0x0005e8000c101904 */
[----:B------:R-:W3:Y:S01]  /*6a10*/  @!P0 LDG.E R28, desc[UR4][R28.64] ;  /* 0x000000041c1c8981 */ /* 0x000ee2000c1e1900 */
[----:B------:R-:W-:-:S04]  /*6a20*/  @!P0 IMAD.IADD R31, R7, 0x1, R34 ;  /* 0x00000001071f8824 */ /* 0x000fc800078e0222 */
[----:B------:R-:W-:-:S04]  /*6a30*/  @!P0 IMAD.WIDE.U32 R30, R31, 0x4, R12 ;  /* 0x000000041f1e8825 */ /* 0x000fc800078e000c */
[----:B---3--:R-:W-:-:S05]  /*6a40*/  @!P0 VIADD R35, R28, 0x1 ;  /* 0x000000011c238836 */ /* 0x008fca0000000000 */
[----:B------:R2:W-:Y:S01]  /*6a50*/  @!P0 STG.E desc[UR4][R30.64], R35 ;  /* 0x000000231e008986 */ /* 0x0005e2000c101904 */
[----:B------:R-:W-:Y:S05]  /*6a60*/  BRA `(.L_x_160) ;  /* 0x0000000000047947 */ /* 0x000fea0003800000 */
.L_x_159:
[----:B------:R1:W-:Y:S02]  /*6a70*/  STG.E desc[UR4][R18.64], RZ ;  /* 0x000000ff12007986 */ /* 0x0003e4000c101904 */
.L_x_160:
[----:B------:R-:W-:Y:S05]  /*6a80*/  BSYNC.RECONVERGENT B2 ;  /* 0x0000000000027941 */ /* 0x000fea0003800200 */
.L_x_158:
[----:B------:R-:W-:-:S13]  /*6a90*/  ISETP.NE.AND P0, PT, R5, 0x1, PT ;  /* 0x000000010500780c */ /* 0x000fda0003f05270 */
[----:B------:R-:W-:Y:S05]  /*6aa0*/  @!P0 BRA `(.L_x_147) ;  /* 0x0000000000808947 */ /* 0x000fea0003800000 */
[----:B------:R-:W3:Y:S04]  /*6ab0*/  LDG.E.U8 R6, desc[UR4][R16.64+-0x1] ;  /* 0xffffff0410067981 */ /* 0x000ee8000c1e1100 */
[----:B--2---:R-:W3:Y:S01]  /*6ac0*/  LDG.E.U8 R25, desc[UR4][R20.64] ;  /* 0x0000000414197981 */ /* 0x004ee2000c1e1100 */
[----:B------:R-:W-:Y:S02]  /*6ad0*/  IADD3 R24, P1, PT, R22, 0x4, RZ ;  /* 0x0000000416187810 */ /* 0x000fe40007f3e0ff */
[----:B---3--:R-:W-:-:S03]  /*6ae0*/  ISETP.NE.AND P0, PT, R6, R25, PT ;  /* 0x000000190600720c */ /* 0x008fc60003f05270 */
[----:B------:R-:W-:-:S10]  /*6af0*/  IMAD.X R25, RZ, RZ, R23, P1 ;  /* 0x000000ffff197224 */ /* 0x000fd400008e0617 */
[----:B------:R-:W-:Y:S01]  /*6b00*/  @P0 IMAD.WIDE.U32 R24, R15, 0x4, R24 ;  /* 0x000000040f180825 */ /* 0x000fe200078e0018 */
[----:B------:R-:W2:Y:S05]  /*6b10*/  @P0 LDG.E R26, desc[UR4][R22.64+0x4] ;  /* 0x00000404161a0981 */ /* 0x000eaa000c1e1900 */
[----:B------:R-:W2:Y:S01]  /*6b20*/  @P0 LDG.E R25, desc[UR4][R24.64] ;  /* 0x0000000418190981 */ /* 0x000ea2000c1e1900 */
[----:B------:R-:W-:-:S05]  /*6b30*/  IADD3 R6, PT, PT, R34, 0x1, RZ ;  /* 0x0000000122067810 */ /* 0x000fca0007ffe0ff */
[----:B------:R-:W-:-:S04]  /*6b40*/  IMAD.IADD R7, R7, 0x1, R6 ;  /* 0x0000000107077824 */ /* 0x000fc800078e0206 */
[----:B------:R-:W-:Y:S01]  /*6b50*/  IMAD.WIDE.U32 R6, R7, 0x4, R12 ;  /* 0x0000000407067825 */ /* 0x000fe200078e000c */
[----:B--2---:R-:W-:-:S05]  /*6b60*/  @P0 VIMNMX R27, PT, PT, R26, R25, !PT ;  /* 0x000000191a1b0248 */ /* 0x004fca0007fe0100 */
[----:B------:R3:W-:Y:S04]  /*6b70*/  @P0 STG.E desc[UR4][R6.64], R27 ;  /* 0x0000001b06000986 */ /* 0x0007e8000c101904 */
[----:B------:R-:W2:Y:S02]  /*6b80*/  @!P0 LDG.E R26, desc[UR4][R22.64] ;  /* 0x00000004161a8981 */ /* 0x000ea4000c1e1900 */
[----:B--2---:R-:W-:-:S05]  /*6b90*/  @!P0 VIADD R29, R26, 0x1 ;  /* 0x000000011a1d8836 */ /* 0x004fca0000000000 */
[----:B------:R3:W-:Y:S01]  /*6ba0*/  @!P0 STG.E desc[UR4][R6.64], R29 ;  /* 0x0000001d06008986 */ /* 0x0007e2000c101904 */
[----:B------:R-:W-:-:S13]  /*6bb0*/  ISETP.NE.AND P0, PT, R5, 0x2, PT ;  /* 0x000000020500780c */ /* 0x000fda0003f05270 */
[----:B---3--:R-:W-:Y:S05]  /*6bc0*/  @!P0 BRA `(.L_x_147) ;  /* 0x0000000000388947 */ /* 0x008fea0003800000 */
[----:B------:R-:W2:Y:S04]  /*6bd0*/  LDG.E.U8 R16, desc[UR4][R16.64+-0x1] ;  /* 0xffffff0410107981 */ /* 0x000ea8000c1e1100 */
[----:B------:R-:W2:Y:S02]  /*6be0*/  LDG.E.U8 R21, desc[UR4][R20.64+0x1] ;  /* 0x0000010414157981 */ /* 0x000ea4000c1e1100 */
[----:B--2---:R-:W-:-:S13]  /*6bf0*/  ISETP.NE.AND P0, PT, R16, R21, PT ;  /* 0x000000151000720c */ /* 0x004fda0003f05270 */
[----:B------:R-:W-:Y:S01]  /*6c00*/  @P0 IADD3 R6, P1, PT, R22, 0x8, RZ ;  /* 0x0000000816060810 */ /* 0x000fe20007f3e0ff */
[----:B------:R-:W2:Y:S04]  /*6c10*/  @P0 LDG.E R24, desc[UR4][R22.64+0x8] ;  /* 0x0000080416180981 */ /* 0x000ea8000c1e1900 */
[----:B------:R-:W-:Y:S02]  /*6c20*/  @P0 IMAD.X R7, RZ, RZ, R23, P1 ;  /* 0x000000ffff070224 */ /* 0x000fe400008e0617 */
[----:B------:R-:W-:-:S06]  /*6c30*/  @P0 IMAD.WIDE R6, R0, 0x4, R6 ;  /* 0x0000000400060825 */ /* 0x000fcc00078e0206 */
[----:B------:R-:W2:Y:S01]  /*6c40*/  @P0 LDG.E R7, desc[UR4][R6.64+-0x4] ;  /* 0xfffffc0406070981 */ /* 0x000ea2000c1e1900 */
[----:B01----:R-:W-:Y:S01]  /*6c50*/  IMAD.WIDE.U32 R18, R34, 0x4, R18 ;  /* 0x0000000422127825 */ /* 0x003fe200078e0012 */
[----:B--2---:R-:W-:-:S05]  /*6c60*/  @P0 VIMNMX R25, PT, PT, R24, R7, !PT ;  /* 0x0000000718190248 */ /* 0x004fca0007fe0100 */
[----:B------:R3:W-:Y:S04]  /*6c70*/  @P0 STG.E desc[UR4][R18.64+0x8], R25 ;  /* 0x0000081912000986 */ /* 0x0007e8000c101904 */
[----:B------:R-:W2:Y:S02]  /*6c80*/  @!P0 LDG.E R16, desc[UR4][R22.64+0x4] ;  /* 0x0000040416108981 */ /* 0x000ea4000c1e1900 */
[----:B--2---:R-:W-:-:S05]  /*6c90*/  @!P0 VIADD R17, R16, 0x1 ;  /* 0x0000000110118836 */ /* 0x004fca0000000000 */
[----:B------:R3:W-:Y:S02]  /*6ca0*/  @!P0 STG.E desc[UR4][R18.64+0x8], R17 ;  /* 0x0000081112008986 */ /* 0x0007e4000c101904 */
.L_x_147:
[----:B------:R-:W-:Y:S05]  /*6cb0*/  BSYNC.RECONVERGENT B0 ;  /* 0x0000000000007941 */ /* 0x000fea0003800200 */
.L_x_146:
[C---:B------:R-:W-:Y:S01]  /*6cc0*/  ISETP.NE.AND P0, PT, R3.reuse, R14, PT ;  /* 0x0000000e0300720c */ /* 0x040fe20003f05270 */
[----:B------:R-:W-:-:S12]  /*6cd0*/  VIADD R3, R3, 0x1 ;  /* 0x0000000103037836 */ /* 0x000fd80000000000 */
[----:B------:R-:W-:Y:S05]  /*6ce0*/  @P0 BRA `(.L_x_161) ;  /* 0xfffffff000c00947 */ /* 0x000fea000383ffff */
.L_x_145:
[----:B------:R-:W-:Y:S05]  /*6cf0*/  BSYNC.RECONVERGENT B1 ;  /* 0x0000000000017941 */ /* 0x000fea0003800200 */
.L_x_144:
[----:B------:R-:W-:Y:S01]  /*6d00*/  IMAD R14, R14, R15, R14 ;  /* 0x0000000f0e0e7224 */ /* 0x000fe200078e020e */
[----:B------:R-:W0:Y:S04]  /*6d10*/  LDC.64 R2, c[0x0][0x388] ;  /* 0x0000e200ff027b82 */ /* 0x000e280000000a00 */
[----:B------:R-:W-:-:S05]  /*6d20*/  IADD3 R15, PT, PT, R15, R14, RZ ;  /* 0x0000000e0f0f7210 */ /* 0x000fca0007ffe0ff */
[----:B-----5:R-:W-:-:S06]  /*6d30*/  IMAD.WIDE R12, R15, 0x4, R12 ;  /* 0x000000040f0c7825 */ /* 0x020fcc00078e020c */
[----:B------:R-:W2:Y:S01]  /*6d40*/  LDG.E R13, desc[UR4][R12.64] ;  /* 0x000000040c0d7981 */ /* 0x000ea2000c1e1900 */
[----:B0-----:R-:W-:-:S05]  /*6d50*/  IMAD.WIDE R2, R4, 0x4, R2 ;  /* 0x0000000404027825 */ /* 0x001fca00078e0202 */
[----:B--2---:R-:W-:Y:S01]  /*6d60*/  STG.E desc[UR4][R2.64], R13 ;  /* 0x0000000d02007986 */ /* 0x004fe2000c101904 */
[----:B------:R-:W-:Y:S05]  /*6d70*/  EXIT ;  /* 0x000000000000794d */ /* 0x000fea0003800000 */
.L_x_117:
[----:B------:R-:W2:Y:S04]  /*6d80*/  LDG.E.64 R2, desc[UR4][R6.64+0x8] ;  /* 0x0000080406027981 */ /* 0x000ea8000c1e1b00 */
[----:B------:R-:W3:Y:S04]  /*6d90*/  LDG.E.64 R8, desc[UR4][R6.64+0x10] ;  /* 0x0000100406087981 */ /* 0x000ee8000c1e1b00 */
[----:B------:R-:W4:Y:S04]  /*6da0*/  LDG.E R0, desc[UR4][R6.64] ;  /* 0x0000000406007981 */ /* 0x000f28000c1e1900 */
[----:B--2---:R-:W3:Y:S01]  /*6db0*/  LDG.E R5, desc[UR4][R2.64] ;  /* 0x0000000402057981 */ /* 0x004ee2000c1e1900 */
[----:B----4-:R-:W-:Y:S01]  /*6dc0*/  ISETP.GE.AND P0, PT, R0, 0x2, PT ;  /* 0x000000020000780c */ /* 0x010fe20003f06270 */
[----:B------:R-:W-:Y:S02]  /*6dd0*/  BSSY.RECONVERGENT B0, `(.L_x_162) ;  /* 0x0000034000007945 */ /* 0x000fe40003800200 */
[----:B---3--:R0:W-:Y:S10]  /*6de0*/  STG.E desc[UR4][R8.64], R5 ;  /* 0x0000000508007986 */ /* 0x0081f4000c101904 */
[----:B------:R-:W-:Y:S05]  /*6df0*/  @!P0 BRA `(.L_x_163) ;  /* 0x0000000000c48947 */ /* 0x000fea0003800000 */
[C---:B------:R-:W-:Y:S01]  /*6e00*/  VIADD R6, R0.reuse, 0xfffffffe ;  /* 0xfffffffe00067836 */ /* 0x040fe20000000000 */
[----:B------:R-:W-:Y:S01]  /*6e10*/  BSSY.RECONVERGENT B1, `(.L_x_164) ;  /* 0x0000020000017945 */ /* 0x000fe20003800200 */
[----:B------:R-:W-:Y:S02]  /*6e20*/  VIADD R0, R0, 0xffffffff ;  /* 0xffffffff00007836 */ /* 0x000fe40000000000 */
[----:B------:R-:W-:Y:S01]  /*6e30*/  IMAD.MOV.U32 R15, RZ, RZ, 0x1 ;  /* 0x00000001ff0f7424 */ /* 0x000fe200078e00ff */
[----:B------:R-:W-:Y:S02]  /*6e40*/  ISETP.GE.U32.AND P0, PT, R6, 0x3, PT ;  /* 0x000000030600780c */ /* 0x000fe40003f06070 */
[----:B------:R-:W-:-:S11]  /*6e50*/  LOP3.LUT R14, R0, 0x3, RZ, 0xc0, !PT ;  /* 0x00000003000e7812 */ /* 0x000fd600078ec0ff */
[----:B------:R-:W-:Y:S05]  /*6e60*/  @!P0 BRA `(.L_x_165) ;  /* 0x0000000000688947 */ /* 0x000fea0003800000 */
[----:B------:R-:W-:Y:S01]  /*6e70*/  BSSY.RECONVERGENT B2, `(.L_x_166) ;  /* 0x0000018000027945 */ /* 0x000fe20003800200 */
[----:B------:R-:W-:Y:S01]  /*6e80*/  LOP3.LUT R0, R0, 0xfffffffc, RZ, 0xc0, !PT ;  /* 0xfffffffc00007812 */ /* 0x000fe200078ec0ff */
[----:B------:R-:W-:-:S07]  /*6e90*/  IMAD.MOV.U32 R13, RZ, RZ, 0x1 ;  /* 0x00000001ff0d7424 */ /* 0x000fce00078e00ff */
.L_x_167:
[----:B------:R-:W-:-:S04]  /*6ea0*/  IMAD.WIDE.U32 R6, R13, 0x4, R2 ;  /* 0x000000040d067825 */ /* 0x000fc800078e0002 */
[----:B-1----:R-:W-:Y:S01]  /*6eb0*/  IMAD.WIDE.U32 R10, R13, 0x4, R8 ;  /* 0x000000040d0a7825 */ /* 0x002fe200078e0008 */
[----:B------:R-:W2:Y:S04]  /*6ec0*/  LDG.E R12, desc[UR4][R6.64] ;  /* 0x00000004060c7981 */ /* 0x000ea8000c1e1900 */
[----:B------:R-:W2:Y:S02]  /*6ed0*/  LDG.E R15, desc[UR4][R10.64+-0x4] ;  /* 0xfffffc040a0f7981 */ /* 0x000ea4000c1e1900 */
[----:B--2---:R-:W-:-:S05]  /*6ee0*/  VIADDMNMX R15, R15, R12, R12, !PT ;  /* 0x0000000c0f0f7246 */ /* 0x004fca000780010c */
[----:B------:R1:W-:Y:S04]  /*6ef0*/  STG.E desc[UR4][R10.64], R15 ;  /* 0x0000000f0a007986 */ /* 0x0003e8000c101904 */
[----:B------:R-:W2:Y:S02]  /*6f00*/  LDG.E R12, desc[UR4][R6.64+0x4] ;  /* 0x00000404060c7981 */ /* 0x000ea4000c1e1900 */
[----:B--2---:R-:W-:-:S05]  /*6f10*/  VIADDMNMX R12, R15, R12, R12, !PT ;  /* 0x0000000c0f0c7246 */ /* 0x004fca000780010c */
[----:B------:R1:W-:Y:S04]  /*6f20*/  STG.E desc[UR4][R10.64+0x4], R12 ;  /* 0x0000040c0a007986 */ /* 0x0003e8000c101904 */
[----:B------:R-:W2:Y:S02]  /*6f30*/  LDG.E R17, desc[UR4][R6.64+0x8] ;  /* 0x0000080406117981 */ /* 0x000ea4000c1e1900 */
[----:B--2---:R-:W-:-:S05]  /*6f40*/  VIADDMNMX R17, R12, R17, R17, !PT ;  /* 0x000000110c117246 */ /* 0x004fca0007800111 */
[----:B------:R1:W-:Y:S04]  /*6f50*/  STG.E desc[UR4][R10.64+0x8], R17 ;  /* 0x000008110a007986 */ /* 0x0003e8000c101904 */
[----:B------:R-:W2:Y:S01]  /*6f60*/  LDG.E R16, desc[UR4][R6.64+0xc] ;  /* 0x00000c0406107981 */ /* 0x000ea2000c1e1900 */
[----:B------:R-:W-:Y:S01]  /*6f70*/  VIADD R19, R13, 0x3 ;  /* 0x000000030d137836 */ /* 0x000fe20000000000 */
[----:B0-----:R-:W-:Y:S02]  /*6f80*/  VIMNMX3 R5, R15, R5, R12, !PT ;  /* 0x000000050f05720f */ /* 0x001fe4000780010c */
[----:B------:R-:W-:Y:S02]  /*6f90*/  IADD3 R13, PT, PT, R13, 0x4, RZ ;  /* 0x000000040d0d7810 */ /* 0x000fe40007ffe0ff */
[----:B------:R-:W-:-:S02]  /*6fa0*/  ISETP.NE.AND P0, PT, R19, R0, PT ;  /* 0x000000001300720c */ /* 0x000fc40003f05270 */
[----:B--2---:R-:W-:-:S04]  /*6fb0*/  VIADDMNMX R16, R17, R16, R16, !PT ;  /* 0x0000001011107246 */ /* 0x004fc80007800110 */
[----:B------:R-:W-:Y:S01]  /*6fc0*/  VIMNMX3 R5, R17, R5, R16, !PT ;  /* 0x000000051105720f */ /* 0x000fe20007800110 */
[----:B------:R1:W-:Y:S06]  /*6fd0*/  STG.E desc[UR4][R10.64+0xc], R16 ;  /* 0x00000c100a007986 */ /* 0x0003ec000c101904 */
[----:B------:R-:W-:Y:S05]  /*6fe0*/  @P0 BRA `(.L_x_167) ;  /* 0xfffffffc00ac0947 */ /* 0x000fea000383ffff */
[----:B------:R-:W-:Y:S05]  /*6ff0*/  BSYNC.RECONVERGENT B2 ;  /* 0x0000000000027941 */ /* 0x000fea0003800200 */
.L_x_166:
[----:B-1----:R-:W-:-:S07]  /*7000*/  IMAD.MOV.U32 R15, RZ, RZ, R13 ;  /* 0x000000ffff0f7224 */ /* 0x002fce00078e000d */
.L_x_165:
[----:B------:R-:W-:Y:S05]  /*7010*/  BSYNC.RECONVERGENT B1 ;  /* 0x0000000000017941 */ /* 0x000fea0003800200 */
.L_x_164:
[----:B------:R-:W-:-:S13]  /*7020*/  ISETP.NE.AND P0, PT, R14, RZ, PT ;  /* 0x000000ff0e00720c */ /* 0x000fda0003f05270 */
[----:B------:R-:W-:Y:S05]  /*7030*/  @!P0 BRA `(.L_x_163) ;  /* 0x0000000000348947 */ /* 0x000fea0003800000 */
[----:B------:R-:W-:-:S07]  /*7040*/  IMAD.MOV.U32 R17, RZ, RZ, RZ ;  /* 0x000000ffff117224 */ /* 0x000fce00078e00ff */
.L_x_168:
[----:B------:R-:W-:-:S04]  /*7050*/  IMAD.WIDE.U32 R6, R15, 0x4, R2 ;  /* 0x000000040f067825 */ /* 0x000fc800078e0002 */
[C-C-:B------:R-:W-:Y:S02]  /*7060*/  IMAD.WIDE R10, R15.reuse, 0x4, R8.reuse ;  /* 0x000000040f0a7825 */ /* 0x140fe400078e0208 */
[----:B------:R-:W2:Y:S04]  /*7070*/  LDG.E R6, desc[UR4][R6.64] ;  /* 0x0000000406067981 */ /* 0x000ea8000c1e1900 */
[----:B------:R-:W2:Y:S01]  /*7080*/  LDG.E R11, desc[UR4][R10.64+-0x4] ;  /* 0xfffffc040a0b7981 */ /* 0x000ea2000c1e1900 */
[----:B-1----:R-:W-:-:S04]  /*7090*/  IMAD.WIDE.U32 R12, R15, 0x4, R8 ;  /* 0x000000040f0c7825 */ /* 0x002fc800078e0008 */
[----:B------:R-:W-:Y:S02]  /*70a0*/  VIADD R17, R17, 0x1 ;  /* 0x0000000111117836 */ /* 0x000fe40000000000 */
[----:B------:R-:W-:-:S03]  /*70b0*/  VIADD R15, R15, 0x1 ;  /* 0x000000010f0f7836 */ /* 0x000fc60000000000 */
[----:B------:R-:W-:Y:S02]  /*70c0*/  ISETP.NE.AND P0, PT, R17, R14, PT ;  /* 0x0000000e1100720c */ /* 0x000fe40003f05270 */
[----:B--2---:R-:W-:-:S04]  /*70d0*/  VIADDMNMX R0, R11, R6, R6, !PT ;  /* 0x000000060b007246 */ /* 0x004fc80007800106 */
[----:B0-----:R-:W-:Y:S01]  /*70e0*/  VIMNMX R5, PT, PT, R0, R5, !PT ;  /* 0x0000000500057248 */ /* 0x001fe20007fe0100 */
[----:B------:R1:W-:Y:S06]  /*70f0*/  STG.E desc[UR4][R12.64], R0 ;  /* 0x000000000c007986 */ /* 0x0003ec000c101904 */
[----:B------:R-:W-:Y:S05]  /*7100*/  @P0 BRA `(.L_x_168) ;  /* 0xfffffffc00d00947 */ /* 0x000fea000383ffff */
.L_x_163:
[----:B------:R-:W-:Y:S05]  /*7110*/  BSYNC.RECONVERGENT B0 ;  /* 0x0000000000007941 */ /* 0x000fea0003800200 */
.L_x_162:
[----:B------:R-:W2:Y:S02]  /*7120*/  LDC.64 R2, c[0x0][0x388] ;  /* 0x0000e200ff027b82 */ /* 0x000ea40000000a00 */
[----:B--2---:R-:W-:-:S05]  /*7130*/  IMAD.WIDE R2, R4, 0x4, R2 ;  /* 0x0000000404027825 */ /* 0x004fca00078e0202 */
[----:B------:R-:W-:Y:S01]  /*7140*/  STG.E desc[UR4][R2.64], R5 ;  /* 0x0000000502007986 */ /* 0x000fe2000c101904 */
[----:B------:R-:W-:Y:S05]  /*7150*/  EXIT ;  /* 0x000000000000794d */ /* 0x000fea0003800000 */
.L_x_116:
[----:B------:R-:W-:-:S13]  /*7160*/  ISETP.NE.AND P0, PT, R0, 0x6e, PT ;  /* 0x0000006e0000780c */ /* 0x000fda0003f05270 */
[----:B------:R-:W-:Y:S05]  /*7170*/  @!P0 BRA `(.L_x_169) ;  /* 0x0000002400dc8947 */ /* 0x000fea0003800000 */
[----:B------:R-:W-:-:S13]  /*7180*/  ISETP.NE.AND P0, PT, R0, 0x6f, PT ;  /* 0x0000006f0000780c */ /* 0x000fda0003f05270 */
[----:B------:R-:W-:Y:S05]  /*7190*/  @!P0 BRA `(.L_x_170) ;  /* 0x00000018000c8947 */ /* 0x000fea0003800000 */
[----:B------:R-:W-:-:S13]  /*71a0*/  ISETP.NE.AND P0, PT, R0, 0x73, PT ;  /* 0x000000730000780c */ /* 0x000fda0003f05270 */
[----:B------:R-:W-:Y:S05]  /*71b0*/  @P0 EXIT ;  /* 0x000000000000094d */ /* 0x000fea0003800000 */
[----:B------:R-:W2:Y:S04]  /*71c0*/  LDG.E.64 R8, desc[UR4][R6.64] ;  /* 0x0000000406087981 */ /* 0x000ea8000c1e1b00 */
[----:B------:R0:W5:Y:S04]  /*71d0*/  LDG.E.64 R2, desc[UR4][R6.64+0x8] ;  /* 0x0000080406027981 */ /* 0x000168000c1e1b00 */
[----:B------:R0:W5:Y:S01]  /*71e0*/  LDG.E.64 R10, desc[UR4][R6.64+0x20] ;  /* 0x00002004060a7981 */ /* 0x000162000c1e1b00 */
[----:B------:R-:W-:Y:S01]  /*71f0*/  BSSY.RECONVERGENT B0, `(.L_x_171) ;  /* 0x0000057000007945 */ /* 0x000fe20003800200 */
[----:B--2---:R-:W-:-:S13]  /*7200*/  ISETP.GE.AND P0, PT, R8, RZ, PT ;  /* 0x000000ff0800720c */ /* 0x004fda0003f06270 */
[----:B0-----:R-:W-:Y:S05]  /*7210*/  @!P0 BRA `(.L_x_172) ;  /* 0x0000000400508947 */ /* 0x001fea0003800000 */
[C---:B------:R-:W-:Y:S01]  /*7220*/  ISETP.GE.U32.AND P1, PT, R8.reuse, 0x7, PT ;  /* 0x000000070800780c */ /* 0x040fe20003f26070 */
[----:B------:R-:W-:Y:S01]  /*7230*/  VIADD R26, R8, 0x1 ;  /* 0x00000001081a7836 */ /* 0x000fe20000000000 */
[----:B------:R-:W-:Y:S01]  /*7240*/  BSSY.RECONVERGENT B1, `(.L_x_173) ;  /* 0x0000026000017945 */ /* 0x000fe20003800200 */
[----:B------:R-:W-:Y:S01]  /*7250*/  IADD3 R0, PT, PT, R9, 0x1, RZ ;  /* 0x0000000109007810 */ /* 0x000fe20007ffe0ff */
[----:B------:R-:W-:Y:S02]  /*7260*/  IMAD.MOV.U32 R5, RZ, RZ, RZ ;  /* 0x000000ffff057224 */ /* 0x000fe400078e00ff */
[----:B------:R-:W-:-:S04]  /*7270*/  LOP3.LUT R30, R26, 0x7, RZ, 0xc0, !PT ;  /* 0x000000071a1e7812 */ /* 0x000fc800078ec0ff */
[----:B------:R-:W-:-:S03]  /*7280*/  ISETP.NE.AND P0, PT, R30, RZ, PT ;  /* 0x000000ff1e00720c */ /* 0x000fc60003f05270 */
[----:B------:R-:W-:Y:S10]  /*7290*/  @!P1 BRA `(.L_x_174) ;  /* 0x0000000000809947 */ /* 0x000ff40003800000 */
[----:B------:R-:W-:Y:S01]  /*72a0*/  LOP3.LUT R5, R26, 0xfffffff8, RZ, 0xc0, !PT ;  /* 0xfffffff81a057812 */ /* 0x000fe200078ec0ff */
[----:B------:R-:W-:Y:S01]  /*72b0*/  IMAD.MOV.U32 R27, RZ, RZ, RZ ;  /* 0x000000ffff1b7224 */ /* 0x000fe200078e00ff */
[----:B------:R-:W-:-:S07]  /*72c0*/  SHF.R.S32.HI R29, RZ, 0x1f, R0 ;  /* 0x0000001fff1d7819 */ /* 0x000fce0000011400 */
.L_x_175:
[----:B0-----:R-:W-:Y:S02]  /*72d0*/  IMAD R7, R0, R27, RZ ;  /* 0x0000001b00077224 */ /* 0x001fe400078e02ff */
[----:B------:R-:W-:Y:S02]  /*72e0*/  IMAD.MOV.U32 R28, RZ, RZ, 0x1 ;  /* 0x00000001ff1c7424 */ /* 0x000fe400078e00ff */
[----:B------:R-:W-:Y:S01]  /*72f0*/  VIADD R27, R27, 0x8 ;  /* 0x000000081b1b7836 */ /* 0x000fe20000000000 */
[----:B-----5:R-:W-:-:S04]  /*7300*/  IADD3 R14, P1, PT, R10, R7, RZ ;  /* 0x000000070a0e7210 */ /* 0x020fc80007f3e0ff */
[----:B------:R-:W-:Y:S02]  /*7310*/  LEA.HI.X.SX32 R15, R7, R11, 0x1, P1 ;  /* 0x0000000b070f7211 */ /* 0x000fe400008f0eff */
[----:B------:R-:W-:-:S03]  /*7320*/  IADD3 R20, P1, PT, R0, R14, RZ ;  /* 0x0000000e00147210 */ /* 0x000fc60007f3e0ff */
[----:B------:R0:W-:Y:S02]  /*7330*/  STG.E.U8 desc[UR4][R14.64], R28 ;  /* 0x0000001c0e007986 */ /* 0x0001e4000c101104 */
[----:B------:R-:W-:Y:S01]  /*7340*/  IMAD.X R21, R29, 0x1, R15, P1 ;  /* 0x000000011d157824 */ /* 0x000fe200008e060f */
[----:B------:R-:W-:-:S04]  /*7350*/  IADD3 R16, P1, PT, R0, R20, RZ ;  /* 0x0000001400107210 */ /* 0x000fc80007f3e0ff */
[----:B------:R0:W-:Y:S01]  /*7360*/  STG.E.U8 desc[UR4][R20.64], R28 ;  /* 0x0000001c14007986 */ /* 0x0001e2000c101104 */
[----:B------:R-:W-:Y:S01]  /*7370*/  IMAD.X R17, R29, 0x1, R21, P1 ;  /* 0x000000011d117824 */ /* 0x000fe200008e0615 */
[----:B------:R-:W-:-:S04]  /*7380*/  IADD3 R6, P1, PT, R0, R16, RZ ;  /* 0x0000001000067210 */ /* 0x000fc80007f3e0ff */
[----:B------:R-:W-:Y:S01]  /*7390*/  IADD3.X R7, PT, PT, R29, R17, RZ, P1, !PT ;  /* 0x000000111d077210 */ /* 0x000fe20000ffe4ff */
[----:B------:R0:W-:Y:S01]  /*73a0*/  STG.E.U8 desc[UR4][R16.64], R28 ;  /* 0x0000001c10007986 */ /* 0x0001e2000c101104 */
[----:B------:R-:W-:-:S03]  /*73b0*/  IADD3 R12, P1, PT, R0, R6, RZ ;  /* 0x00000006000c7210 */ /* 0x000fc60007f3e0ff */
[----:B------:R0:W-:Y:S02]  /*73c0*/  STG.E.U8 desc[UR4][R6.64], R28 ;  /* 0x0000001c06007986 */ /* 0x0001e4000c101104 */
[----:B------:R-:W-:Y:S01]  /*73d0*/  IMAD.X R13, R29, 0x1, R7, P1 ;  /* 0x000000011d0d7824 */ /* 0x000fe200008e0607 */
[----:B------:R-:W-:-:S04]  /*73e0*/  IADD3 R18, P1, PT, R0, R12, RZ ;  /* 0x0000000c00127210 */ /* 0x000fc80007f3e0ff */
[----:B------:R0:W-:Y:S01]  /*73f0*/  STG.E.U8 desc[UR4][R12.64], R28 ;  /* 0x0000001c0c007986 */ /* 0x0001e2000c101104 */
[----:B------:R-:W-:Y:S01]  /*7400*/  IMAD.X R19, R29, 0x1, R13, P1 ;  /* 0x000000011d137824 */ /* 0x000fe200008e060d */
[----:B------:R-:W-:-:S04]  /*7410*/  IADD3 R22, P1, PT, R0, R18, RZ ;  /* 0x0000001200167210 */ /* 0x000fc80007f3e0ff */
[----:B------:R0:W-:Y:S01]  /*7420*/  STG.E.U8 desc[UR4][R18.64], R28 ;  /* 0x0000001c12007986 */ /* 0x0001e2000c101104 */
[----:B------:R-:W-:Y:S01]  /*7430*/  IMAD.X R23, R29, 0x1, R19, P1 ;  /* 0x000000011d177824 */ /* 0x000fe200008e0613 */
[----:B------:R-:W-:-:S04]  /*7440*/  IADD3 R24, P1, PT, R0, R22, RZ ;  /* 0x0000001600187210 */ /* 0x000fc80007f3e0ff */
[----:B------:R0:W-:Y:S01]  /*7450*/  STG.E.U8 desc[UR4][R22.64], R28 ;  /* 0x0000001c16007986 */ /* 0x0001e2000c101104 */
[----:B------:R-:W-:Y:S01]  /*7460*/  IMAD.X R25, R29, 0x1, R23, P1 ;  /* 0x000000011d197824 */ /* 0x000fe200008e0617 */
[----:B------:R-:W-:-:S04]  /*7470*/  ISETP.NE.AND P1, PT, R27, R5, PT ;  /* 0x000000051b00720c */ /* 0x000fc80003f25270 */
[----:B------:R0:W-:Y:S09]  /*7480*/  STG.E.U8 desc[UR4][R24.64], R28 ;  /* 0x0000001c18007986 */ /* 0x0001f2000c101104 */
[----:B------:R-:W-:Y:S05]  /*7490*/  @P1 BRA `(.L_x_175) ;  /* 0xfffffffc008c1947 */ /* 0x000fea000383ffff */
.L_x_174:
[----:B------:R-:W-:Y:S05]  /*74a0*/  BSYNC.RECONVERGENT B1 ;  /* 0x0000000000017941 */ /* 0x000fea0003800200 */
.L_x_173:
[----:B------:R-:W-:Y:S05]  /*74b0*/  @!P0 BRA `(.L_x_172) ;  /* 0x0000000000a88947 */ /* 0x000fea0003800000 */
[----:B------:R-:W-:Y:S01]  /*74c0*/  ISETP.GE.U32.AND P0, PT, R30, 0x4, PT ;  /* 0x000000041e00780c */ /* 0x000fe20003f06070 */
[----:B------:R-:W-:Y:S01]  /*74d0*/  BSSY.RECONVERGENT B1, `(.L_x_176) ;  /* 0x0000013000017945 */ /* 0x000fe20003800200 */
[----:B------:R-:W-:-:S11]  /*74e0*/  LOP3.LUT P1, R26, R26, 0x3, RZ, 0xc0, !PT ;  /* 0x000000031a1a7812 */ /* 0x000fd6000782c0ff */
[----:B------:R-:W-:Y:S05]  /*74f0*/  @!P0 BRA `(.L_x_177) ;  /* 0x0000000000408947 */ /* 0x000fea0003800000 */
[----:B0-----:R-:W-:Y:S01]  /*7500*/  IMAD R7, R0, R5, RZ ;  /* 0x0000000500077224 */ /* 0x001fe200078e02ff */
[----:B------:R-:W-:Y:S01]  /*7510*/  SHF.R.S32.HI R17, RZ, 0x1f, R0 ;  /* 0x0000001fff117819 */ /* 0x000fe20000011400 */
[----:B------:R-:W-:Y:S02]  /*7520*/  HFMA2 R18, -RZ, RZ, 0, 5.9604644775390625e-08 ;  /* 0x00000001ff127431 */ /* 0x000fe400000001ff */
        /* <DEDUP_REMOVED lines=11> */
[----:B------:R-:W-:-:S05]  /*75e0*/  IMAD.X R17, R17, 0x1, R15, P0 ;  /* 0x0000000111117824 */ /* 0x000fca00000e060f */
[----:B------:R1:W-:Y:S03]  /*75f0*/  STG.E.U8 desc[UR4][R16.64], R18 ;  /* 0x0000001210007986 */ /* 0x0003e6000c101104 */
.L_x_177:
[----:B------:R-:W-:Y:S05]  /*7600*/  BSYNC.RECONVERGENT B1 ;  /* 0x0000000000017941 */ /* 0x000fea0003800200 */
.L_x_176:
[----:B------:R-:W-:Y:S05]  /*7610*/  @!P1 BRA `(.L_x_172) ;  /* 0x0000000000509947 */ /* 0x000fea0003800000 */
[----:B------:R-:W-:Y:S01]  /*7620*/  ISETP.NE.AND P0, PT, R26, 0x1, PT ;  /* 0x000000011a00780c */ /* 0x000fe20003f05270 */
[----:B------:R-:W-:Y:S01]  /*7630*/  BSSY.RECONVERGENT B1, `(.L_x_178) ;  /* 0x000000d000017945 */ /* 0x000fe20003800200 */
[----:B01----:R-:W-:-:S04]  /*7640*/  LOP3.LUT R6, R8, 0x1, RZ, 0xc0, !PT ;  /* 0x0000000108067812 */ /* 0x003fc800078ec0ff */
[----:B------:R-:W-:-:S07]  /*7650*/  ISETP.NE.U32.AND P1, PT, R6, 0x1, PT ;  /* 0x000000010600780c */ /* 0x000fce0003f25070 */
[----:B------:R-:W-:Y:S06]  /*7660*/  @!P0 BRA `(.L_x_179) ;  /* 0x0000000000248947 */ /* 0x000fec0003800000 */
[----:B------:R-:W-:Y:S01]  /*7670*/  IMAD R7, R0, R5, RZ ;  /* 0x0000000500077224 */ /* 0x000fe200078e02ff */
[----:B------:R-:W-:Y:S01]  /*7680*/  IADD3 R5, PT, PT, R5, 0x2, RZ ;  /* 0x0000000205057810 */ /* 0x000fe20007ffe0ff */
[----:B------:R-:W-:-:S03]  /*7690*/  IMAD.MOV.U32 R14, RZ, RZ, 0x1 ;  /* 0x00000001ff0e7424 */ /* 0x000fc600078e00ff */
[----:B-----5:R-:W-:-:S04]  /*76a0*/  IADD3 R6, P0, PT, R10, R7, RZ ;  /* 0x000000070a067210 */ /* 0x020fc80007f1e0ff */
[----:B------:R-:W-:Y:S02]  /*76b0*/  LEA.HI.X.SX32 R7, R7, R11, 0x1, P0 ;  /* 0x0000000b07077211 */ /* 0x000fe400000f0eff */
[----:B------:R-:W-:-:S03]  /*76c0*/  IADD3 R12, P0, PT, R0, R6, RZ ;  /* 0x00000006000c7210 */ /* 0x000fc60007f1e0ff */
[----:B------:R0:W-:Y:S01]  /*76d0*/  STG.E.U8 desc[UR4][R6.64], R14 ;  /* 0x0000000e06007986 */ /* 0x0001e2000c101104 */
[----:B------:R-:W-:-:S05]  /*76e0*/  LEA.HI.X.SX32 R13, R0, R7, 0x1, P0 ;  /* 0x00000007000d7211 */ /* 0x000fca00000f0eff */
[----:B------:R0:W-:Y:S04]  /*76f0*/  STG.E.U8 desc[UR4][R12.64], R14 ;  /* 0x0000000e0c007986 */ /* 0x0001e8000c101104 */
.L_x_179:
[----:B------:R-:W-:Y:S05]  /*7700*/  BSYNC.RECONVERGENT B1 ;  /* 0x0000000000017941 */ /* 0x000fea0003800200 */
.L_x_178:
[----:B------:R-:W-:Y:S02]  /*7710*/  @P1 IMAD R5, R0, R5, RZ ;  /* 0x0000000500051224 */ /* 0x000fe400078e02ff */
[----:B------:R-:W-:-:S03]  /*7720*/  IMAD.MOV.U32 R0, RZ, RZ, 0x1 ;  /* 0x00000001ff007424 */ /* 0x000fc600078e00ff */
[----:B0----5:R-:W-:-:S04]  /*7730*/  @P1 IADD3 R6, P0, PT, R10, R5, RZ ;  /* 0x000000050a061210 */ /* 0x021fc80007f1e0ff */
[----:B------:R-:W-:-:S05]  /*7740*/  @P1 LEA.HI.X.SX32 R7, R5, R11, 0x1, P0 ;  /* 0x0000000b05071211 */ /* 0x000fca00000f0eff */
[----:B------:R2:W-:Y:S04]  /*7750*/  @P1 STG.E.U8 desc[UR4][R6.64], R0 ;  /* 0x0000000006001986 */ /* 0x0005e8000c101104 */
.L_x_172:
[----:B------:R-:W-:Y:S05]  /*7760*/  BSYNC.RECONVERGENT B0 ;  /* 0x0000000000007941 */ /* 0x000fea0003800200 */
.L_x_171:
[----:B------:R-:W-:Y:S01]  /*7770*/  ISETP.GE.AND P0, PT, R9, 0x1, PT ;  /* 0x000000010900780c */ /* 0x000fe20003f06270 */
[----:B------:R-:W-:-:S12]  /*7780*/  BSSY.RECONVERGENT B0, `(.L_x_180) ;  /* 0x0000049000007945 */ /* 0x000fd80003800200 */
[----:B------:R-:W-:Y:S05]  /*7790*/  @!P0 BRA `(.L_x_181) ;  /* 0x00000004001c8947 */ /* 0x000fea0003800000 */
[C---:B------:R-:W-:Y:S01]  /*77a0*/  ISETP.GE.U32.AND P0, PT, R9.reuse, 0x10, PT ;  /* 0x000000100900780c */ /* 0x040fe20003f06070 */
[----:B------:R-:W-:Y:S01]  /*77b0*/  BSSY.RECONVERGENT B1, `(.L_x_182) ;  /* 0x000001e000017945 */ /* 0x000fe20003800200 */
[----:B01----:R-:W-:Y:S01]  /*77c0*/  LOP3.LUT R12, R9, 0xf, RZ, 0xc0, !PT ;  /* 0x0000000f090c7812 */ /* 0x003fe200078ec0ff */
[----:B------:R-:W-:-:S10]  /*77d0*/  IMAD.MOV.U32 R5, RZ, RZ, 0x1 ;  /* 0x00000001ff057424 */ /* 0x000fd400078e00ff */
[----:B------:R-:W-:Y:S05]  /*77e0*/  @!P0 BRA `(.L_x_183) ;  /* 0x0000000000688947 */ /* 0x000fea0003800000 */
[----:B------:R-:W-:Y:S01]  /*77f0*/  BSSY.RECONVERGENT B2, `(.L_x_183) ;  /* 0x0000019000027945 */ /* 0x000fe20003800200 */
[----:B--2---:R-:W-:Y:S01]  /*7800*/  LOP3.LUT R0, R9, 0x7ffffff0, RZ, 0xc0, !PT ;  /* 0x7ffffff009007812 */ /* 0x004fe200078ec0ff */
[----:B------:R-:W-:-:S07]  /*7810*/  IMAD.MOV.U32 R5, RZ, RZ, 0x1 ;  /* 0x00000001ff057424 */ /* 0x000fce00078e00ff */
.L_x_184:
[----:B0----5:R-:W-:Y:S01]  /*7820*/  IADD3 R6, P0, PT, R10, R5, RZ ;  /* 0x000000050a067210 */ /* 0x021fe20007f1e0ff */
[C---:B------:R-:W-:Y:S01]  /*7830*/  VIADD R13, R5.reuse, 0xf ;  /* 0x0000000f050d7836 */ /* 0x040fe20000000000 */
[----:B------:R-:W-:-:S03]  /*7840*/  IADD3 R5, PT, PT, R5, 0x10, RZ ;  /* 0x0000001005057810 */ /* 0x000fc60007ffe0ff */
[----:B------:R-:W-:Y:S01]  /*7850*/  IMAD.X R7, RZ, RZ, R11, P0 ;  /* 0x000000ffff077224 */ /* 0x000fe200000e060b */
[----:B------:R-:W-:-:S04]  /*7860*/  ISETP.NE.AND P0, PT, R13, R0, PT ;  /* 0x000000000d00720c */ /* 0x000fc80003f05270 */
[----:B------:R0:W-:Y:S04]  /*7870*/  STG.E.U8 desc[UR4][R6.64], RZ ;  /* 0x000000ff06007986 */ /* 0x0001e8000c101104 */
        /* <DEDUP_REMOVED lines=14> */
[----:B------:R0:W-:Y:S01]  /*7960*/  STG.E.U8 desc[UR4][R6.64+0xf], RZ ;  /* 0x00000fff06007986 */ /* 0x0001e2000c101104 */
[----:B------:R-:W-:Y:S05]  /*7970*/  @P0 BRA `(.L_x_184) ;  /* 0xfffffffc00a80947 */ /* 0x000fea000383ffff */
[----:B------:R-:W-:Y:S05]  /*7980*/  BSYNC.RECONVERGENT B2 ;  /* 0x0000000000027941 */ /* 0x000fea0003800200 */
.L_x_183:
[----:B------:R-:W-:Y:S05]  /*7990*/  BSYNC.RECONVERGENT B1 ;  /* 0x0000000000017941 */ /* 0x000fea0003800200 */
.L_x_182:
[----:B------:R-:W-:-:S13]  /*79a0*/  ISETP.NE.AND P0, PT, R12, RZ, PT ;  /* 0x000000ff0c00720c */ /* 0x000fda0003f05270 */
[----:B------:R-:W-:Y:S05]  /*79b0*/  @!P0 BRA `(.L_x_181) ;  /* 0x0000000000948947 */ /* 0x000fea0003800000 */
[----:B------:R-:W-:Y:S01]  /*79c0*/  ISETP.GE.U32.AND P0, PT, R12, 0x8, PT ;  /* 0x000000080c00780c */ /* 0x000fe20003f06070 */
[----:B------:R-:W-:Y:S01]  /*79d0*/  BSSY.RECONVERGENT B1, `(.L_x_185) ;  /* 0x000000f000017945 */ /* 0x000fe20003800200 */
[----:B--2---:R-:W-:-:S04]  /*79e0*/  LOP3.LUT R0, R9, 0x7, RZ, 0xc0, !PT ;  /* 0x0000000709007812 */ /* 0x004fc800078ec0ff */
[----:B------:R-:W-:-:S07]  /*79f0*/  ISETP.NE.AND P1, PT, R0, RZ, PT ;  /* 0x000000ff0000720c */ /* 0x000fce0003f25270 */
[----:B------:R-:W-:Y:S06]  /*7a00*/  @!P0 BRA `(.L_x_186) ;  /* 0x00000000002c8947 */ /* 0x000fec0003800000 */
[----:B0----5:R-:W-:Y:S01]  /*7a10*/  IADD3 R6, P0, PT, R10, R5, RZ ;  /* 0x000000050a067210 */ /* 0x021fe20007f1e0ff */
[----:B------:R-:W-:-:S04]  /*7a20*/  VIADD R5, R5, 0x8 ;  /* 0x0000000805057836 */ /* 0x000fc80000000000 */
[----:B------:R-:W-:-:S05]  /*7a30*/  IMAD.X R7, RZ, RZ, R11, P0 ;  /* 0x000000ffff077224 */ /* 0x000fca00000e060b */
[----:B------:R1:W-:Y:S04]  /*7a40*/  STG.E.U8 desc[UR4][R6.64], RZ ;  /* 0x000000ff06007986 */ /* 0x0003e8000c101104 */
[----:B------:R1:W-:Y:S04]  /*7a50*/  STG.E.U8 desc[UR4][R6.64+0x1], RZ ;  /* 0x000001ff06007986 */ /* 0x0003e8000c101104 */
[----:B------:R1:W-:Y:S04]  /*7a60*/  STG.E.U8 desc[UR4][R6.64+0x2], RZ ;  /* 0x000002ff06007986 */ /* 0x0003e8000c101104 */
[----:B------:R1:W-:Y:S04]  /*7a70*/  STG.E.U8 desc[UR4][R6.64+0x3], RZ ;  /* 0x000003ff06007986 */ /* 0x0003e8000c101104 */
[----:B------:R1:W-:Y:S04]  /*7a80*/  STG.E.U8 desc[UR4][R6.64+0x4], RZ ;  /* 0x000004ff06007986 */ /* 0x0003e8000c101104 */
[----:B------:R1:W-:Y:S04]  /*7a90*/  STG.E.U8 desc[UR4][R6.64+0x5], RZ ;  /* 0x000005ff06007986 */ /* 0x0003e8000c101104 */
[----:B------:R1:W-:Y:S04]  /*7aa0*/  STG.E.U8 desc[UR4][R6.64+0x6], RZ ;  /* 0x000006ff06007986 */ /* 0x0003e8000c101104 */
[----:B------:R1:W-:Y:S02]  /*7ab0*/  STG.E.U8 desc[UR4][R6.64+0x7], RZ ;  /* 0x000007ff06007986 */ /* 0x0003e4000c101104 */
.L_x_186:
[----:B------:R-:W-:Y:S05]  /*7ac0*/  BSYNC.RECONVERGENT B1 ;  /* 0x0000000000017941 */ /* 0x000fea0003800200 */
.L_x_185:
[----:B------:R-:W-:Y:S05]  /*7ad0*/  @!P1 BRA `(.L_x_181) ;  /* 0x00000000004c9947 */ /* 0x000fea0003800000 */
[----:B------:R-:W-:Y:S02]  /*7ae0*/  ISETP.GE.U32.AND P0, PT, R0, 0x4, PT ;  /* 0x000000040000780c */ /* 0x000fe40003f06070 */
[----:B------:R-:W-:-:S11]  /*7af0*/  LOP3.LUT R0, R9, 0x3, RZ, 0xc0, !PT ;  /* 0x0000000309007812 */ /* 0x000fd600078ec0ff */
[----:B01---5:R-:W-:Y:S01]  /*7b00*/  @P0 IADD3 R6, P1, PT, R10, R5, RZ ;  /* 0x000000050a060210 */ /* 0x023fe20007f3e0ff */
[----:B------:R-:W-:-:S04]  /*7b10*/  @P0 VIADD R5, R5, 0x4 ;  /* 0x0000000405050836 */ /* 0x000fc80000000000 */
[----:B------:R-:W-:Y:S01]  /*7b20*/  @P0 IMAD.X R7, RZ, RZ, R11, P1 ;  /* 0x000000ffff070224 */ /* 0x000fe200008e060b */
[----:B------:R-:W-:-:S04]  /*7b30*/  ISETP.NE.AND P1, PT, R0, RZ, PT ;  /* 0x000000ff0000720c */ /* 0x000fc80003f25270 */
[----:B------:R3:W-:Y:S04]  /*7b40*/  @P0 STG.E.U8 desc[UR4][R6.64], RZ ;  /* 0x000000ff06000986 */ /* 0x0007e8000c101104 */
[----:B------:R3:W-:Y:S04]  /*7b50*/  @P0 STG.E.U8 desc[UR4][R6.64+0x1], RZ ;  /* 0x000001ff06000986 */ /* 0x0007e8000c101104 */
[----:B------:R3:W-:Y:S04]  /*7b60*/  @P0 STG.E.U8 desc[UR4][R6.64+0x2], RZ ;  /* 0x000002ff06000986 */ /* 0x0007e8000c101104 */
[----:B------:R3:W-:Y:S01]  /*7b70*/  @P0 STG.E.U8 desc[UR4][R6.64+0x3], RZ ;  /* 0x000003ff06000986 */ /* 0x0007e2000c101104 */
[----:B------:R-:W-:Y:S05]  /*7b80*/  @!P1 BRA `(.L_x_181) ;  /* 0x0000000000209947 */ /* 0x000fea0003800000 */
[----:B------:R-:W-:-:S07]  /*7b90*/  IMAD.MOV.U32 R13, RZ, RZ, RZ ;  /* 0x000000ffff0d7224 */ /* 0x000fce00078e00ff */
.L_x_187:
[----:B---3--:R-:W-:Y:S01]  /*7ba0*/  IADD3 R6, P0, PT, R10, R5, RZ ;  /* 0x000000050a067210 */ /* 0x008fe20007f1e0ff */
[----:B------:R-:W-:Y:S02]  /*7bb0*/  VIADD R13, R13, 0x1 ;  /* 0x000000010d0d7836 */ /* 0x000fe40000000000 */
[----:B------:R-:W-:Y:S01]  /*7bc0*/  VIADD R5, R5, 0x1 ;  /* 0x0000000105057836 */ /* 0x000fe20000000000 */
[----:B------:R-:W-:Y:S02]  /*7bd0*/  IADD3.X R7, PT, PT, RZ, R11, RZ, P0, !PT ;  /* 0x0000000bff077210 */ /* 0x000fe400007fe4ff */
[----:B------:R-:W-:-:S03]  /*7be0*/  ISETP.NE.AND P0, PT, R13, R0, PT ;  /* 0x000000000d00720c */ /* 0x000fc60003f05270 */
[----:B------:R4:W-:Y:S10]  /*7bf0*/  STG.E.U8 desc[UR4][R6.64], RZ ;  /* 0x000000ff06007986 */ /* 0x0009f4000c101104 */
[----:B----4-:R-:W-:Y:S05]  /*7c00*/  @P0 BRA `(.L_x_187) ;  /* 0xfffffffc00e40947 */ /* 0x010fea000383ffff */
.L_x_181:
[----:B------:R-:W-:Y:S05]  /*7c10*/  BSYNC.RECONVERGENT B0 ;  /* 0x0000000000007941 */ /* 0x000fea0003800200 */
.L_x_180:
[----:B------:R-:W-:Y:S01]  /*7c20*/  ISETP.GE.AND P0, PT, R8, 0x1, PT ;  /* 0x000000010800780c */ /* 0x000fe20003f06270 */
[----:B------:R-:W-:-:S12]  /*7c30*/  BSSY.RECONVERGENT B2, `(.L_x_188) ;  /* 0x00000d0000027945 */ /* 0x000fd80003800200 */
[----:B------:R-:W-:Y:S05]  /*7c40*/  @!P0 BRA `(.L_x_189) ;  /* 0x0000000c00388947 */ /* 0x000fea0003800000 */
[C---:B--2---:R-:W-:Y:S01]  /*7c50*/  VIADD R0, R9.reuse, 0x1 ;  /* 0x0000000109007836 */ /* 0x044fe20000000000 */
[C---:B0-----:R-:W-:Y:S01]  /*7c60*/  LOP3.LUT R24, R9.reuse, 0x3, RZ, 0xc0, !PT ;  /* 0x0000000309187812 */ /* 0x041fe200078ec0ff */
[----:B-1----:R-:W-:Y:S01]  /*7c70*/  IMAD.MOV.U32 R15, RZ, RZ, 0x1 ;  /* 0x00000001ff0f7424 */ /* 0x002fe200078e00ff */
[----:B------:R-:W-:-:S07]  /*7c80*/  LOP3.LUT R5, R9, 0x7ffffffc, RZ, 0xc0, !PT ;  /* 0x7ffffffc09057812 */ /* 0x000fce00078ec0ff */
.L_x_225:
[----:B------:R-:W-:Y:S01]  /*7c90*/  ISETP.GE.AND P0, PT, R9, 0x1, PT ;  /* 0x000000010900780c */ /* 0x000fe20003f06270 */
[----:B------:R-:W-:-:S12]  /*7ca0*/  BSSY.RECONVERGENT B1, `(.L_x_190) ;  /* 0x00000c5000017945 */ /* 0x000fd80003800200 */
[----:B01234-:R-:W-:Y:S05]  /*7cb0*/  @!P0 BRA `(.L_x_191) ;  /* 0x0000000c000c8947 */ /* 0x01ffea0003800000 */
[----:B------:R-:W-:Y:S01]  /*7cc0*/  ISETP.GE.U32.AND P0, PT, R9, 0x4, PT ;  /* 0x000000040900780c */ /* 0x000fe20003f06070 */
[C---:B------:R-:W-:Y:S01]  /*7cd0*/  VIADD R13, R15.reuse, 0xffffffff ;  /* 0xffffffff0f0d7836 */ /* 0x040fe20000000000 */
[----:B------:R-:W-:Y:S01]  /*7ce0*/  BSSY.RECONVERGENT B0, `(.L_x_192) ;  /* 0x000006a000007945 */ /* 0x000fe20003800200 */
[----:B------:R-:W-:Y:S01]  /*7cf0*/  IMAD R16, R0, R15, RZ ;  /* 0x0000000f00107224 */ /* 0x000fe200078e02ff */
[----:B------:R-:W-:Y:S01]  /*7d00*/  MOV R17, 0x1 ;  /* 0x0000000100117802 */ /* 0x000fe20000000f00 */
[----:B---3-5:R-:W-:-:S04]  /*7d10*/  IMAD.WIDE R6, R15, 0x4, R2 ;  /* 0x000000040f067825 */ /* 0x028fc800078e0202 */
[----:B------:R-:W-:-:S04]  /*7d20*/  IMAD R14, R0, R13, RZ ;  /* 0x0000000d000e7224 */ /* 0x000fc800078e02ff */
[----:B------:R-:W-:Y:S05]  /*7d30*/  @!P0 BRA `(.L_x_193) ;  /* 0x0000000400908947 */ /* 0x000fea0003800000 */
[----:B------:R-:W-:-:S07]  /*7d40*/  IMAD.MOV.U32 R17, RZ, RZ, 0x1 ;  /* 0x00000001ff117424 */ /* 0x000fce00078e00ff */
.L_x_210:
[----:B--2---:R-:W2:Y:S01]  /*7d50*/  LDG.E R25, desc[UR4][R6.64+-0x4] ;  /* 0xfffffc0406197981 */ /* 0x004ea2000c1e1900 */
[----:B01-34-:R-:W-:-:S05]  /*7d60*/  IMAD.IADD R13, R14, 0x1, R17 ;  /* 0x000000010e0d7824 */ /* 0x01bfca00078e0211 */
[----:B------:R-:W-:-:S04]  /*7d70*/  IADD3 R18, P1, PT, R10, R13, RZ ;  /* 0x0000000d0a127210 */ /* 0x000fc80007f3e0ff */
[----:B------:R-:W-:Y:S02]  /*7d80*/  LEA.HI.X.SX32 R19, R13, R11, 0x1, P1 ;  /* 0x0000000b0d137211 */ /* 0x000fe400008f0eff */
[----:B--2---:R-:W-:-:S13]  /*7d90*/  ISETP.GE.AND P0, PT, R17, R25, PT ;  /* 0x000000191100720c */ /* 0x004fda0003f06270 */
[----:B------:R-:W2:Y:S01]  /*7da0*/  @!P0 LDG.E.U8 R23, desc[UR4][R18.64] ;  /* 0x0000000412178981 */ /* 0x000ea2000c1e1100 */
[----:B------:R-:W-:-:S05]  /*7db0*/  IMAD.IADD R21, R0, 0x1, R13 ;  /* 0x0000000100157824 */ /* 0x000fca00078e020d */
[----:B------:R-:W-:-:S05]  /*7dc0*/  IADD3 R20, P1, PT, R10, R21, RZ ;  /* 0x000000150a147210 */ /* 0x000fca0007f3e0ff */
[----:B------:R-:W-:-:S05]  /*7dd0*/  IMAD.X R21, RZ, RZ, R11, P1 ;  /* 0x000000ffff157224 */ /* 0x000fca00008e060b */
[----:B--2---:R0:W-:Y:S04]  /*7de0*/  @!P0 STG.E.U8 desc[UR4][R20.64], R23 ;  /* 0x0000001714008986 */ /* 0x0041e8000c101104 */
[----:B------:R-:W2:Y:S01]  /*7df0*/  @!P0 LDG.E R25, desc[UR4][R6.64+-0x4] ;  /* 0xfffffc0406198981 */ /* 0x000ea2000c1e1900 */
[----:B------:R-:W-:Y:S01]  /*7e00*/  BSSY.RECONVERGENT B3, `(.L_x_194) ;  /* 0x000000f000037945 */ /* 0x000fe20003800200 */
[----:B------:R-:W-:Y:S01]  /*7e10*/  IADD3 R12, P1, P2, R10, R17, R16 ;  /* 0x000000110a0c7210 */ /* 0x000fe20007a3e010 */
[C---:B------:R-:W-:Y:S01]  /*7e20*/  VIADD R26, R17.reuse, 0x1 ;  /* 0x00000001111a7836 */ /* 0x040fe20000000000 */
[----:B--2---:R-:W-:-:S13]  /*7e30*/  ISETP.GE.AND P0, PT, R17, R25, PT ;  /* 0x000000191100720c */ /* 0x004fda0003f06270 */
[----:B0-----:R-:W-:Y:S05]  /*7e40*/  @!P0 BRA `(.L_x_195) ;  /* 0x0000000000288947 */ /* 0x001fea0003800000 */
[----:B------:R-:W2:Y:S02]  /*7e50*/  LDG.E.U8 R22, desc[UR4][R18.64] ;  /* 0x0000000412167981 */ /* 0x000ea4000c1e1100 */
[----:B--2---:R-:W-:-:S13]  /*7e60*/  ISETP.NE.AND P0, PT, R22, RZ, PT ;  /* 0x000000ff1600720c */ /* 0x004fda0003f05270 */
[----:B------:R-:W-:-:S04]  /*7e70*/  @!P0 IADD3 R25, PT, PT, R13, -R25, RZ ;  /* 0x800000190d198210 */ /* 0x000fc80007ffe0ff */
[----:B------:R-:W-:-:S04]  /*7e80*/  @!P0 IADD3 R22, P3, PT, R10, R25, RZ ;  /* 0x000000190a168210 */ /* 0x000fc80007f7e0ff */
[----:B------:R-:W-:-:S05]  /*7e90*/  @!P0 LEA.HI.X.SX32 R23, R25, R11, 0x1, P3 ;  /* 0x0000000b19178211 */ /* 0x000fca00018f0eff */
[----:B------:R-:W2:Y:S02]  /*7ea0*/  @!P0 LDG.E.U8 R22, desc[UR4][R22.64] ;  /* 0x0000000416168981 */ /* 0x000ea4000c1e1100 */
[----:B--2---:R-:W-:-:S04]  /*7eb0*/  ISETP.NE.OR P0, PT, R22, RZ, P0 ;  /* 0x000000ff1600720c */ /* 0x004fc80000705670 */
[----:B------:R-:W-:-:S05]  /*7ec0*/  SEL R27, RZ, 0x1, !P0 ;  /* 0x00000001ff1b7807 */ /* 0x000fca0004000000 */
[----:B------:R0:W-:Y:S04]  /*7ed0*/  STG.E.U8 desc[UR4][R20.64], R27 ;  /* 0x0000001b14007986 */ /* 0x0001e8000c101104 */
[----:B------:R0:W5:Y:S02]  /*7ee0*/  LDG.E R25, desc[UR4][R6.64+-0x4] ;  /* 0xfffffc0406197981 */ /* 0x000164000c1e1900 */
.L_x_195:
[----:B------:R-:W-:Y:S05]  /*7ef0*/  BSYNC.RECONVERGENT B3 ;  /* 0x0000000000037941 */ /* 0x000fea0003800200 */
.L_x_194:
[----:B-----5:R-:W-:Y:S01]  /*7f00*/  ISETP.GE.AND P0, PT, R26, R25, PT ;  /* 0x000000191a00720c */ /* 0x020fe20003f06270 */
[----:B------:R-:W-:Y:S01]  /*7f10*/  BSSY.RECONVERGENT B3, `(.L_x_196) ;  /* 0x0000006000037945 */ /* 0x000fe20003800200 */
[----:B------:R-:W-:-:S11]  /*7f20*/  IADD3.X R13, PT, PT, R11, RZ, RZ, P1, P2 ;  /* 0x000000ff0b0d7210 */ /* 0x000fd60000fe44ff */
[----:B------:R-:W-:Y:S05]  /*7f30*/  @P0 BRA `(.L_x_197) ;  /* 0x00000000000c0947 */ /* 0x000fea0003800000 */
[----:B0-----:R-:W2:Y:S04]  /*7f40*/  LDG.E.U8 R21, desc[UR4][R18.64+0x1] ;  /* 0x0000010412157981 */ /* 0x001ea8000c1e1100 */
[----:B--2---:R1:W-:Y:S04]  /*7f50*/  STG.E.U8 desc[UR4][R12.64+0x1], R21 ;  /* 0x000001150c007986 */ /* 0x0043e8000c101104 */
[----:B------:R1:W5:Y:S02]  /*7f60*/  LDG.E R25, desc[UR4][R6.64+-0x4] ;  /* 0xfffffc0406197981 */ /* 0x000364000c1e1900 */
.L_x_197:
[----:B------:R-:W-:Y:S05]  /*7f70*/  BSYNC.RECONVERGENT B3 ;  /* 0x0000000000037941 */ /* 0x000fea0003800200 */
.L_x_196:
[----:B-----5:R-:W-:Y:S01]  /*7f80*/  ISETP.GE.AND P0, PT, R26, R25, PT ;  /* 0x000000191a00720c */ /* 0x020fe20003f06270 */
[----:B------:R-:W-:Y:S01]  /*7f90*/  BSSY.RECONVERGENT B3, `(.L_x_198) ;  /* 0x000000d000037945 */ /* 0x000fe20003800200 */
[----:B------:R-:W-:-:S11]  /*7fa0*/  VIADD R22, R17, 0x2 ;  /* 0x0000000211167836 */ /* 0x000fd60000000000 */
[----:B------:R-:W-:Y:S05]  /*7fb0*/  @!P0 BRA `(.L_x_199) ;  /* 0x0000000000288947 */ /* 0x000fea0003800000 */
[----:B0-----:R-:W2:Y:S02]  /*7fc0*/  LDG.E.U8 R20, desc[UR4][R18.64+0x1] ;  /* 0x0000010412147981 */ /* 0x001ea4000c1e1100 */
[----:B--2---:R-:W-:-:S13]  /*7fd0*/  ISETP.NE.AND P0, PT, R20, RZ, PT ;  /* 0x000000ff1400720c */ /* 0x004fda0003f05270 */
[----:B------:R-:W-:-:S04]  /*7fe0*/  @!P0 IADD3 R25, PT, PT, -R25, R26, R14 ;  /* 0x0000001a19198210 */ /* 0x000fc80007ffe10e */
[----:B------:R-:W-:-:S04]  /*7ff0*/  @!P0 IADD3 R20, P1, PT, R10, R25, RZ ;  /* 0x000000190a148210 */ /* 0x000fc80007f3e0ff */
[----:B-1----:R-:W-:-:S05]  /*8000*/  @!P0 LEA.HI.X.SX32 R21, R25, R11, 0x1, P1 ;  /* 0x0000000b19158211 */ /* 0x002fca00008f0eff */
[----:B------:R-:W2:Y:S02]  /*8010*/  @!P0 LDG.E.U8 R20, desc[UR4][R20.64] ;  /* 0x0000000414148981 */ /* 0x000ea4000c1e1100 */
[----:B--2---:R-:W-:-:S04]  /*8020*/  ISETP.NE.OR P0, PT, R20, RZ, P0 ;  /* 0x000000ff1400720c */ /* 0x004fc80000705670 */
[----:B------:R-:W-:-:S05]  /*8030*/  SEL R23, RZ, 0x1, !P0 ;  /* 0x00000001ff177807 */ /* 0x000fca0004000000 */
[----:B------:R2:W-:Y:S04]  /*8040*/  STG.E.U8 desc[UR4][R12.64+0x1], R23 ;  /* 0x000001170c007986 */ /* 0x0005e8000c101104 */
[----:B------:R2:W5:Y:S02]  /*8050*/  LDG.E R25, desc[UR4][R6.64+-0x4] ;  /* 0xfffffc0406197981 */ /* 0x000564000c1e1900 */
.L_x_199:
[----:B------:R-:W-:Y:S05]  /*8060*/  BSYNC.RECONVERGENT B3 ;  /* 0x0000000000037941 */ /* 0x000fea0003800200 */
.L_x_198:
[----:B-----5:R-:W-:Y:S01]  /*8070*/  ISETP.GE.AND P0, PT, R22, R25, PT ;  /* 0x000000191600720c */ /* 0x020fe20003f06270 */
[----:B------:R-:W-:-:S12]  /*8080*/  BSSY.RECONVERGENT B3, `(.L_x_200) ;  /* 0x0000005000037945 */ /* 0x000fd80003800200 */
[----:B------:R-:W-:Y:S05]  /*8090*/  @P0 BRA `(.L_x_201) ;  /* 0x00000000000c0947 */ /* 0x000fea0003800000 */
[----:B01----:R-:W3:Y:S04]  /*80a0*/  LDG.E.U8 R21, desc[UR4][R18.64+0x2] ;  /* 0x0000020412157981 */ /* 0x003ee8000c1e1100 */
[----:B---3--:R3:W-:Y:S04]  /*80b0*/  STG.E.U8 desc[UR4][R12.64+0x2], R21 ;  /* 0x000002150c007986 */ /* 0x0087e8000c101104 */
[----:B------:R3:W5:Y:S02]  /*80c0*/  LDG.E R25, desc[UR4][R6.64+-0x4] ;  /* 0xfffffc0406197981 */ /* 0x000764000c1e1900 */
.L_x_201:
[----:B------:R-:W-:Y:S05]  /*80d0*/  BSYNC.RECONVERGENT B3 ;  /* 0x0000000000037941 */ /* 0x000fea0003800200 */
.L_x_200:
[----:B-----5:R-:W-:Y:S01]  /*80e0*/  ISETP.GE.AND P0, PT, R22, R25, PT ;  /* 0x000000191600720c */ /* 0x020fe20003f06270 */
[----:B------:R-:W-:Y:S01]  /*80f0*/  BSSY.RECONVERGENT B3, `(.L_x_202) ;  /* 0x000000d000037945 */ /* 0x000fe20003800200 */
[----:B------:R-:W-:-:S11]  /*8100*/  VIADD R26, R17, 0x3 ;  /* 0x00000003111a7836 */ /* 0x000fd60000000000 */
[----:B------:R-:W-:Y:S05]  /*8110*/  @!P0 BRA `(.L_x_203) ;  /* 0x0000000000288947 */ /* 0x000fea0003800000 */
[----:B0-----:R-:W4:Y:S02]  /*8120*/  LDG.E.U8 R20, desc[UR4][R18.64+0x2] ;  /* 0x0000020412147981 */ /* 0x001f24000c1e1100 */
[----:B----4-:R-:W-:-:S13]  /*8130*/  ISETP.NE.AND P0, PT, R20, RZ, PT ;  /* 0x000000ff1400720c */ /* 0x010fda0003f05270 */
[----:B------:R-:W-:-:S04]  /*8140*/  @!P0 IADD3 R25, PT, PT, -R25, R22, R14 ;  /* 0x0000001619198210 */ /* 0x000fc80007ffe10e */
[----:B------:R-:W-:-:S04]  /*8150*/  @!P0 IADD3 R20, P1, PT, R10, R25, RZ ;  /* 0x000000190a148210 */ /* 0x000fc80007f3e0ff */
[----:B-1-3--:R-:W-:-:S05]  /*8160*/  @!P0 LEA.HI.X.SX32 R21, R25, R11, 0x1, P1 ;  /* 0x0000000b19158211 */ /* 0x00afca00008f0eff */
[----:B------:R-:W3:Y:S02]  /*8170*/  @!P0 LDG.E.U8 R20, desc[UR4][R20.64] ;  /* 0x0000000414148981 */ /* 0x000ee4000c1e1100 */
[----:B---3--:R-:W-:-:S04]  /*8180*/  ISETP.NE.OR P0, PT, R20, RZ, P0 ;  /* 0x000000ff1400720c */ /* 0x008fc80000705670 */
[----:B--2---:R-:W-:-:S05]  /*8190*/  SEL R23, RZ, 0x1, !P0 ;  /* 0x00000001ff177807 */ /* 0x004fca0004000000 */
[----:B------:R4:W-:Y:S04]  /*81a0*/  STG.E.U8 desc[UR4][R12.64+0x2], R23 ;  /* 0x000002170c007986 */ /* 0x0009e8000c101104 */
[----:B------:R4:W5:Y:S02]  /*81b0*/  LDG.E R25, desc[UR4][R6.64+-0x4] ;  /* 0xfffffc0406197981 */ /* 0x000964000c1e1900 */
.L_x_203:
[----:B------:R-:W-:Y:S05]  /*81c0*/  BSYNC.RECONVERGENT B3 ;  /* 0x0000000000037941 */ /* 0x000fea0003800200 */
.L_x_202:
[----:B-----5:R-:W-:Y:S01]  /*81d0*/  ISETP.GE.AND P0, PT, R26, R25, PT ;  /* 0x000000191a00720c */ /* 0x020fe20003f06270 */
[----:B------:R-:W-:-:S12]  /*81e0*/  BSSY.RECONVERGENT B3, `(.L_x_204) ;  /* 0x0000005000037945 */ /* 0x000fd80003800200 */
[----:B------:R-:W-:Y:S05]  /*81f0*/  @P0 BRA `(.L_x_205) ;  /* 0x00000000000c0947 */ /* 0x000fea0003800000 */
[----:B01-3--:R-:W3:Y:S04]  /*8200*/  LDG.E.U8 R21, desc[UR4][R18.64+0x3] ;  /* 0x0000030412157981 */ /* 0x00bee8000c1e1100 */
[----:B---3--:R0:W-:Y:S04]  /*8210*/  STG.E.U8 desc[UR4][R12.64+0x3], R21 ;  /* 0x000003150c007986 */ /* 0x0081e8000c101104 */
[----:B------:R0:W5:Y:S02]  /*8220*/  LDG.E R25, desc[UR4][R6.64+-0x4] ;  /* 0xfffffc0406197981 */ /* 0x000164000c1e1900 */
.L_x_205:
[----:B------:R-:W-:Y:S05]  /*8230*/  BSYNC.RECONVERGENT B3 ;  /* 0x0000000000037941 */ /* 0x000fea0003800200 */
.L_x_204:
[----:B-----5:R-:W-:Y:S01]  /*8240*/  ISETP.GE.AND P0, PT, R26, R25, PT ;  /* 0x000000191a00720c */ /* 0x020fe20003f06270 */
[----:B------:R-:W-:-:S12]  /*8250*/  BSSY.RECONVERGENT B3, `(.L_x_206) ;  /* 0x000000f000037945 */ /* 0x000fd80003800200 */
[----:B------:R-:W-:Y:S05]  /*8260*/  @!P0 BRA `(.L_x_207) ;  /* 0x0000000000348947 */ /* 0x000fea0003800000 */
[----:B------:R-:W5:Y:S01]  /*8270*/  LDG.E.U8 R18, desc[UR4][R18.64+0x3] ;  /* 0x0000030412127981 */ /* 0x000f62000c1e1100 */
[----:B------:R-:W-:Y:S01]  /*8280*/  BSSY.RECONVERGENT B4, `(.L_x_208) ;  /* 0x0000009000047945 */ /* 0x000fe20003800200 */
[----:B------:R-:W-:Y:S02]  /*8290*/  PLOP3.LUT P0, PT, PT, PT, PT, 0x80, 0x8 ;  /* 0x000000000008781c */ /* 0x000fe40003f0f070 */
[----:B-----5:R-:W-:-:S13]  /*82a0*/  ISETP.NE.AND P1, PT, R18, RZ, PT ;  /* 0x000000ff1200720c */ /* 0x020fda0003f25270 */
[----:B------:R-:W-:Y:S05]  /*82b0*/  @P1 BRA `(.L_x_209) ;  /* 0x0000000000141947 */ /* 0x000fea0003800000 */
[----:B------:R-:W-:-:S04]  /*82c0*/  IADD3 R25, PT, PT, -R25, R26, R14 ;  /* 0x0000001a19197210 */ /* 0x000fc80007ffe10e */
[----:B------:R-:W-:-:S04]  /*82d0*/  IADD3 R18, P0, PT, R10, R25, RZ ;  /* 0x000000190a127210 */ /* 0x000fc80007f1e0ff */
[----:B------:R-:W-:-:S05]  /*82e0*/  LEA.HI.X.SX32 R19, R25, R11, 0x1, P0 ;  /* 0x0000000b19137211 */ /* 0x000fca00000f0eff */
[----:B------:R-:W5:Y:S02]  /*82f0*/  LDG.E.U8 R18, desc[UR4][R18.64] ;  /* 0x0000000412127981 */ /* 0x000f64000c1e1100 */
[----:B-----5:R-:W-:-:S13]  /*8300*/  ISETP.NE.AND P0, PT, R18, RZ, PT ;  /* 0x000000ff1200720c */ /* 0x020fda0003f05270 */
.L_x_209:
[----:B------:R-:W-:Y:S05]  /*8310*/  BSYNC.RECONVERGENT B4 ;  /* 0x0000000000047941 */ /* 0x000fea0003800200 */
.L_x_208:
[----:B------:R-:W-:-:S05]  /*8320*/  SEL R19, RZ, 0x1, !P0 ;  /* 0x00000001ff137807 */ /* 0x000fca0004000000 */
[----:B------:R0:W-:Y:S02]  /*8330*/  STG.E.U8 desc[UR4][R12.64+0x3], R19 ;  /* 0x000003130c007986 */ /* 0x0001e4000c101104 */
.L_x_207:
[----:B------:R-:W-:Y:S05]  /*8340*/  BSYNC.RECONVERGENT B3 ;  /* 0x0000000000037941 */ /* 0x000fea0003800200 */
.L_x_206:
[----:B------:R-:W-:Y:S01]  /*8350*/  ISETP.NE.AND P0, PT, R26, R5, PT ;  /* 0x000000051a00720c */ /* 0x000fe20003f05270 */
[----:B------:R-:W-:-:S12]  /*8360*/  VIADD R17, R17, 0x4 ;  /* 0x0000000411117836 */ /* 0x000fd80000000000 */
[----:B------:R-:W-:Y:S05]  /*8370*/  @P0 BRA `(.L_x_210) ;  /* 0xfffffff800740947 */ /* 0x000fea000383ffff */
.L_x_193:
[----:B------:R-:W-:Y:S05]  /*8380*/  BSYNC.RECONVERGENT B0 ;  /* 0x0000000000007941 */ /* 0x000fea0003800200 */
.L_x_192:
[----:B------:R-:W-:-:S13]  /*8390*/  ISETP.NE.AND P0, PT, R24, RZ, PT ;  /* 0x000000ff1800720c */ /* 0x000fda0003f05270 */
[----:B------:R-:W-:Y:S05]  /*83a0*/  @!P0 BRA `(.L_x_191) ;  /* 0x0000000400508947 */ /* 0x000fea0003800000 */
[----:B0-----:R-:W5:Y:S01]  /*83b0*/  LDG.E R20, desc[UR4][R6.64+-0x4] ;  /* 0xfffffc0406147981 */ /* 0x001f62000c1e1900 */
[----:B--2-4-:R-:W-:-:S05]  /*83c0*/  IMAD.IADD R23, R14, 0x1, R17 ;  /* 0x000000010e177824 */ /* 0x014fca00078e0211 */
[----:B-1-3--:R-:W-:-:S04]  /*83d0*/  IADD3 R12, P1, PT, R10, R23, RZ ;  /* 0x000000170a0c7210 */ /* 0x00afc80007f3e0ff */
[----:B------:R-:W-:Y:S02]  /*83e0*/  LEA.HI.X.SX32 R13, R23, R11, 0x1, P1 ;  /* 0x0000000b170d7211 */ /* 0x000fe400008f0eff */
[----:B-----5:R-:W-:-:S13]  /*83f0*/  ISETP.GE.AND P0, PT, R17, R20, PT ;  /* 0x000000141100720c */ /* 0x020fda0003f06270 */
[----:B------:R-:W2:Y:S01]  /*8400*/  @!P0 LDG.E.U8 R21, desc[UR4][R12.64] ;  /* 0x000000040c158981 */ /* 0x000ea2000c1e1100 */
[----:B------:R-:W-:-:S05]  /*8410*/  IMAD.IADD R19, R0, 0x1, R23 ;  /* 0x0000000100137824 */ /* 0x000fca00078e0217 */
[----:B------:R-:W-:-:S04]  /*8420*/  IADD3 R18, P1, PT, R10, R19, RZ ;  /* 0x000000130a127210 */ /* 0x000fc80007f3e0ff */
[----:B------:R-:W-:-:S05]  /*8430*/  IADD3.X R19, PT, PT, RZ, R11, RZ, P1, !PT ;  /* 0x0000000bff137210 */ /* 0x000fca0000ffe4ff */
[----:B--2---:R0:W-:Y:S04]  /*8440*/  @!P0 STG.E.U8 desc[UR4][R18.64], R21 ;  /* 0x0000001512008986 */ /* 0x0041e8000c101104 */
[----:B------:R-:W2:Y:S01]  /*8450*/  @!P0 LDG.E R20, desc[UR4][R6.64+-0x4] ;  /* 0xfffffc0406148981 */ /* 0x000ea2000c1e1900 */
[----:B------:R-:W-:Y:S01]  /*8460*/  BSSY.RECONVERGENT B0, `(.L_x_211) ;  /* 0x0000010000007945 */ /* 0x000fe20003800200 */
[----:B--2---:R-:W-:-:S13]  /*8470*/  ISETP.GE.AND P0, PT, R17, R20, PT ;  /* 0x000000141100720c */ /* 0x004fda0003f06270 */
[----:B0-----:R-:W-:Y:S05]  /*8480*/  @!P0 BRA `(.L_x_212) ;  /* 0x0000000000348947 */ /* 0x001fea0003800000 */
[----:B------:R-:W2:Y:S01]  /*8490*/  LDG.E.U8 R21, desc[UR4][R12.64] ;  /* 0x000000040c157981 */ /* 0x000ea2000c1e1100 */
[----:B------:R-:W-:Y:S01]  /*84a0*/  BSSY.RECONVERGENT B3, `(.L_x_213) ;  /* 0x0000009000037945 */ /* 0x000fe20003800200 */
[----:B------:R-:W-:Y:S02]  /*84b0*/  PLOP3.LUT P0, PT, PT, PT, PT, 0x80, 0x8 ;  /* 0x000000000008781c */ /* 0x000fe40003f0f070 */
[----:B--2---:R-:W-:-:S13]  /*84c0*/  ISETP.NE.AND P1, PT, R21, RZ, PT ;  /* 0x000000ff1500720c */ /* 0x004fda0003f25270 */
[----:B------:R-:W-:Y:S05]  /*84d0*/  @P1 BRA `(.L_x_214) ;  /* 0x0000000000141947 */ /* 0x000fea0003800000 */
[----:B------:R-:W-:-:S05]  /*84e0*/  IMAD.IADD R21, R23, 0x1, -R20 ;  /* 0x0000000117157824 */ /* 0x000fca00078e0a14 */
[----:B------:R-:W-:-:S04]  /*84f0*/  IADD3 R20, P0, PT, R10, R21, RZ ;  /* 0x000000150a147210 */ /* 0x000fc80007f1e0ff */
[----:B------:R-:W-:-:S05]  /*8500*/  LEA.HI.X.SX32 R21, R21, R11, 0x1, P0 ;  /* 0x0000000b15157211 */ /* 0x000fca00000f0eff */
[----:B------:R-:W2:Y:S02]  /*8510*/  LDG.E.U8 R20, desc[UR4][R20.64] ;  /* 0x0000000414147981 */ /* 0x000ea4000c1e1100 */
[----:B--2---:R-:W-:-:S13]  /*8520*/  ISETP.NE.AND P0, PT, R20, RZ, PT ;  /* 0x000000ff1400720c */ /* 0x004fda0003f05270 */
.L_x_214:
[----:B------:R-:W-:Y:S05]  /*8530*/  BSYNC.RECONVERGENT B3 ;  /* 0x0000000000037941 */ /* 0x000fea0003800200 */
.L_x_213:
[----:B------:R-:W-:-:S05]  /*8540*/  SEL R21, RZ, 0x1, !P0 ;  /* 0x00000001ff157807 */ /* 0x000fca0004000000 */
[----:B------:R0:W-:Y:S02]  /*8550*/  STG.E.U8 desc[UR4][R18.64], R21 ;  /* 0x0000001512007986 */ /* 0x0001e4000c101104 */
.L_x_212:
[----:B------:R-:W-:Y:S05]  /*8560*/  BSYNC.RECONVERGENT B0 ;  /* 0x0000000000007941 */ /* 0x000fea0003800200 */
.L_x_211:
[----:B------:R-:W-:-:S13]  /*8570*/  ISETP.NE.AND P0, PT, R24, 0x1, PT ;  /* 0x000000011800780c */ /* 0x000fda0003f05270 */
[----:B------:R-:W-:Y:S05]  /*8580*/  @!P0 BRA `(.L_x_191) ;  /* 0x0000000000d88947 */ /* 0x000fea0003800000 */
[----:B0-----:R-:W2:Y:S01]  /*8590*/  LDG.E R21, desc[UR4][R6.64+-0x4] ;  /* 0xfffffc0406157981 */ /* 0x001ea2000c1e1900 */
[----:B------:R-:W-:Y:S01]  /*85a0*/  VIADD R20, R17, 0x1 ;  /* 0x0000000111147836 */ /* 0x000fe20000000000 */
[----:B------:R-:W-:Y:S01]  /*85b0*/  IADD3 R18, P1, P2, R10, R17, R16 ;  /* 0x000000110a127210 */ /* 0x000fe20007a3e010 */
[----:B------:R-:W-:Y:S03]  /*85c0*/  BSSY.RECONVERGENT B0, `(.L_x_215) ;  /* 0x0000007000007945 */ /* 0x000fe60003800200 */
[----:B------:R-:W-:Y:S02]  /*85d0*/  IADD3.X R19, PT, PT, R11, RZ, RZ, P1, P2 ;  /* 0x000000ff0b137210 */ /* 0x000fe40000fe44ff */
[----:B--2---:R-:W-:-:S13]  /*85e0*/  ISETP.GE.AND P0, PT, R20, R21, PT ;  /* 0x000000151400720c */ /* 0x004fda0003f06270 */
[----:B------:R-:W-:Y:S05]  /*85f0*/  @P0 BRA `(.L_x_216) ;  /* 0x00000000000c0947 */ /* 0x000fea0003800000 */
[----:B------:R-:W2:Y:S04]  /*8600*/  LDG.E.U8 R23, desc[UR4][R12.64+0x1] ;  /* 0x000001040c177981 */ /* 0x000ea8000c1e1100 */
[----:B--2---:R0:W-:Y:S04]  /*8610*/  STG.E.U8 desc[UR4][R18.64+0x1], R23 ;  /* 0x0000011712007986 */ /* 0x0041e8000c101104 */
[----:B------:R0:W5:Y:S02]  /*8620*/  LDG.E R21, desc[UR4][R6.64+-0x4] ;  /* 0xfffffc0406157981 */ /* 0x000164000c1e1900 */
.L_x_216:
[----:B------:R-:W-:Y:S05]  /*8630*/  BSYNC.RECONVERGENT B0 ;  /* 0x0000000000007941 */ /* 0x000fea0003800200 */
.L_x_215:
[----:B-----5:R-:W-:Y:S01]  /*8640*/  ISETP.GE.AND P0, PT, R20, R21, PT ;  /* 0x000000151400720c */ /* 0x020fe20003f06270 */
[----:B------:R-:W-:-:S12]  /*8650*/  BSSY.RECONVERGENT B0, `(.L_x_217) ;  /* 0x000000f000007945 */ /* 0x000fd80003800200 */
[----:B------:R-:W-:Y:S05]  /*8660*/  @!P0 BRA `(.L_x_218) ;  /* 0x0000000000348947 */ /* 0x000fea0003800000 */
[----:B------:R-:W2:Y:S01]  /*8670*/  LDG.E.U8 R16, desc[UR4][R12.64+0x1] ;  /* 0x000001040c107981 */ /* 0x000ea2000c1e1100 */
[----:B------:R-:W-:Y:S01]  /*8680*/  BSSY.RECONVERGENT B3, `(.L_x_219) ;  /* 0x0000009000037945 */ /* 0x000fe20003800200 */
[----:B------:R-:W-:Y:S02]  /*8690*/  PLOP3.LUT P0, PT, PT, PT, PT, 0x80, 0x8 ;  /* 0x000000000008781c */ /* 0x000fe40003f0f070 */
[----:B--2---:R-:W-:-:S13]  /*86a0*/  ISETP.NE.AND P1, PT, R16, RZ, PT ;  /* 0x000000ff1000720c */ /* 0x004fda0003f25270 */
[----:B------:R-:W-:Y:S05]  /*86b0*/  @P1 BRA `(.L_x_220) ;  /* 0x0000000000141947 */ /* 0x000fea0003800000 */
[----:B------:R-:W-:-:S04]  /*86c0*/  IADD3 R21, PT, PT, -R21, R20, R14 ;  /* 0x0000001415157210 */ /* 0x000fc80007ffe10e */
[----:B------:R-:W-:-:S04]  /*86d0*/  IADD3 R20, P0, PT, R10, R21, RZ ;  /* 0x000000150a147210 */ /* 0x000fc80007f1e0ff */
[----:B------:R-:W-:-:S05]  /*86e0*/  LEA.HI.X.SX32 R21, R21, R11, 0x1, P0 ;  /* 0x0000000b15157211 */ /* 0x000fca00000f0eff */
[----:B------:R-:W2:Y:S02]  /*86f0*/  LDG.E.U8 R20, desc[UR4][R20.64] ;  /* 0x0000000414147981 */ /* 0x000ea4000c1e1100 */
[----:B--2---:R-:W-:-:S13]  /*8700*/  ISETP.NE.AND P0, PT, R20, RZ, PT ;  /* 0x000000ff1400720c */ /* 0x004fda0003f05270 */
.L_x_220:
[----:B------:R-:W-:Y:S05]  /*8710*/  BSYNC.RECONVERGENT B3 ;  /* 0x0000000000037941 */ /* 0x000fea0003800200 */
.L_x_219:
[----:B------:R-:W-:-:S05]  /*8720*/  SEL R21, RZ, 0x1, !P0 ;  /* 0x00000001ff157807 */ /* 0x000fca0004000000 */
[----:B------:R1:W-:Y:S02]  /*8730*/  STG.E.U8 desc[UR4][R18.64+0x1], R21 ;  /* 0x0000011512007986 */ /* 0x0003e4000c101104 */
.L_x_218:
[----:B------:R-:W-:Y:S05]  /*8740*/  BSYNC.RECONVERGENT B0 ;  /* 0x0000000000007941 */ /* 0x000fea0003800200 */
.L_x_217:
[----:B------:R-:W-:-:S13]  /*8750*/  ISETP.NE.AND P0, PT, R24, 0x2, PT ;  /* 0x000000021800780c */ /* 0x000fda0003f05270 */
[----:B------:R-:W-:Y:S05]  /*8760*/  @!P0 BRA `(.L_x_191) ;  /* 0x0000000000608947 */ /* 0x000fea0003800000 */
[----:B-1----:R-:W2:Y:S01]  /*8770*/  LDG.E R21, desc[UR4][R6.64+-0x4] ;  /* 0xfffffc0406157981 */ /* 0x002ea2000c1e1900 */
[----:B------:R-:W-:Y:S01]  /*8780*/  VIADD R16, R17, 0x2 ;  /* 0x0000000211107836 */ /* 0x000fe20000000000 */
[----:B------:R-:W-:Y:S04]  /*8790*/  BSSY.RECONVERGENT B0, `(.L_x_221) ;  /* 0x0000006000007945 */ /* 0x000fe80003800200 */
[----:B--2---:R-:W-:-:S13]  /*87a0*/  ISETP.GE.AND P0, PT, R16, R21, PT ;  /* 0x000000151000720c */ /* 0x004fda0003f06270 */
[----:B------:R-:W-:Y:S05]  /*87b0*/  @P0 BRA `(.L_x_222) ;  /* 0x00000000000c0947 */ /* 0x000fea0003800000 */
[----:B------:R-:W2:Y:S04]  /*87c0*/  LDG.E.U8 R17, desc[UR4][R12.64+0x2] ;  /* 0x000002040c117981 */ /* 0x000ea8000c1e1100 */
[----:B--2---:R1:W-:Y:S04]  /*87d0*/  STG.E.U8 desc[UR4][R18.64+0x2], R17 ;  /* 0x0000021112007986 */ /* 0x0043e8000c101104 */
[----:B------:R1:W5:Y:S02]  /*87e0*/  LDG.E R21, desc[UR4][R6.64+-0x4] ;  /* 0xfffffc0406157981 */ /* 0x000364000c1e1900 */
.L_x_222:
[----:B------:R-:W-:Y:S05]  /*87f0*/  BSYNC.RECONVERGENT B0 ;  /* 0x0000000000007941 */ /* 0x000fea0003800200 */
.L_x_221:
[----:B-----5:R-:W-:-:S13]  /*8800*/  ISETP.GE.AND P0, PT, R16, R21, PT ;  /* 0x000000151000720c */ /* 0x020fda0003f06270 */
[----:B------:R-:W-:Y:S05]  /*8810*/  @!P0 BRA `(.L_x_191) ;  /* 0x0000000000348947 */ /* 0x000fea0003800000 */
[----:B------:R-:W2:Y:S01]  /*8820*/  LDG.E.U8 R12, desc[UR4][R12.64+0x2] ;  /* 0x000002040c0c7981 */ /* 0x000ea2000c1e1100 */
[----:B------:R-:W-:Y:S01]  /*8830*/  BSSY.RECONVERGENT B0, `(.L_x_223) ;  /* 0x0000009000007945 */ /* 0x000fe20003800200 */
[----:B------:R-:W-:Y:S02]  /*8840*/  PLOP3.LUT P0, PT, PT, PT, PT, 0x80, 0x8 ;  /* 0x000000000008781c */ /* 0x000fe40003f0f070 */
[----:B--2---:R-:W-:-:S13]  /*8850*/  ISETP.NE.AND P1, PT, R12, RZ, PT ;  /* 0x000000ff0c00720c */ /* 0x004fda0003f25270 */
[----:B------:R-:W-:Y:S05]  /*8860*/  @P1 BRA `(.L_x_224) ;  /* 0x0000000000141947 */ /* 0x000fea0003800000 */
[----:B------:R-:W-:-:S04]  /*8870*/  IADD3 R21, PT, PT, -R21, R16, R14 ;  /* 0x0000001015157210 */ /* 0x000fc80007ffe10e */
[----:B01----:R-:W-:-:S04]  /*8880*/  IADD3 R6, P0, PT, R10, R21, RZ ;  /* 0x000000150a067210 */ /* 0x003fc80007f1e0ff */
[----:B------:R-:W-:-:S05]  /*8890*/  LEA.HI.X.SX32 R7, R21, R11, 0x1, P0 ;  /* 0x0000000b15077211 */ /* 0x000fca00000f0eff */
[----:B------:R-:W2:Y:S02]  /*88a0*/  LDG.E.U8 R6, desc[UR4][R6.64] ;  /* 0x0000000406067981 */ /* 0x000ea4000c1e1100 */
[----:B--2---:R-:W-:-:S13]  /*88b0*/  ISETP.NE.AND P0, PT, R6, RZ, PT ;  /* 0x000000ff0600720c */ /* 0x004fda0003f05270 */
.L_x_224:
[----:B------:R-:W-:Y:S05]  /*88c0*/  BSYNC.RECONVERGENT B0 ;  /* 0x0000000000007941 */ /* 0x000fea0003800200 */
.L_x_223:
[----:B01----:R-:W-:-:S05]  /*88d0*/  SEL R7, RZ, 0x1, !P0 ;  /* 0x00000001ff077807 */ /* 0x003fca0004000000 */
[----:B------:R0:W-:Y:S02]  /*88e0*/  STG.E.U8 desc[UR4][R18.64+0x2], R7 ;  /* 0x0000020712007986 */ /* 0x0001e4000c101104 */
.L_x_191:
[----:B------:R-:W-:Y:S05]  /*88f0*/  BSYNC.RECONVERGENT B1 ;  /* 0x0000000000017941 */ /* 0x000fea0003800200 */
.L_x_190:
[C---:B------:R-:W-:Y:S01]  /*8900*/  ISETP.NE.AND P0, PT, R15.reuse, R8, PT ;  /* 0x000000080f00720c */ /* 0x040fe20003f05270 */
[----:B------:R-:W-:-:S12]  /*8910*/  VIADD R15, R15, 0x1 ;  /* 0x000000010f0f7836 */ /* 0x000fd80000000000 */
[----:B------:R-:W-:Y:S05]  /*8920*/  @P0 BRA `(.L_x_225) ;  /* 0xfffffff000d80947 */ /* 0x000fea000383ffff */
.L_x_189:
[----:B------:R-:W-:Y:S05]  /*8930*/  BSYNC.RECONVERGENT B2 ;  /* 0x0000000000027941 */ /* 0x000fea0003800200 */
.L_x_188:
[----:B------:R-:W-:Y:S01]  /*8940*/  IMAD R8, R8, R9, R8 ;  /* 0x0000000908087224 */ /* 0x000fe200078e0208 */
[----:B01234-:R-:W0:Y:S03]  /*8950*/  LDC.64 R6, c[0x0][0x388] ;  /* 0x0000e200ff067b82 */ /* 0x01fe260000000a00 */
[----:B------:R-:W-:-:S05]  /*8960*/  IMAD.IADD R9, R9, 0x1, R8 ;  /* 0x0000000109097824 */ /* 0x000fca00078e0208 */
[----:B-----5:R-:W-:-:S04]  /*8970*/  IADD3 R2, P0, PT, R10, R9, RZ ;  /* 0x000000090a027210 */ /* 0x020fc80007f1e0ff */
[----:B------:R-:W-:-:S06]  /*8980*/  LEA.HI.X.SX32 R3, R9, R11, 0x1, P0 ;  /* 0x0000000b09037211 */ /* 0x000fcc00000f0eff */
[----:B------:R-:W2:Y:S01]  /*8990*/  LDG.E.S8 R3, desc[UR4][R2.64] ;  /* 0x0000000402037981 */ /* 0x000ea2000c1e1300 */
[----:B0-----:R-:W-:-:S05]  /*89a0*/  IMAD.WIDE R6, R4, 0x4, R6 ;  /* 0x0000000404067825 */ /* 0x001fca00078e0206 */
[----:B--2---:R-:W-:Y:S01]  /*89b0*/  STG.E desc[UR4][R6.64], R3 ;  /* 0x0000000306007986 */ /* 0x004fe2000c101904 */
[----:B------:R-:W-:Y:S05]  /*89c0*/  EXIT ;  /* 0x000000000000794d */ /* 0x000fea0003800000 */
.L_x_170:
[----:B------:R-:W2:Y:S04]  /*89d0*/  LDG.E R5, desc[UR4][R6.64] ;  /* 0x0000000406057981 */ /* 0x000ea8000c1e1900 */
[----:B------:R0:W5:Y:S01]  /*89e0*/  LDG.E.64 R2, desc[UR4][R6.64+0x10] ;  /* 0x0000100406027981 */ /* 0x000162000c1e1b00 */
[----:B------:R-:W-:Y:S01]  /*89f0*/  BSSY.RECONVERGENT B0, `(.L_x_226) ;  /* 0x00000e9000007945 */ /* 0x000fe20003800200 */
[----:B--2---:R-:W-:-:S13]  /*8a00*/  ISETP.GE.AND P0, PT, R5, 0x1, PT ;  /* 0x000000010500780c */ /* 0x004fda0003f06270 */
[----:B0-----:R-:W-:Y:S05]  /*8a10*/  @!P0 BRA `(.L_x_227) ;  /* 0x0000000c00988947 */ /* 0x001fea0003800000 */
[----:B------:R-:W5:Y:S01]  /*8a20*/  LDG.E.64 R6, desc[UR4][R6.64+0x8] ;  /* 0x0000080406067981 */ /* 0x000f62000c1e1b00 */
[----:B------:R-:W-:Y:S02]  /*8a30*/  HFMA2 R0, -RZ, RZ, 0, 0 ;  /* 0x00000000ff007431 */ /* 0x000fe400000001ff */
[----:B------:R-:W-:-:S07]  /*8a40*/  IMAD.MOV.U32 R22, RZ, RZ, R5 ;  /* 0x000000ffff167224 */ /* 0x000fce00078e0005 */
.L_x_233:
[----:B------:R-:W-:Y:S01]  /*8a50*/  IMAD.IADD R8, R0, 0x1, -R5 ;  /* 0x0000000100087824 */ /* 0x000fe200078e0a05 */
[----:B------:R-:W-:Y:S01]  /*8a60*/  LOP3.LUT R29, R22, 0x3, RZ, 0xc0, !PT ;  /* 0x00000003161d7812 */ /* 0x000fe200078ec0ff */
[----:B------:R-:W-:Y:S01]  /*8a70*/  BSSY.RECONVERGENT B1, `(.L_x_228) ;  /* 0x000007f000017945 */ /* 0x000fe20003800200 */
[----:B------:R-:W-:Y:S02]  /*8a80*/  IMAD.MOV.U32 R24, RZ, RZ, RZ ;  /* 0x000000ffff187224 */ /* 0x000fe400078e00ff */
[----:B------:R-:W-:Y:S01]  /*8a90*/  ISETP.GT.U32.AND P1, PT, R8, -0x4, PT ;  /* 0xfffffffc0800780c */ /* 0x000fe20003f24070 */
[----:B------:R-:W-:Y:S01]  /*8aa0*/  IMAD.MOV.U32 R23, RZ, RZ, R0 ;  /* 0x000000ffff177224 */ /* 0x000fe200078e0000 */
[----:B------:R-:W-:-:S11]  /*8ab0*/  ISETP.NE.AND P0, PT, R29, RZ, PT ;  /* 0x000000ff1d00720c */ /* 0x000fd60003f05270 */
[----:B0123--:R-:W-:Y:S05]  /*8ac0*/  @P1 BRA `(.L_x_229) ;  /* 0x0000000400e41947 */ /* 0x00ffea0003800000 */
[----:B------:R-:W-:Y:S01]  /*8ad0*/  LOP3.LUT R24, R22, 0xfffffffc, RZ, 0xc0, !PT ;  /* 0xfffffffc16187812 */ /* 0x000fe200078ec0ff */
[----:B------:R-:W-:Y:S01]  /*8ae0*/  IMAD.MOV.U32 R26, RZ, RZ, RZ ;  /* 0x000000ffff1a7224 */ /* 0x000fe200078e00ff */
[----:B------:R-:W-:-:S07]  /*8af0*/  MOV R23, R0 ;  /* 0x0000000000177202 */ /* 0x000fce0000000f00 */
.L_x_230:
[C---:B0-----:R-:W-:Y:S01]  /*8b00*/  VIADD R15, R23.reuse, 0xfffffffe ;  /* 0xfffffffe170f7836 */ /* 0x041fe20000000000 */
[----:B------:R-:W-:Y:S01]  /*8b10*/  CS2R R18, SRZ ;  /* 0x0000000000127805 */ /* 0x000fe2000001ff00 */
[C---:B------:R-:W-:Y:S02]  /*8b20*/  VIADD R10, R26.reuse, 0x2 ;  /* 0x000000021a0a7836 */ /* 0x040fe40000000000 */
[----:B------:R-:W-:Y:S01]  /*8b30*/  VIADD R17, R23, 0xffffffff ;  /* 0xffffffff17117836 */ /* 0x000fe20000000000 */
[----:B------:R-:W-:Y:S01]  /*8b40*/  ISETP.GT.AND P1, PT, R26, R15, PT ;  /* 0x0000000f1a00720c */ /* 0x000fe20003f24270 */
[----:B------:R-:W-:Y:S01]  /*8b50*/  IMAD R8, R5, R26, R5 ;  /* 0x0000001a05087224 */ /* 0x000fe200078e0205 */
[----:B------:R-:W-:Y:S01]  /*8b60*/  ISETP.GT.U32.AND P2, PT, R10, R23, PT ;  /* 0x000000170a00720c */ /* 0x000fe20003f44070 */
[----:B------:R-:W-:Y:S01]  /*8b70*/  IMAD.MOV.U32 R20, RZ, RZ, RZ ;  /* 0x000000ffff147224 */ /* 0x000fe200078e00ff */
[----:B------:R-:W-:Y:S01]  /*8b80*/  ISETP.GE.AND P3, PT, R26, R17, PT ;  /* 0x000000111a00720c */ /* 0x000fe20003f66270 */
[----:B------:R-:W-:-:S04]  /*8b90*/  IMAD.IADD R17, R17, 0x1, R8 ;  /* 0x0000000111117824 */ /* 0x000fc800078e0208 */
[----:B-----5:R-:W-:-:S04]  /*8ba0*/  IMAD.WIDE R16, R17, 0x4, R2 ;  /* 0x0000000411107825 */ /* 0x020fc800078e0202 */
[C---:B------:R-:W-:Y:S02]  /*8bb0*/  @!P1 IMAD R15, R5.reuse, R26, R15 ;  /* 0x0000001a050f9224 */ /* 0x040fe400078e020f */
[----:B------:R-:W-:Y:S02]  /*8bc0*/  @!P2 IMAD R13, R5, R10, R23 ;  /* 0x0000000a050da224 */ /* 0x000fe400078e0217 */
[--C-:B------:R-:W-:Y:S01]  /*8bd0*/  @!P1 IMAD.WIDE R14, R15, 0x4, R2.reuse ;  /* 0x000000040f0e9825 */ /* 0x100fe200078e0202 */
[----:B------:R-:W2:Y:S03]  /*8be0*/  @!P3 LDG.E R19, desc[UR4][R16.64] ;  /* 0x000000041013b981 */ /* 0x000ea6000c1e1900 */
[----:B------:R-:W-:Y:S01]  /*8bf0*/  @!P2 IMAD.WIDE.U32 R12, R13, 0x4, R2 ;  /* 0x000000040d0ca825 */ /* 0x000fe200078e0002 */
[----:B------:R0:W2:Y:S03]  /*8c00*/  @!P1 LDG.E R20, desc[UR4][R14.64] ;  /* 0x000000040e149981 */ /* 0x0000a6000c1e1900 */
[--C-:B------:R-:W-:Y:S01]  /*8c10*/  IMAD.WIDE.U32 R10, R23, 0x4, R6.reuse ;  /* 0x00000004170a7825 */ /* 0x100fe200078e0006 */
[----:B------:R1:W3:Y:S03]  /*8c20*/  @!P2 LDG.E R18, desc[UR4][R12.64] ;  /* 0x000000040c12a981 */ /* 0x0002e6000c1e1900 */
[C---:B------:R-:W-:Y:S01]  /*8c30*/  IMAD.WIDE.U32 R8, R26.reuse, 0x4, R6 ;  /* 0x000000041a087825 */ /* 0x040fe200078e0006 */
[----:B------:R-:W4:Y:S04]  /*8c40*/  LDG.E R25, desc[UR4][R10.64] ;  /* 0x000000040a197981 */ /* 0x000f28000c1e1900 */
[----:B------:R-:W4:Y:S01]  /*8c50*/  LDG.E R21, desc[UR4][R8.64] ;  /* 0x0000000408157981 */ /* 0x000f22000c1e1900 */
[C---:B------:R-:W-:Y:S01]  /*8c60*/  IADD3 R28, PT, PT, R26.reuse, 0x3, RZ ;  /* 0x000000031a1c7810 */ /* 0x040fe20007ffe0ff */
[----:B------:R-:W-:-:S02]  /*8c70*/  VIADD R32, R26, 0x1 ;  /* 0x000000011a207836 */ /* 0x000fc40000000000 */
[C---:B------:R-:W-:Y:S02]  /*8c80*/  IMAD R30, R5.reuse, R26, RZ ;  /* 0x0000001a051e7224 */ /* 0x040fe400078e02ff */
[----:B0-----:R-:W-:Y:S01]  /*8c90*/  IMAD R14, R5, R28, RZ ;  /* 0x0000001c050e7224 */ /* 0x001fe200078e02ff */
[----:B------:R-:W-:Y:S01]  /*8ca0*/  ISETP.GE.U32.AND P4, PT, R32, R23, PT ;  /* 0x000000172000720c */ /* 0x000fe20003f86070 */
[----:B------:R-:W-:-:S03]  /*8cb0*/  VIADD R31, R23, 0x1 ;  /* 0x00000001171f7836 */ /* 0x000fc60000000000 */
[----:B-1----:R-:W-:Y:S02]  /*8cc0*/  IADD3 R13, P5, PT, R14, R23, RZ ;  /* 0x000000170e0d7210 */ /* 0x002fe40007fbe0ff */
[----:B------:R-:W-:Y:S01]  /*8cd0*/  ISETP.GT.U32.AND P1, PT, R28, R31, PT ;  /* 0x0000001f1c00720c */ /* 0x000fe20003f24070 */
[----:B------:R-:W-:Y:S01]  /*8ce0*/  IMAD.MOV.U32 R35, RZ, RZ, RZ ;  /* 0x000000ffff237224 */ /* 0x000fe200078e00ff */
[----:B--2---:R-:W-:Y:S02]  /*8cf0*/  VIMNMX R20, PT, PT, R20, R19, PT ;  /* 0x0000001314147248 */ /* 0x004fe40003fe0100 */
[----:B---3--:R-:W-:Y:S01]  /*8d00*/  VIMNMX R18, PT, PT, R19, R18, PT ;  /* 0x0000001213127248 */ /* 0x008fe20003fe0100 */
[----:B------:R-:W-:Y:S02]  /*8d10*/  IMAD.IADD R19, R30, 0x1, R23 ;  /* 0x000000011e137824 */ /* 0x000fe400078e0217 */
[----:B----4-:R-:W-:Y:S02]  /*8d20*/  IMAD.IADD R20, R25, 0x1, R20 ;  /* 0x0000000119147824 */ /* 0x010fe400078e0214 */
[----:B------:R-:W-:Y:S01]  /*8d30*/  IMAD R15, R5, 0x2, R19 ;  /* 0x00000002050f7824 */ /* 0x000fe200078e0213 */
[----:B------:R-:W-:-:S02]  /*8d40*/  IADD3.X R25, PT, PT, RZ, RZ, RZ, P5, !PT ;  /* 0x000000ffff197210 */ /* 0x000fc40002ffe4ff */
[----:B------:R-:W-:Y:S01]  /*8d50*/  VIADDMNMX R33, R21, R18, R20, !PT ;  /* 0x0000001215217246 */ /* 0x000fe20007800114 */
[----:B------:R-:W-:Y:S01]  /*8d60*/  IMAD.WIDE.U32 R18, R19, 0x4, R2 ;  /* 0x0000000413127825 */ /* 0x000fe200078e0002 */
[----:B------:R-:W-:-:S03]  /*8d70*/  LEA R12, P5, R13, R2, 0x2 ;  /* 0x000000020d0c7211 */ /* 0x000fc600078a10ff */
[----:B------:R-:W-:Y:S02]  /*8d80*/  IMAD.MOV.U32 R21, RZ, RZ, RZ ;  /* 0x000000ffff157224 */ /* 0x000fe400078e00ff */
[----:B------:R-:W-:Y:S02]  /*8d90*/  IMAD.MOV.U32 R20, RZ, RZ, RZ ;  /* 0x000000ffff147224 */ /* 0x000fe400078e00ff */
[----:B------:R-:W-:Y:S01]  /*8da0*/  IMAD.WIDE R14, R15, 0x4, R2 ;  /* 0x000000040f0e7825 */ /* 0x000fe200078e0202 */
[----:B------:R-:W-:Y:S01]  /*8db0*/  LEA.HI.X R13, R13, R3, R25, 0x2, P5 ;  /* 0x000000030d0d7211 */ /* 0x000fe200028f1419 */
[----:B------:R0:W-:Y:S04]  /*8dc0*/  STG.E desc[UR4][R18.64], R33 ;  /* 0x0000002112007986 */ /* 0x0001e8000c101904 */
[----:B------:R1:W2:Y:S04]  /*8dd0*/  @!P3 LDG.E R21, desc[UR4][R16.64] ;  /* 0x000000041015b981 */ /* 0x0002a8000c1e1900 */
[----:B------:R-:W2:Y:S04]  /*8de0*/  @!P4 LDG.E R20, desc[UR4][R14.64] ;  /* 0x000000040e14c981 */ /* 0x000ea8000c1e1900 */
[----:B------:R-:W3:Y:S04]  /*8df0*/  @!P1 LDG.E R35, desc[UR4][R12.64+0x4] ;  /* 0x000004040c239981 */ /* 0x000ee8000c1e1900 */
[----:B------:R-:W4:Y:S04]  /*8e00*/  LDG.E R34, desc[UR4][R10.64+0x4] ;  /* 0x000004040a227981 */ /* 0x000f28000c1e1900 */
[----:B------:R-:W4:Y:S01]  /*8e10*/  LDG.E R32, desc[UR4][R8.64+0x4] ;  /* 0x0000040408207981 */ /* 0x000f22000c1e1900 */
[----:B------:R-:W-:-:S02]  /*8e20*/  VIADD R25, R23, 0x2 ;  /* 0x0000000217197836 */ /* 0x000fc40000000000 */
[----:B------:R-:W-:-:S05]  /*8e30*/  VIADD R27, R26, 0x4 ;  /* 0x000000041a1b7836 */ /* 0x000fca0000000000 */
[----:B------:R-:W-:Y:S02]  /*8e40*/  ISETP.GT.U32.AND P3, PT, R27, R25, PT ;  /* 0x000000191b00720c */ /* 0x000fe40003f64070 */
[----:B------:R-:W-:-:S04]  /*8e50*/  IADD3 R30, PT, PT, R5, R30, RZ ;  /* 0x0000001e051e7210 */ /* 0x000fc80007ffe0ff */
[----:B0-----:R-:W-:-:S07]  /*8e60*/  IADD3 R19, P4, PT, R30, R23, RZ ;  /* 0x000000171e137210 */ /* 0x001fce0007f9e0ff */
[----:B-1----:R-:W-:Y:S02]  /*8e70*/  @!P3 IMAD R16, R5, 0x3, R30 ;  /* 0x000000030510b824 */ /* 0x002fe400078e021e */
[----:B------:R-:W-:-:S03]  /*8e80*/  IMAD.X R18, RZ, RZ, RZ, P4 ;  /* 0x000000ffff127224 */ /* 0x000fc600020e06ff */
[----:B------:R-:W-:Y:S01]  /*8e90*/  @!P3 IADD3 R17, P5, PT, R16, R23, RZ ;  /* 0x000000171011b210 */ /* 0x000fe20007fbe0ff */
[----:B------:R-:W-:Y:S01]  /*8ea0*/  IMAD.MOV.U32 R37, RZ, RZ, RZ ;  /* 0x000000ffff257224 */ /* 0x000fe200078e00ff */
[----:B--2---:R-:W-:Y:S02]  /*8eb0*/  VIMNMX R21, PT, PT, R21, R20, PT ;  /* 0x0000001415157248 */ /* 0x004fe40003fe0100 */
[----:B---3--:R-:W-:Y:S02]  /*8ec0*/  VIMNMX R35, PT, PT, R20, R35, PT ;  /* 0x0000002314237248 */ /* 0x008fe40003fe0100 */
[----:B------:R-:W-:Y:S01]  /*8ed0*/  LEA R20, P4, R19, R2, 0x2 ;  /* 0x0000000213147211 */ /* 0x000fe200078810ff */
[----:B----4-:R-:W-:-:S03]  /*8ee0*/  IMAD.IADD R34, R34, 0x1, R21 ;  /* 0x0000000122227824 */ /* 0x010fc600078e0215 */
[----:B------:R-:W-:Y:S01]  /*8ef0*/  LEA.HI.X R21, R19, R3, R18, 0x2, P4 ;  /* 0x0000000313157211 */ /* 0x000fe200020f1412 */
[----:B------:R-:W-:Y:S01]  /*8f00*/  IMAD R18, R5, 0x2, R30 ;  /* 0x0000000205127824 */ /* 0x000fe200078e021e */
[----:B------:R-:W-:Y:S01]  /*8f10*/  VIADDMNMX R34, R32, R35, R34, !PT ;  /* 0x0000002320227246 */ /* 0x000fe20007800122 */
[----:B------:R-:W-:Y:S01]  /*8f20*/  @!P3 IMAD.X R32, RZ, RZ, RZ, P5 ;  /* 0x000000ffff20b224 */ /* 0x000fe200028e06ff */
[----:B------:R-:W-:Y:S01]  /*8f30*/  @!P3 LEA R16, P4, R17, R2, 0x2 ;  /* 0x000000021110b211 */ /* 0x000fe200078810ff */
[----:B------:R-:W-:Y:S02]  /*8f40*/  HFMA2 R35, -RZ, RZ, 0, 0 ;  /* 0x00000000ff237431 */ /* 0x000fe400000001ff */
[----:B------:R-:W-:Y:S01]  /*8f50*/  IMAD.IADD R19, R31, 0x1, R18 ;  /* 0x000000011f137824 */ /* 0x000fe200078e0212 */
[----:B------:R-:W-:Y:S01]  /*8f60*/  @!P3 LEA.HI.X R17, R17, R3, R32, 0x2, P4 ;  /* 0x000000031111b211 */ /* 0x000fe200020f1420 */
[----:B------:R-:W-:Y:S02]  /*8f70*/  IMAD.MOV.U32 R32, RZ, RZ, RZ ;  /* 0x000000ffff207224 */ /* 0x000fe400078e00ff */
[----:B------:R-:W-:Y:S01]  /*8f80*/  IMAD.WIDE R18, R19, 0x4, R2 ;  /* 0x0000000413127825 */ /* 0x000fe200078e0202 */
[----:B------:R0:W-:Y:S04]  /*8f90*/  STG.E desc[UR4][R20.64+0x4], R34 ;  /* 0x0000042214007986 */ /* 0x0001e8000c101904 */
[----:B------:R1:W2:Y:S04]  /*8fa0*/  @!P2 LDG.E R35, desc[UR4][R14.64] ;  /* 0x000000040e23a981 */ /* 0x0002a8000c1e1900 */
[----:B------:R-:W2:Y:S04]  /*8fb0*/  @!P2 LDG.E R32, desc[UR4][R18.64] ;  /* 0x000000041220a981 */ /* 0x000ea8000c1e1900 */
[----:B------:R-:W3:Y:S04]  /*8fc0*/  LDG.E R33, desc[UR4][R10.64+0x8] ;  /* 0x000008040a217981 */ /* 0x000ee8000c1e1900 */
[----:B------:R4:W3:Y:S04]  /*8fd0*/  @!P3 LDG.E R37, desc[UR4][R16.64+0x8] ;  /* 0x000008041025b981 */ /* 0x0008e8000c1e1900 */
[----:B------:R-:W3:Y:S01]  /*8fe0*/  LDG.E R31, desc[UR4][R8.64+0x8] ;  /* 0x00000804081f7981 */ /* 0x000ee2000c1e1900 */
[----:B------:R-:W-:-:S02]  /*8ff0*/  VIADD R26, R26, 0x5 ;  /* 0x000000051a1a7836 */ /* 0x000fc40000000000 */
[----:B0-----:R-:W-:-:S05]  /*9000*/  VIADD R20, R23, 0x3 ;  /* 0x0000000317147836 */ /* 0x001fca0000000000 */
[----:B------:R-:W-:Y:S02]  /*9010*/  ISETP.GT.U32.AND P2, PT, R26, R20, PT ;  /* 0x000000141a00720c */ /* 0x000fe40003f44070 */
[----:B------:R-:W-:Y:S01]  /*9020*/  ISETP.GE.U32.AND P3, PT, R28, R25, PT ;  /* 0x000000191c00720c */ /* 0x000fe20003f66070 */
[----:B------:R-:W-:-:S05]  /*9030*/  IMAD.IADD R30, R5, 0x1, R30 ;  /* 0x00000001051e7824 */ /* 0x000fca00078e021e */
[----:B-1----:R-:W-:-:S05]  /*9040*/  IADD3 R15, P5, PT, R30, R23, RZ ;  /* 0x000000171e0f7210 */ /* 0x002fca0007fbe0ff */
[----:B------:R-:W-:-:S05]  /*9050*/  @!P2 IMAD R26, R5, 0x3, R30 ;  /* 0x00000003051aa824 */ /* 0x000fca00078e021e */
[----:B----4-:R-:W-:Y:S02]  /*9060*/  @!P2 IADD3 R17, P4, PT, R26, R23, RZ ;  /* 0x000000171a11a210 */ /* 0x010fe40007f9e0ff */
[----:B------:R-:W-:Y:S01]  /*9070*/  @!P3 LEA R26, R5, R30, 0x1 ;  /* 0x0000001e051ab211 */ /* 0x000fe200078e08ff */
[----:B------:R-:W-:Y:S01]  /*9080*/  IMAD.X R30, RZ, RZ, RZ, P5 ;  /* 0x000000ffff1e7224 */ /* 0x000fe200028e06ff */
[----:B------:R-:W-:-:S03]  /*9090*/  LEA R14, P5, R15, R2, 0x2 ;  /* 0x000000020f0e7211 */ /* 0x000fc600078a10ff */
[----:B------:R-:W-:Y:S01]  /*90a0*/  @!P3 IMAD.IADD R21, R25, 0x1, R26 ;  /* 0x000000011915b824 */ /* 0x000fe200078e021a */
[----:B------:R-:W-:Y:S02]  /*90b0*/  LEA.HI.X R15, R15, R3, R30, 0x2, P5 ;  /* 0x000000030f0f7211 */ /* 0x000fe400028f141e */
[----:B------:R-:W-:Y:S01]  /*90c0*/  MOV R26, RZ ;  /* 0x000000ff001a7202 */ /* 0x000fe20000000f00 */
[----:B------:R-:W-:Y:S01]  /*90d0*/  @!P2 IMAD.X R28, RZ, RZ, RZ, P4 ;  /* 0x000000ffff1ca224 */ /* 0x000fe200020e06ff */
[----:B------:R-:W-:Y:S01]  /*90e0*/  @!P2 LEA R16, P4, R17, R2, 0x2 ;  /* 0x000000021110a211 */ /* 0x000fe200078810ff */
[----:B------:R-:W-:-:S03]  /*90f0*/  IMAD.MOV.U32 R25, RZ, RZ, RZ ;  /* 0x000000ffff197224 */ /* 0x000fc600078e00ff */
[----:B------:R-:W-:Y:S02]  /*9100*/  @!P2 LEA.HI.X R17, R17, R3, R28, 0x2, P4 ;  /* 0x000000031111a211 */ /* 0x000fe400020f141c */
[----:B--2---:R-:W-:-:S05]  /*9110*/  VIMNMX R20, PT, PT, R35, R32, PT ;  /* 0x0000002023147248 */ /* 0x004fca0003fe0100 */
[----:B---3--:R-:W-:Y:S01]  /*9120*/  IMAD.IADD R20, R33, 0x1, R20 ;  /* 0x0000000121147824 */ /* 0x008fe200078e0214 */
[----:B------:R-:W-:Y:S01]  /*9130*/  VIMNMX R32, PT, PT, R32, R37, PT ;  /* 0x0000002520207248 */ /* 0x000fe20003fe0100 */
[----:B------:R-:W-:-:S03]  /*9140*/  IMAD.MOV.U32 R33, RZ, RZ, RZ ;  /* 0x000000ffff217224 */ /* 0x000fc600078e00ff */
[----:B------:R-:W-:Y:S01]  /*9150*/  VIADDMNMX R31, R31, R32, R20, !PT ;  /* 0x000000201f1f7246 */ /* 0x000fe20007800114 */
[----:B------:R-:W-:-:S04]  /*9160*/  @!P3 IMAD.WIDE R20, R21, 0x4, R2 ;  /* 0x000000041514b825 */ /* 0x000fc800078e0202 */
[----:B------:R0:W-:Y:S04]  /*9170*/  STG.E desc[UR4][R14.64+0x8], R31 ;  /* 0x0000081f0e007986 */ /* 0x0001e8000c101904 */
[----:B------:R-:W2:Y:S04]  /*9180*/  @!P1 LDG.E R33, desc[UR4][R18.64] ;  /* 0x0000000412219981 */ /* 0x000ea8000c1e1900 */
[----:B------:R-:W2:Y:S04]  /*9190*/  @!P3 LDG.E R26, desc[UR4][R20.64] ;  /* 0x00000004141ab981 */ /* 0x000ea8000c1e1900 */
[----:B------:R-:W3:Y:S04]  /*91a0*/  LDG.E R10, desc[UR4][R10.64+0xc] ;  /* 0x00000c040a0a7981 */ /* 0x000ee8000c1e1900 */
[----:B------:R-:W4:Y:S04]  /*91b0*/  @!P2 LDG.E R25, desc[UR4][R16.64+0xc] ;  /* 0x00000c041019a981 */ /* 0x000f28000c1e1900 */
[----:B------:R-:W4:Y:S01]  /*91c0*/  LDG.E R8, desc[UR4][R8.64+0xc] ;  /* 0x00000c0408087981 */ /* 0x000f22000c1e1900 */
[----:B------:R-:W-:Y:S01]  /*91d0*/  ISETP.NE.AND P1, PT, R27, R24, PT ;  /* 0x000000181b00720c */ /* 0x000fe20003f25270 */
[----:B------:R-:W-:Y:S01]  /*91e0*/  VIADD R23, R23, 0x4 ;  /* 0x0000000417177836 */ /* 0x000fe20000000000 */
[----:B--2---:R-:W-:-:S05]  /*91f0*/  VIMNMX R33, PT, PT, R33, R26, PT ;  /* 0x0000001a21217248 */ /* 0x004fca0003fe0100 */
[----:B---3--:R-:W-:Y:S01]  /*9200*/  IMAD.IADD R33, R10, 0x1, R33 ;  /* 0x000000010a217824 */ /* 0x008fe200078e0221 */
[----:B----4-:R-:W-:-:S04]  /*9210*/  VIMNMX R25, PT, PT, R26, R25, PT ;  /* 0x000000191a197248 */ /* 0x010fc80003fe0100 */
[----:B------:R-:W-:-:S05]  /*9220*/  VIADDMNMX R25, R8, R25, R33, !PT ;  /* 0x0000001908197246 */ /* 0x000fca0007800121 */
[----:B------:R0:W-:Y:S01]  /*9230*/  STG.E desc[UR4][R12.64+0xc], R25 ;  /* 0x00000c190c007986 */ /* 0x0001e2000c101904 */
[----:B------:R-:W-:Y:S01]  /*9240*/  IMAD.MOV.U32 R26, RZ, RZ, R27 ;  /* 0x000000ffff1a7224 */ /* 0x000fe200078e001b */
[----:B------:R-:W-:Y:S06]  /*9250*/  @P1 BRA `(.L_x_230) ;  /* 0xfffffff800281947 */ /* 0x000fec000383ffff */
.L_x_229:
[----:B------:R-:W-:Y:S05]  /*9260*/  BSYNC.RECONVERGENT B1 ;  /* 0x0000000000017941 */ /* 0x000fea0003800200 */
.L_x_228:
[----:B------:R-:W-:Y:S04]  /*9270*/  BSSY.RECONVERGENT B1, `(.L_x_231) ;  /* 0x000005c000017945 */ /* 0x000fe80003800200 */
[----:B------:R-:W-:Y:S05]  /*9280*/  @!P0 BRA `(.L_x_232) ;  /* 0x0000000400688947 */ /* 0x000fea0003800000 */
[C---:B0-----:R-:W-:Y:S01]  /*9290*/  VIADD R13, R23.reuse, 0xfffffffe ;  /* 0xfffffffe170d7836 */ /* 0x041fe20000000000 */
[C---:B------:R-:W-:Y:S01]  /*92a0*/  IADD3 R16, PT, PT, R24.reuse, 0x2, RZ ;  /* 0x0000000218107810 */ /* 0x040fe20007ffe0ff */
[----:B------:R-:W-:Y:S02]  /*92b0*/  VIADD R15, R23, 0xffffffff ;  /* 0xffffffff170f7836 */ /* 0x000fe40000000000 */
[----:B------:R-:W-:Y:S01]  /*92c0*/  IMAD R8, R5, R24, R5 ;  /* 0x0000001805087224 */ /* 0x000fe200078e0205 */
[----:B------:R-:W-:Y:S01]  /*92d0*/  ISETP.GT.AND P2, PT, R24, R13, PT ;  /* 0x0000000d1800720c */ /* 0x000fe20003f44270 */
[----:B------:R-:W-:Y:S01]  /*92e0*/  IMAD.MOV.U32 R19, RZ, RZ, RZ ;  /* 0x000000ffff137224 */ /* 0x000fe200078e00ff */
[----:B------:R-:W-:Y:S01]  /*92f0*/  ISETP.GT.U32.AND P0, PT, R16, R23, PT ;  /* 0x000000171000720c */ /* 0x000fe20003f04070 */
[----:B------:R-:W-:Y:S01]  /*9300*/  IMAD.MOV.U32 R26, RZ, RZ, RZ ;  /* 0x000000ffff1a7224 */ /* 0x000fe200078e00ff */
[----:B------:R-:W-:Y:S01]  /*9310*/  ISETP.GE.AND P1, PT, R24, R15, PT ;  /* 0x0000000f1800720c */ /* 0x000fe20003f26270 */
[----:B------:R-:W-:-:S02]  /*9320*/  IMAD.IADD R15, R15, 0x1, R8 ;  /* 0x000000010f0f7824 */ /* 0x000fc400078e0208 */
[----:B------:R-:W-:Y:S02]  /*9330*/  IMAD.MOV.U32 R17, RZ, RZ, RZ ;  /* 0x000000ffff117224 */ /* 0x000fe400078e00ff */
[----:B-----5:R-:W-:-:S04]  /*9340*/  IMAD.WIDE R14, R15, 0x4, R2 ;  /* 0x000000040f0e7825 */ /* 0x020fc800078e0202 */
[C---:B------:R-:W-:Y:S02]  /*9350*/  @!P2 IMAD R13, R5.reuse, R24, R13 ;  /* 0x00000018050da224 */ /* 0x040fe400078e020d */
[----:B------:R-:W-:Y:S02]  /*9360*/  @!P0 IMAD R21, R5, R16, R23 ;  /* 0x0000001005158224 */ /* 0x000fe400078e0217 */
[----:B------:R-:W-:Y:S01]  /*9370*/  @!P2 IMAD.WIDE R12, R13, 0x4, R2 ;  /* 0x000000040d0ca825 */ /* 0x000fe200078e0202 */
[----:B------:R-:W2:Y:S03]  /*9380*/  @!P1 LDG.E R26, desc[UR4][R14.64] ;  /* 0x000000040e1a9981 */ /* 0x000ea6000c1e1900 */
[----:B------:R-:W-:Y:S01]  /*9390*/  IMAD.WIDE.U32 R8, R23, 0x4, R6 ;  /* 0x0000000417087825 */ /* 0x000fe200078e0006 */
[----:B------:R-:W2:Y:S03]  /*93a0*/  @!P2 LDG.E R19, desc[UR4][R12.64] ;  /* 0x000000040c13a981 */ /* 0x000ea6000c1e1900 */
[----:B------:R-:W-:Y:S01]  /*93b0*/  @!P0 IMAD.WIDE.U32 R20, R21, 0x4, R2 ;  /* 0x0000000415148825 */ /* 0x000fe200078e0002 */
[----:B------:R-:W3:Y:S03]  /*93c0*/  LDG.E R27, desc[UR4][R8.64] ;  /* 0x00000004081b7981 */ /* 0x000ee6000c1e1900 */
[----:B------:R-:W-:Y:S01]  /*93d0*/  IMAD.WIDE.U32 R10, R24, 0x4, R6 ;  /* 0x00000004180a7825 */ /* 0x000fe200078e0006 */
[----:B------:R-:W4:Y:S04]  /*93e0*/  @!P0 LDG.E R17, desc[UR4][R20.64] ;  /* 0x0000000414118981 */ /* 0x000f28000c1e1900 */
[----:B------:R-:W4:Y:S01]  /*93f0*/  LDG.E R25, desc[UR4][R10.64] ;  /* 0x000000040a197981 */ /* 0x000f22000c1e1900 */
[----:B------:R-:W-:Y:S01]  /*9400*/  IMAD R18, R5, R24, RZ ;  /* 0x0000001805127224 */ /* 0x000fe200078e02ff */
[----:B------:R-:W-:-:S02]  /*9410*/  ISETP.NE.AND P0, PT, R29, 0x1, PT ;  /* 0x000000011d00780c */ /* 0x000fc40003f05270 */
[----:B--2---:R-:W-:Y:S02]  /*9420*/  VIMNMX R28, PT, PT, R19, R26, PT ;  /* 0x0000001a131c7248 */ /* 0x004fe40003fe0100 */
[----:B------:R-:W-:-:S03]  /*9430*/  IADD3 R19, PT, PT, R18, R23, RZ ;  /* 0x0000001712137210 */ /* 0x000fc60007ffe0ff */
[----:B---3--:R-:W-:Y:S01]  /*9440*/  IMAD.IADD R27, R27, 0x1, R28 ;  /* 0x000000011b1b7824 */ /* 0x008fe200078e021c */
[----:B----4-:R-:W-:Y:S01]  /*9450*/  VIMNMX R26, PT, PT, R26, R17, PT ;  /* 0x000000111a1a7248 */ /* 0x010fe20003fe0100 */
[----:B------:R-:W-:-:S03]  /*9460*/  IMAD.WIDE.U32 R12, R19, 0x4, R2 ;  /* 0x00000004130c7825 */ /* 0x000fc600078e0002 */
[----:B------:R-:W-:-:S05]  /*9470*/  VIADDMNMX R25, R25, R26, R27, !PT ;  /* 0x0000001a19197246 */ /* 0x000fca000780011b */
[----:B------:R1:W-:Y:S01]  /*9480*/  STG.E desc[UR4][R12.64], R25 ;  /* 0x000000190c007986 */ /* 0x0003e2000c101904 */
[----:B------:R-:W-:Y:S05]  /*9490*/  @!P0 BRA `(.L_x_232) ;  /* 0x0000000000e48947 */ /* 0x000fea0003800000 */
[----:B------:R-:W-:Y:S02]  /*94a0*/  VIADD R17, R23, 0x1 ;  /* 0x0000000117117836 */ /* 0x000fe40000000000 */
[----:B-1----:R-:W-:Y:S02]  /*94b0*/  HFMA2 R25, -RZ, RZ, 0, 0 ;  /* 0x00000000ff197431 */ /* 0x002fe400000001ff */
[----:B------:R-:W-:Y:S01]  /*94c0*/  VIADD R12, R24, 0x3 ;  /* 0x00000003180c7836 */ /* 0x000fe20000000000 */
[----:B------:R-:W2:Y:S01]  /*94d0*/  LDG.E R30, desc[UR4][R10.64+0x4] ;  /* 0x000004040a1e7981 */ /* 0x000ea2000c1e1900 */
[----:B------:R-:W-:Y:S02]  /*94e0*/  IMAD R13, R5, 0x2, R19 ;  /* 0x00000002050d7824 */ /* 0x000fe400078e0213 */
[----:B------:R-:W-:Y:S01]  /*94f0*/  IMAD.MOV.U32 R28, RZ, RZ, RZ ;  /* 0x000000ffff1c7224 */ /* 0x000fe200078e00ff */
[----:B------:R-:W-:Y:S01]  /*9500*/  ISETP.GT.U32.AND P0, PT, R12, R17, PT ;  /* 0x000000110c00720c */ /* 0x000fe20003f04070 */
[----:B------:R-:W-:-:S02]  /*9510*/  VIADD R12, R24, 0x1 ;  /* 0x00000001180c7836 */ /* 0x000fc40000000000 */
[----:B------:R-:W-:Y:S01]  /*9520*/  IMAD.WIDE.U32 R26, R17, 0x4, R6 ;  /* 0x00000004111a7825 */ /* 0x000fe200078e0006 */
[----:B------:R0:W3:Y:S02]  /*9530*/  @!P1 LDG.E R25, desc[UR4][R14.64] ;  /* 0x000000040e199981 */ /* 0x0000e4000c1e1900 */
[----:B------:R-:W-:Y:S01]  /*9540*/  ISETP.GE.AND P2, PT, R12, R23, PT ;  /* 0x000000170c00720c */ /* 0x000fe20003f46270 */
[----:B------:R-:W-:Y:S02]  /*9550*/  IMAD.MOV.U32 R19, RZ, RZ, RZ ;  /* 0x000000ffff137224 */ /* 0x000fe400078e00ff */
[----:B------:R-:W4:Y:S04]  /*9560*/  LDG.E R26, desc[UR4][R26.64] ;  /* 0x000000041a1a7981 */ /* 0x000f28000c1e1900 */
[----:B------:R-:W-:-:S04]  /*9570*/  @!P0 IMAD R12, R5, 0x3, R18 ;  /* 0x00000003050c8824 */ /* 0x000fc800078e0212 */
[----:B------:R-:W-:Y:S02]  /*9580*/  @!P0 IMAD.IADD R21, R17, 0x1, R12 ;  /* 0x0000000111158824 */ /* 0x000fe400078e020c */
[----:B------:R-:W-:-:S04]  /*9590*/  IMAD.WIDE R12, R13, 0x4, R2 ;  /* 0x000000040d0c7825 */ /* 0x000fc800078e0202 */
[----:B------:R-:W-:Y:S01]  /*95a0*/  @!P0 IMAD.WIDE.U32 R20, R21, 0x4, R2 ;  /* 0x0000000415148825 */ /* 0x000fe200078e0002 */
[----:B------:R-:W3:Y:S04]  /*95b0*/  @!P2 LDG.E R28, desc[UR4][R12.64] ;  /* 0x000000040c1ca981 */ /* 0x000ee8000c1e1900 */
[----:B------:R-:W5:Y:S01]  /*95c0*/  @!P0 LDG.E R19, desc[UR4][R20.64] ;  /* 0x0000000414138981 */ /* 0x000f62000c1e1900 */
[----:B------:R-:W-:-:S04]  /*95d0*/  IMAD.IADD R18, R5, 0x1, R18 ;  /* 0x0000000105127824 */ /* 0x000fc800078e0212 */
[----:B------:R-:W-:-:S04]  /*95e0*/  IMAD.IADD R17, R17, 0x1, R18 ;  /* 0x0000000111117824 */ /* 0x000fc800078e0212 */
[----:B0-----:R-:W-:Y:S01]  /*95f0*/  IMAD.WIDE.U32 R14, R17, 0x4, R2 ;  /* 0x00000004110e7825 */ /* 0x001fe200078e0002 */
[----:B------:R-:W-:Y:S02]  /*9600*/  ISETP.NE.AND P0, PT, R29, 0x2, PT ;  /* 0x000000021d00780c */ /* 0x000fe40003f05270 */
[----:B---3--:R-:W-:Y:S02]  /*9610*/  VIMNMX R25, PT, PT, R25, R28, PT ;  /* 0x0000001c19197248 */ /* 0x008fe40003fe0100 */
[----:B-----5:R-:W-:Y:S02]  /*9620*/  VIMNMX R19, PT, PT, R28, R19, PT ;  /* 0x000000131c137248 */ /* 0x020fe40003fe0100 */
[----:B----4-:R-:W-:-:S04]  /*9630*/  IADD3 R25, PT, PT, R26, R25, RZ ;  /* 0x000000191a197210 */ /* 0x010fc80007ffe0ff */
[----:B--2---:R-:W-:-:S05]  /*9640*/  VIADDMNMX R19, R30, R19, R25, !PT ;  /* 0x000000131e137246 */ /* 0x004fca0007800119 */
[----:B------:R2:W-:Y:S01]  /*9650*/  STG.E desc[UR4][R14.64], R19 ;  /* 0x000000130e007986 */ /* 0x0005e2000c101904 */
[----:B------:R-:W-:Y:S05]  /*9660*/  @!P0 BRA `(.L_x_232) ;  /* 0x0000000000708947 */ /* 0x000fea0003800000 */
[----:B--2---:R-:W-:Y:S01]  /*9670*/  VIADD R15, R24, 0x4 ;  /* 0x00000004180f7836 */ /* 0x004fe20000000000 */
[----:B------:R-:W-:Y:S01]  /*9680*/  ISETP.GT.AND P1, PT, R16, R23, PT ;  /* 0x000000171000720c */ /* 0x000fe20003f24270 */
[----:B------:R-:W-:Y:S01]  /*9690*/  VIADD R14, R23, 0x2 ;  /* 0x00000002170e7836 */ /* 0x000fe20000000000 */
[----:B------:R-:W-:Y:S01]  /*96a0*/  CS2R R20, SRZ ;  /* 0x0000000000147805 */ /* 0x000fe2000001ff00 */
[----:B------:R-:W2:Y:S03]  /*96b0*/  LDG.E R8, desc[UR4][R8.64+0x8] ;  /* 0x0000080408087981 */ /* 0x000ea6000c1e1900 */
[----:B------:R-:W-:Y:S01]  /*96c0*/  ISETP.GT.U32.AND P0, PT, R15, R14, PT ;  /* 0x0000000e0f00720c */ /* 0x000fe20003f04070 */
[----:B------:R-:W3:Y:S06]  /*96d0*/  LDG.E R10, desc[UR4][R10.64+0x8] ;  /* 0x000008040a0a7981 */ /* 0x000eec000c1e1900 */
[----:B------:R-:W-:Y:S01]  /*96e0*/  @!P1 IMAD R17, R5, 0x2, R17 ;  /* 0x0000000205119824 */ /* 0x000fe200078e0211 */
[----:B------:R0:W4:Y:S03]  /*96f0*/  @!P1 LDG.E R21, desc[UR4][R12.64] ;  /* 0x000000040c159981 */ /* 0x000126000c1e1900 */
[----:B------:R-:W-:-:S04]  /*9700*/  @!P1 IMAD.WIDE R16, R17, 0x4, R2 ;  /* 0x0000000411109825 */ /* 0x000fc800078e0202 */
[----:B------:R-:W-:Y:S01]  /*9710*/  @!P0 IMAD R14, R5, 0x3, R18 ;  /* 0x00000003050e8824 */ /* 0x000fe200078e0212 */
[----:B------:R-:W4:Y:S04]  /*9720*/  @!P1 LDG.E R20, desc[UR4][R16.64] ;  /* 0x0000000410149981 */ /* 0x000f28000c1e1900 */
[----:B------:R-:W-:-:S05]  /*9730*/  @!P0 IADD3 R15, P2, PT, R14, R23, RZ ;  /* 0x000000170e0f8210 */ /* 0x000fca0007f5e0ff */
[----:B------:R-:W-:Y:S01]  /*9740*/  @!P0 IMAD.X R19, RZ, RZ, RZ, P2 ;  /* 0x000000ffff138224 */ /* 0x000fe200010e06ff */
[----:B------:R-:W-:-:S04]  /*9750*/  @!P0 LEA R14, P2, R15, R2, 0x2 ;  /* 0x000000020f0e8211 */ /* 0x000fc800078410ff */
[----:B------:R-:W-:Y:S01]  /*9760*/  @!P0 LEA.HI.X R15, R15, R3, R19, 0x2, P2 ;  /* 0x000000030f0f8211 */ /* 0x000fe200010f1413 */
[----:B------:R-:W-:-:S06]  /*9770*/  IMAD.MOV.U32 R19, RZ, RZ, RZ ;  /* 0x000000ffff137224 */ /* 0x000fcc00078e00ff */
[----:B------:R-:W5:Y:S01]  /*9780*/  @!P0 LDG.E R19, desc[UR4][R14.64+0x8] ;  /* 0x000008040e138981 */ /* 0x000f62000c1e1900 */
[----:B------:R-:W-:-:S04]  /*9790*/  IADD3 R18, PT, PT, R5, R18, RZ ;  /* 0x0000001205127210 */ /* 0x000fc80007ffe0ff */
[----:B------:R-:W-:-:S05]  /*97a0*/  IADD3 R23, P0, PT, R18, R23, RZ ;  /* 0x0000001712177210 */ /* 0x000fca0007f1e0ff */
[----:B0-----:R-:W-:Y:S01]  /*97b0*/  IMAD.X R13, RZ, RZ, RZ, P0 ;  /* 0x000000ffff0d7224 */ /* 0x001fe200000e06ff */
[----:B------:R-:W-:-:S04]  /*97c0*/  LEA R12, P0, R23, R2, 0x2 ;  /* 0x00000002170c7211 */ /* 0x000fc800078010ff */
[----:B------:R-:W-:Y:S02]  /*97d0*/  LEA.HI.X R13, R23, R3, R13, 0x2, P0 ;  /* 0x00000003170d7211 */ /* 0x000fe400000f140d */
[----:B----4-:R-:W-:-:S05]  /*97e0*/  VIMNMX R21, PT, PT, R21, R20, PT ;  /* 0x0000001415157248 */ /* 0x010fca0003fe0100 */
[----:B--2---:R-:W-:Y:S01]  /*97f0*/  IMAD.IADD R21, R8, 0x1, R21 ;  /* 0x0000000108157824 */ /* 0x004fe200078e0215 */
[----:B-----5:R-:W-:-:S04]  /*9800*/  VIMNMX R19, PT, PT, R20, R19, PT ;  /* 0x0000001314137248 */ /* 0x020fc80003fe0100 */
[----:B---3--:R-:W-:-:S05]  /*9810*/  VIADDMNMX R19, R10, R19, R21, !PT ;  /* 0x000000130a137246 */ /* 0x008fca0007800115 */
[----:B------:R3:W-:Y:S02]  /*9820*/  STG.E desc[UR4][R12.64+0x8], R19 ;  /* 0x000008130c007986 */ /* 0x0007e4000c101904 */
.L_x_232:
[----:B------:R-:W-:Y:S05]  /*9830*/  BSYNC.RECONVERGENT B1 ;  /* 0x0000000000017941 */ /* 0x000fea0003800200 */
.L_x_231:
[----:B------:R-:W-:Y:S02]  /*9840*/  VIADD R0, R0, 0x1 ;  /* 0x0000000100007836 */ /* 0x000fe40000000000 */
[----:B------:R-:W-:-:S03]  /*9850*/  VIADD R22, R22, 0xffffffff ;  /* 0xffffffff16167836 */ /* 0x000fc60000000000 */
[----:B------:R-:W-:-:S13]  /*9860*/  ISETP.NE.AND P0, PT, R0, R5, PT ;  /* 0x000000050000720c */ /* 0x000fda0003f05270 */
[----:B------:R-:W-:Y:S05]  /*9870*/  @P0 BRA `(.L_x_233) ;  /* 0xfffffff000740947 */ /* 0x000fea000383ffff */
.L_x_227:
[----:B------:R-:W-:Y:S05]  /*9880*/  BSYNC.RECONVERGENT B0 ;  /* 0x0000000000007941 */ /* 0x000fea0003800200 */
.L_x_226:
[----:B-----5:R-:W-:Y:S01]  /*9890*/  IMAD.WIDE R2, R5, 0x4, R2 ;  /* 0x0000000405027825 */ /* 0x020fe200078e0202 */
[----:B------:R-:W4:Y:S05]  /*98a0*/  LDC.64 R6, c[0x0][0x388] ;  /* 0x0000e200ff067b82 */ /* 0x000f2a0000000a00 */
[----:B------:R-:W2:Y:S01]  /*98b0*/  LDG.E R3, desc[UR4][R2.64+-0x4] ;  /* 0xfffffc0402037981 */ /* 0x000ea2000c1e1900 */
[----:B----4-:R-:W-:-:S05]  /*98c0*/  IMAD.WIDE R6, R4, 0x4, R6 ;  /* 0x0000000404067825 */ /* 0x010fca00078e0206 */
[----:B--2---:R-:W-:Y:S01]  /*98d0*/  STG.E desc[UR4][R6.64], R3 ;  /* 0x0000000306007986 */ /* 0x004fe2000c101904 */
[----:B------:R-:W-:Y:S05]  /*98e0*/  EXIT ;  /* 0x000000000000794d */ /* 0x000fea0003800000 */
.L_x_169:
[----:B------:R-:W2:Y:S04]  /*98f0*/  LDG.E.64 R10, desc[UR4][R6.64] ;  /* 0x00000004060a7981 */ /* 0x000ea8000c1e1b00 */
[----:B------:R0:W5:Y:S01]  /*9900*/  LDG.E.64 R8, desc[UR4][R6.64+0x18] ;  /* 0x0000180406087981 */ /* 0x000162000c1e1b00 */
[----:B------:R-:W-:Y:S01]  /*9910*/  BSSY.RECONVERGENT B1, `(.L_x_234) ;  /* 0x00000eb000017945 */ /* 0x000fe20003800200 */
[----:B--2---:R-:W-:-:S13]  /*9920*/  ISETP.GE.AND P0, PT, R10, RZ, PT ;  /* 0x000000ff0a00720c */ /* 0x004fda0003f06270 */
[----:B0-----:R-:W-:Y:S05]  /*9930*/  @!P0 BRA `(.L_x_235) ;  /* 0x0000000c00a08947 */ /* 0x001fea0003800000 */
[----:B------:R0:W5:Y:S04]  /*9940*/  LDG.E.64 R2, desc[UR4][R6.64+0x10] ;  /* 0x0000100406027981 */ /* 0x000168000c1e1b00 */
[----:B------:R0:W5:Y:S01]  /*9950*/  LDG.E.64 R14, desc[UR4][R6.64+0x8] ;  /* 0x00000804060e7981 */ /* 0x000162000c1e1b00 */
[----:B------:R-:W-:Y:S01]  /*9960*/  VIADD R0, R11, 0x1 ;  /* 0x000000010b007836 */ /* 0x000fe20000000000 */
[----:B------:R-:W-:-:S07]  /*9970*/  MOV R5, RZ ;  /* 0x000000ff00057202 */ /* 0x000fce0000000f00 */
.L_x_252:
[----:B------:R-:W-:Y:S01]  /*9980*/  ISETP.GE.AND P0, PT, R11, RZ, PT ;  /* 0x000000ff0b00720c */ /* 0x000fe20003f06270 */
[----:B------:R-:W-:-:S12]  /*9990*/  BSSY.RECONVERGENT B0, `(.L_x_236) ;  /* 0x00000df000007945 */ /* 0x000fd80003800200 */
[----:B01234-:R-:W-:Y:S05]  /*99a0*/  @!P0 BRA `(.L_x_237) ;  /* 0x0000000c00748947 */ /* 0x01ffea0003800000 */
[C---:B------:R-:W-:Y:S01]  /*99b0*/  ISETP.NE.AND P0, PT, R5.reuse, RZ, PT ;  /* 0x000000ff0500720c */ /* 0x040fe20003f05270 */
[----:B------:R-:W-:Y:S02]  /*99c0*/  VIADD R27, R5, 0xffffffff ;  /* 0xffffffff051b7836 */ /* 0x000fe40000000000 */
[CC--:B------:R-:W-:Y:S02]  /*99d0*/  IMAD R17, R0.reuse, R5.reuse, RZ ;  /* 0x0000000500117224 */ /* 0x0c0fe400078e02ff */
[----:B------:R-:W-:Y:S02]  /*99e0*/  IMAD R26, R11, R5, RZ ;  /* 0x000000050b1a7224 */ /* 0x000fe400078e02ff */
[----:B------:R-:W-:-:S06]  /*99f0*/  IMAD R27, R0, R27, RZ ;  /* 0x0000001b001b7224 */ /* 0x000fcc00078e02ff */
        /* <DEDUP_REMOVED lines=8> */
.L_x_242:
[----:B01----:R-:W-:Y:S02]  /*9a80*/  IMAD.IADD R7, R17, 0x1, R12 ;  /* 0x0000000111077824 */ /* 0x003fe400078e020c */
        /* <DEDUP_REMOVED lines=13> */
.L_x_241:
[----:B------:R-:W-:-:S07]  /*9b60*/  MOV R12, R13 ;  /* 0x0000000d000c7202 */ /* 0x000fce0000000f00 */
.L_x_240:
[----:B------:R-:W-:Y:S05]  /*9b70*/  BSYNC.RECONVERGENT B2 ;  /* 0x0000000000027941 */ /* 0x000fea0003800200 */
.L_x_239:
[----:B01----:R-:W-:-:S04]  /*9b80*/  LOP3.LUT R6, R0, 0x7, RZ, 0xc0, !PT ;  /* 0x0000000700067812 */ /* 0x003fc800078ec0ff */
[----:B------:R-:W-:-:S13]  /*9b90*/  ISETP.NE.AND P0, PT, R6, RZ, PT ;  /* 0x000000ff0600720c */ /* 0x000fda0003f05270 */
[----:B------:R-:W-:Y:S05]  /*9ba0*/  @!P0 BRA `(.L_x_237) ;  /* 0x0000000800f48947 */ /* 0x000fea0003800000 */
[----:B------:R-:W-:Y:S01]  /*9bb0*/  VIADD R6, R6, 0xffffffff ;  /* 0xffffffff06067836 */ /* 0x000fe20000000000 */
[----:B------:R-:W-:-:S04]  /*9bc0*/  LOP3.LUT R13, R0, 0x3, RZ, 0xc0, !PT ;  /* 0x00000003000d7812 */ /* 0x000fc800078ec0ff */
[----:B------:R-:W-:Y:S02]  /*9bd0*/  ISETP.GE.U32.AND P0, PT, R6, 0x3, PT ;  /* 0x000000030600780c */ /* 0x000fe40003f06070 */
[----:B------:R-:W-:-:S11]  /*9be0*/  ISETP.NE.AND P1, PT, R13, RZ, PT ;  /* 0x000000ff0d00720c */ /* 0x000fd60003f25270 */
[----:B------:R-:W-:Y:S02]  /*9bf0*/  @P0 IMAD.IADD R7, R17, 0x1, R12 ;  /* 0x0000000111070824 */ /* 0x000fe400078e020c */
[----:B------:R-:W-:Y:S02]  /*9c00*/  @P0 VIADD R12, R12, 0x4 ;  /* 0x000000040c0c0836 */ /* 0x000fe40000000000 */
        /* <DEDUP_REMOVED lines=9> */
[----:B-1----:R-:W-:Y:S02]  /*9ca0*/  @P0 IMAD.IADD R7, R17, 0x1, R12 ;  /* 0x0000000111070824 */ /* 0x002fe400078e020c */
[----:B------:R-:W-:Y:S02]  /*9cb0*/  @P0 VIADD R12, R12, 0x2 ;  /* 0x000000020c0c0836 */ /* 0x000fe40000000000 */
[----:B------:R-:W-:-:S05]  /*9cc0*/  @P0 IMAD.WIDE.U32 R6, R7, 0x4, R8 ;  /* 0x0000000407060825 */ /* 0x000fca00078e0008 */
[----:B------:R2:W-:Y:S04]  /*9cd0*/  @P0 STG.E desc[UR4][R6.64], RZ ;  /* 0x000000ff06000986 */ /* 0x0005e8000c101904 */
[----:B------:R2:W-:Y:S01]  /*9ce0*/  @P0 STG.E desc[UR4][R6.64+0x4], RZ ;  /* 0x000004ff06000986 */ /* 0x0005e2000c101904 */
[----:B------:R-:W-:Y:S05]  /*9cf0*/  @!P1 BRA `(.L_x_237) ;  /* 0x0000000800a09947 */ /* 0x000fea0003800000 */
[----:B--2---:R-:W-:-:S05]  /*9d00*/  IADD3 R7, PT, PT, R17, R12, RZ ;  /* 0x0000000c11077210 */ /* 0x004fca0007ffe0ff */
[----:B------:R-:W-:-:S05]  /*9d10*/  IMAD.WIDE.U32 R6, R7, 0x4, R8 ;  /* 0x0000000407067825 */ /* 0x000fca00078e0008 */
[----:B------:R3:W-:Y:S01]  /*9d20*/  STG.E desc[UR4][R6.64], RZ ;  /* 0x000000ff06007986 */ /* 0x0007e2000c101904 */
[----:B------:R-:W-:Y:S05]  /*9d30*/  BRA `(.L_x_237) ;  /* 0x0000000800907947 */ /* 0x000fea0003800000 */
.L_x_238:
[----:B------:R-:W-:Y:S01]  /*9d40*/  ISETP.GE.U32.AND P0, PT, R11, 0x3, PT ;  /* 0x000000030b00780c */ /* 0x000fe20003f06070 */
[----:B------:R-:W-:Y:S01]  /*9d50*/  BSSY.RECONVERGENT B2, `(.L_x_243) ;  /* 0x0000060000027945 */ /* 0x000fe20003800200 */
[----:B-----5:R-:W-:-:S04]  /*9d60*/  IMAD.WIDE.U32 R16, R17, 0x4, R8 ;  /* 0x0000000411107825 */ /* 0x020fc800078e0008 */
[----:B------:R-:W-:Y:S02]  /*9d70*/  IMAD.MOV.U32 R19, RZ, RZ, RZ ;  /* 0x000000ffff137224 */ /* 0x000fe400078e00ff */
[----:B------:R-:W-:-:S04]  /*9d80*/  IMAD.WIDE R12, R5, 0x4, R2 ;  /* 0x00000004050c7825 */ /* 0x000fc800078e0202 */
[----:B0-----:R-:W-:Y:S01]  /*9d90*/  IMAD.WIDE R6, R5, 0x4, R14 ;  /* 0x0000000405067825 */ /* 0x001fe200078e020e */
[----:B------:R-:W-:Y:S06]  /*9da0*/  @!P0 BRA `(.L_x_244) ;  /* 0x0000000400688947 */ /* 0x000fec0003800000 */
[----:B------:R-:W-:Y:S01]  /*9db0*/  BSSY.RECONVERGENT B3, `(.L_x_245) ;  /* 0x0000058000037945 */ /* 0x000fe20003800200 */
[----:B------:R-:W-:-:S07]  /*9dc0*/  IMAD.MOV.U32 R29, RZ, RZ, RZ ;  /* 0x000000ffff1d7224 */ /* 0x000fce00078e00ff */
.L_x_248:
[----:B------:R-:W-:Y:S01]  /*9dd0*/  ISETP.NE.AND P0, PT, R29, RZ, PT ;  /* 0x000000ff1d00720c */ /* 0x000fe20003f05270 */
[----:B------:R-:W-:-:S12]  /*9de0*/  BSSY.RECONVERGENT B4, `(.L_x_246) ;  /* 0x0000015000047945 */ /* 0x000fd80003800200 */
[----:B0-----:R0:W-:Y:S01]  /*9df0*/  @!P0 STG.E desc[UR4][R16.64], RZ ;  /* 0x000000ff10008986 */ /* 0x0011e2000c101904 */
[----:B------:R-:W-:Y:S05]  /*9e00*/  @!P0 BRA `(.L_x_247) ;  /* 0x0000000000488947 */ /* 0x000fea0003800000 */
[----:B------:R-:W2:Y:S01]  /*9e10*/  LDG.E R22, desc[UR4][R12.64+-0x4] ;  /* 0xfffffc040c167981 */ /* 0x000ea2000c1e1900 */
[----:B------:R-:W-:Y:S01]  /*9e20*/  IMAD.IADD R25, R27, 0x1, R29 ;  /* 0x000000011b197824 */ /* 0x000fe200078e021d */
[----:B--2---:R-:W-:-:S13]  /*9e30*/  ISETP.GT.AND P0, PT, R22, R29, PT ;  /* 0x0000001d1600720c */ /* 0x004fda0003f04270 */
[----:B------:R-:W-:Y:S01]  /*9e40*/  @!P0 IMAD.IADD R21, R25, 0x1, -R22 ;  /* 0x0000000119158824 */ /* 0x000fe200078e0a16 */
[----:B------:R-:W2:Y:S03]  /*9e50*/  @!P0 LDG.E R24, desc[UR4][R6.64+-0x4] ;  /* 0xfffffc0406188981 */ /* 0x000ea6000c1e1900 */
[----:B------:R-:W-:-:S04]  /*9e60*/  @!P0 IMAD.WIDE R20, R21, 0x4, R8 ;  /* 0x0000000415148825 */ /* 0x000fc800078e0208 */
[----:B------:R-:W-:Y:S02]  /*9e70*/  @!P0 IMAD.WIDE R22, R22, 0x4, R20 ;  /* 0x0000000416168825 */ /* 0x000fe400078e0214 */
[----:B------:R-:W2:Y:S04]  /*9e80*/  @!P0 LDG.E R21, desc[UR4][R20.64] ;  /* 0x0000000414158981 */ /* 0x000ea8000c1e1900 */
[----:B------:R-:W2:Y:S01]  /*9e90*/  @!P0 LDG.E R22, desc[UR4][R22.64] ;  /* 0x0000000416168981 */ /* 0x000ea2000c1e1900 */
[----:B------:R-:W-:-:S04]  /*9ea0*/  @!P0 IMAD.IADD R19, R0, 0x1, R25 ;  /* 0x0000000100138824 */ /* 0x000fc800078e0219 */
[----:B------:R-:W-:Y:S01]  /*9eb0*/  @!P0 IMAD.WIDE.U32 R18, R19, 0x4, R8 ;  /* 0x0000000413128825 */ /* 0x000fe200078e0008 */
[----:B--2---:R-:W-:-:S03]  /*9ec0*/  @!P0 VIADDMNMX R33, R21, R24, R22, !PT ;  /* 0x0000001815218246 */ /* 0x004fc60007800116 */
[----:B------:R-:W-:Y:S02]  /*9ed0*/  @P0 IMAD.WIDE R24, R25, 0x4, R8 ;  /* 0x0000000419180825 */ /* 0x000fe400078e0208 */
[----:B------:R1:W-:Y:S04]  /*9ee0*/  @!P0 STG.E desc[UR4][R18.64], R33 ;  /* 0x0000002112008986 */ /* 0x0003e8000c101904 */
[----:B------:R-:W2:Y:S01]  /*9ef0*/  @P0 LDG.E R25, desc[UR4][R24.64] ;  /* 0x0000000418190981 */ /* 0x000ea2000c1e1900 */
[----:B------:R-:W-:-:S05]  /*9f00*/  @P0 IADD3 R31, PT, PT, R26, R29, RZ ;  /* 0x0000001d1a1f0210 */ /* 0x000fca0007ffe0ff */
[----:B------:R-:W-:-:S05]  /*9f10*/  @P0 IMAD.WIDE.U32 R30, R31, 0x4, R8 ;  /* 0x000000041f1e0825 */ /* 0x000fca00078e0008 */
[----:B--2---:R1:W-:Y:S02]  /*9f20*/  @P0 STG.E desc[UR4][R30.64], R25 ;  /* 0x000000191e000986 */ /* 0x0043e4000c101904 */
.L_x_247:
[----:B------:R-:W-:Y:S05]  /*9f30*/  BSYNC.RECONVERGENT B4 ;  /* 0x0000000000047941 */ /* 0x000fea0003800200 */
.L_x_246:
[----:B------:R-:W2:Y:S01]  /*9f40*/  LDG.E R21, desc[UR4][R12.64+-0x4] ;  /* 0xfffffc040c157981 */ /* 0x000ea2000c1e1900 */
[----:B-1----:R-:W-:Y:S01]  /*9f50*/  VIADD R18, R29, 0x1 ;  /* 0x000000011d127836 */ /* 0x002fe20000000000 */
[----:B------:R-:W-:-:S04]  /*9f60*/  IADD3 R31, P1, PT, R27, R29, RZ ;  /* 0x0000001d1b1f7210 */ /* 0x000fc80007f3e0ff */
[----:B--2---:R-:W-:Y:S02]  /*9f70*/  ISETP.GT.AND P0, PT, R21, R18, PT ;  /* 0x000000121500720c */ /* 0x004fe40003f04270 */
[----:B------:R-:W-:-:S04]  /*9f80*/  SHF.R.S32.HI R18, RZ, 0x1f, R29 ;  /* 0x0000001fff127819 */ /* 0x000fc8000001141d */
[----:B------:R-:W-:-:S07]  /*9f90*/  LEA.HI.X.SX32 R28, R27, R18, 0x1, P1 ;  /* 0x000000121b1c7211 */ /* 0x000fce00008f0eff */
[----:B------:R-:W-:Y:S01]  /*9fa0*/  @!P0 SHF.R.S32.HI R19, RZ, 0x1f, R21 ;  /* 0x0000001fff138819 */ /* 0x000fe20000011415 */
[----:B------:R-:W2:Y:S01]  /*9fb0*/  @!P0 LDG.E R24, desc[UR4][R6.64+-0x4] ;  /* 0xfffffc0406188981 */ /* 0x000ea2000c1e1900 */
[----:B------:R-:W-:Y:S02]  /*9fc0*/  @!P0 IADD3 R21, P1, PT, -R21, R31, RZ ;  /* 0x0000001f15158210 */ /* 0x000fe40007f3e1ff */
[----:B------:R-:W-:-:S03]  /*9fd0*/  @!P0 LEA R18, P2, R31, R8, 0x2 ;  /* 0x000000081f128211 */ /* 0x000fc600078410ff */
[----:B------:R-:W-:Y:S01]  /*9fe0*/  @!P0 IMAD.X R20, R28, 0x1, ~R19, P1 ;  /* 0x000000011c148824 */ /* 0x000fe200008e0e13 */
[----:B------:R-:W-:Y:S02]  /*9ff0*/  @!P0 LEA R22, P1, R21, R8, 0x2 ;  /* 0x0000000815168211 */ /* 0x000fe400078210ff */
[-C--:B------:R-:W-:Y:S02]  /*a000*/  @!P0 LEA.HI.X R19, R31, R9.reuse, R28, 0x2, P2 ;  /* 0x000000091f138211 */ /* 0x080fe400010f141c */
[----:B------:R-:W-:-:S03]  /*a010*/  @!P0 LEA.HI.X R23, R21, R9, R20, 0x2, P1 ;  /* 0x0000000915178211 */ /* 0x000fc600008f1414 */
[----:B------:R-:W2:Y:S04]  /*a020*/  @!P0 LDG.E R25, desc[UR4][R18.64+0x4] ;  /* 0x0000040412198981 */ /* 0x000ea8000c1e1900 */
[----:B------:R-:W2:Y:S01]  /*a030*/  @!P0 LDG.E R23, desc[UR4][R22.64+0x4] ;  /* 0x0000040416178981 */ /* 0x000ea2000c1e1900 */
[----:B------:R-:W-:-:S04]  /*a040*/  @P0 LEA R30, P1, R31, R8, 0x2 ;  /* 0x000000081f1e0211 */ /* 0x000fc800078210ff */
[----:B------:R-:W-:Y:S01]  /*a050*/  @P0 LEA.HI.X R33, R31, R9, R28, 0x2, P1 ;  /* 0x000000091f210211 */ /* 0x000fe200008f141c */
[----:B------:R-:W-:-:S04]  /*a060*/  IMAD.WIDE.U32 R20, R29, 0x4, R16 ;  /* 0x000000041d147825 */ /* 0x000fc800078e0010 */
[----:B------:R-:W-:Y:S02]  /*a070*/  @P0 IMAD.MOV.U32 R18, RZ, RZ, R30 ;  /* 0x000000ffff120224 */ /* 0x000fe400078e001e */
[----:B------:R-:W-:Y:S01]  /*a080*/  @P0 IMAD.MOV.U32 R19, RZ, RZ, R33 ;  /* 0x000000ffff130224 */ /* 0x000fe200078e0021 */
[----:B--2---:R-:W-:-:S05]  /*a090*/  @!P0 VIADDMNMX R25, R23, R24, R25, !PT ;  /* 0x0000001817198246 */ /* 0x004fca0007800119 */
[----:B------:R1:W-:Y:S04]  /*a0a0*/  @!P0 STG.E desc[UR4][R20.64+0x4], R25 ;  /* 0x0000041914008986 */ /* 0x0003e8000c101904 */
[----:B------:R-:W2:Y:S01]  /*a0b0*/  @P0 LDG.E R33, desc[UR4][R18.64+0x4] ;  /* 0x0000040412210981 */ /* 0x000ea2000c1e1900 */
[----:B------:R-:W-:-:S05]  /*a0c0*/  IADD3 R35, P1, PT, R26, R29, RZ ;  /* 0x0000001d1a237210 */ /* 0x000fca0007f3e0ff */
[----:B------:R-:W-:Y:S01]  /*a0d0*/  IMAD.X R23, RZ, RZ, RZ, P1 ;  /* 0x000000ffff177224 */ /* 0x000fe200008e06ff */
[----:B------:R-:W-:-:S04]  /*a0e0*/  LEA R22, P1, R35, R8, 0x2 ;  /* 0x0000000823167211 */ /* 0x000fc800078210ff */
[----:B------:R-:W-:-:S05]  /*a0f0*/  LEA.HI.X R23, R35, R9, R23, 0x2, P1 ;  /* 0x0000000923177211 */ /* 0x000fca00008f1417 */
[----:B--2---:R2:W-:Y:S04]  /*a100*/  @P0 STG.E desc[UR4][R22.64+0x4], R33 ;  /* 0x0000042116000986 */ /* 0x0045e8000c101904 */
[----:B------:R-:W3:Y:S01]  /*a110*/  LDG.E R30, desc[UR4][R12.64+-0x4] ;  /* 0xfffffc040c1e7981 */ /* 0x000ee2000c1e1900 */
[----:B------:R-:W-:-:S04]  /*a120*/  IADD3 R24, PT, PT, R29, 0x2, RZ ;  /* 0x000000021d187810 */ /* 0x000fc80007ffe0ff */
[----:B---3--:R-:W-:-:S13]  /*a130*/  ISETP.GT.AND P0, PT, R30, R24, PT ;  /* 0x000000181e00720c */ /* 0x008fda0003f04270 */
[----:B------:R-:W-:Y:S01]  /*a140*/  @!P0 SHF.R.S32.HI R35, RZ, 0x1f, R30 ;  /* 0x0000001fff238819 */ /* 0x000fe2000001141e */
[----:B------:R-:W2:Y:S01]  /*a150*/  @!P0 LDG.E R32, desc[UR4][R18.64+0x8] ;  /* 0x0000080412208981 */ /* 0x000ea2000c1e1900 */
[----:B-1----:R-:W-:-:S03]  /*a160*/  @!P0 IADD3 R25, P1, PT, -R30, R31, RZ ;  /* 0x0000001f1e198210 */ /* 0x002fc60007f3e1ff */
[----:B------:R-:W2:Y:S02]  /*a170*/  @!P0 LDG.E R30, desc[UR4][R6.64+-0x4] ;  /* 0xfffffc04061e8981 */ /* 0x000ea4000c1e1900 */
[----:B------:R-:W-:Y:S01]  /*a180*/  @!P0 IMAD.X R35, R28, 0x1, ~R35, P1 ;  /* 0x000000011c238824 */ /* 0x000fe200008e0e23 */
[----:B------:R-:W-:-:S04]  /*a190*/  @!P0 LEA R24, P1, R25, R8, 0x2 ;  /* 0x0000000819188211 */ /* 0x000fc800078210ff */
[----:B------:R-:W-:-:S06]  /*a1a0*/  @!P0 LEA.HI.X R25, R25, R9, R35, 0x2, P1 ;  /* 0x0000000919198211 */ /* 0x000fcc00008f1423 */
[----:B------:R-:W2:Y:S02]  /*a1b0*/  @!P0 LDG.E R25, desc[UR4][R24.64+0x8] ;  /* 0x0000080418198981 */ /* 0x000ea4000c1e1900 */
[----:B--2---:R-:W-:-:S05]  /*a1c0*/  @!P0 VIADDMNMX R33, R25, R30, R32, !PT ;  /* 0x0000001e19218246 */ /* 0x004fca0007800120 */
[----:B------:R1:W-:Y:S04]  /*a1d0*/  @!P0 STG.E desc[UR4][R20.64+0x8], R33 ;  /* 0x0000082114008986 */ /* 0x0003e8000c101904 */
[----:B------:R-:W2:Y:S01]  /*a1e0*/  @P0 LDG.E R35, desc[UR4][R18.64+0x8] ;  /* 0x0000080412230981 */ /* 0x000ea2000c1e1900 */
[----:B------:R-:W-:-:S03]  /*a1f0*/  VIADD R30, R29, 0x3 ;  /* 0x000000031d1e7836 */ /* 0x000fc60000000000 */
[----:B--2---:R2:W-:Y:S04]  /*a200*/  @P0 STG.E desc[UR4][R22.64+0x8], R35 ;  /* 0x0000082316000986 */ /* 0x0045e8000c101904 */
[----:B------:R-:W3:Y:S02]  /*a210*/  LDG.E R32, desc[UR4][R12.64+-0x4] ;  /* 0xfffffc040c207981 */ /* 0x000ee4000c1e1900 */
[----:B---3--:R-:W-:-:S13]  /*a220*/  ISETP.GT.AND P0, PT, R32, R30, PT ;  /* 0x0000001e2000720c */ /* 0x008fda0003f04270 */
[----:B------:R-:W-:Y:S01]  /*a230*/  @!P0 IADD3 R37, P1, PT, -R32, R31, RZ ;  /* 0x0000001f20258210 */ /* 0x000fe20007f3e1ff */
[----:B------:R-:W3:Y:S01]  /*a240*/  @!P0 LDG.E R30, desc[UR4][R18.64+0xc] ;  /* 0x00000c04121e8981 */ /* 0x000ee2000c1e1900 */
[----:B------:R-:W-:-:S05]  /*a250*/  @!P0 SHF.R.S32.HI R31, RZ, 0x1f, R32 ;  /* 0x0000001fff1f8819 */ /* 0x000fca0000011420 */
[----:B------:R-:W-:Y:S01]  /*a260*/  @!P0 IMAD.X R31, R28, 0x1, ~R31, P1 ;  /* 0x000000011c1f8824 */ /* 0x000fe200008e0e1f */
[C---:B------:R-:W-:Y:S01]  /*a270*/  @!P0 LEA R24, P1, R37.reuse, R8, 0x2 ;  /* 0x0000000825188211 */ /* 0x040fe200078210ff */
[----:B------:R-:W3:Y:S03]  /*a280*/  @!P0 LDG.E R28, desc[UR4][R6.64+-0x4] ;  /* 0xfffffc04061c8981 */ /* 0x000ee6000c1e1900 */
[----:B------:R-:W-:-:S06]  /*a290*/  @!P0 LEA.HI.X R25, R37, R9, R31, 0x2, P1 ;  /* 0x0000000925198211 */ /* 0x000fcc00008f141f */
[----:B------:R-:W3:Y:S02]  /*a2a0*/  @!P0 LDG.E R25, desc[UR4][R24.64+0xc] ;  /* 0x00000c0418198981 */ /* 0x000ee4000c1e1900 */
[----:B---3--:R-:W-:-:S05]  /*a2b0*/  @!P0 VIADDMNMX R31, R25, R28, R30, !PT ;  /* 0x0000001c191f8246 */ /* 0x008fca000780011e */
[----:B------:R2:W-:Y:S04]  /*a2c0*/  @!P0 STG.E desc[UR4][R20.64+0xc], R31 ;  /* 0x00000c1f14008986 */ /* 0x0005e8000c101904 */
[----:B-1----:R-:W3:Y:S01]  /*a2d0*/  @P0 LDG.E R33, desc[UR4][R18.64+0xc] ;  /* 0x00000c0412210981 */ /* 0x002ee2000c1e1900 */
[----:B------:R-:W-:Y:S01]  /*a2e0*/  VIADD R29, R29, 0x4 ;  /* 0x000000041d1d7836 */ /* 0x000fe20000000000 */
[----:B------:R-:W-:Y:S02]  /*a2f0*/  LOP3.LUT R28, R0, 0xfffffffc, RZ, 0xc0, !PT ;  /* 0xfffffffc001c7812 */ /* 0x000fe400078ec0ff */
[----:B---3--:R2:W-:Y:S02]  /*a300*/  @P0 STG.E desc[UR4][R22.64+0xc], R33 ;  /* 0x00000c2116000986 */ /* 0x0085e4000c101904 */
[----:B------:R-:W-:-:S13]  /*a310*/  ISETP.NE.AND P0, PT, R29, R28, PT ;  /* 0x0000001c1d00720c */ /* 0x000fda0003f05270 */
[----:B--2---:R-:W-:Y:S05]  /*a320*/  @P0 BRA `(.L_x_248) ;  /* 0xfffffff800a80947 */ /* 0x004fea000383ffff */
[----:B------:R-:W-:Y:S05]  /*a330*/  BSYNC.RECONVERGENT B3 ;  /* 0x0000000000037941 */ /* 0x000fea0003800200 */
.L_x_245:
[----:B------:R-:W-:-:S07]  /*a340*/  IMAD.MOV.U32 R19, RZ, RZ, R28 ;  /* 0x000000ffff137224 */ /* 0x000fce00078e001c */
.L_x_244:
[----:B------:R-:W-:Y:S05]  /*a350*/  BSYNC.RECONVERGENT B2 ;  /* 0x0000000000027941 */ /* 0x000fea0003800200 */
.L_x_243:
[----:B------:R-:W-:-:S04]  /*a360*/  LOP3.LUT R18, R0, 0x3, RZ, 0xc0, !PT ;  /* 0x0000000300127812 */ /* 0x000fc800078ec0ff */
[----:B------:R-:W-:-:S13]  /*a370*/  ISETP.NE.AND P0, PT, R18, RZ, PT ;  /* 0x000000ff1200720c */ /* 0x000fda0003f05270 */
[----:B------:R-:W-:Y:S05]  /*a380*/  @!P0 BRA `(.L_x_237) ;  /* 0x0000000000fc8947 */ /* 0x000fea0003800000 */
[----:B------:R-:W-:Y:S01]  /*a390*/  ISETP.NE.AND P0, PT, R19, RZ, PT ;  /* 0x000000ff1300720c */ /* 0x000fe20003f05270 */
[----:B------:R-:W-:-:S12]  /*a3a0*/  BSSY.RECONVERGENT B2, `(.L_x_249) ;  /* 0x0000016000027945 */ /* 0x000fd80003800200 */
[----:B------:R-:W-:Y:S05]  /*a3b0*/  @!P0 BRA `(.L_x_250) ;  /* 0x00000000004c8947 */ /* 0x000fea0003800000 */
[----:B------:R-:W2:Y:S01]  /*a3c0*/  LDG.E R20, desc[UR4][R12.64+-0x4] ;  /* 0xfffffc040c147981 */ /* 0x000ea2000c1e1900 */
[-C--:B------:R-:W-:Y:S02]  /*a3d0*/  IADD3 R29, PT, PT, R27, R19.reuse, RZ ;  /* 0x000000131b1d7210 */ /* 0x080fe40007ffe0ff */
        /* <DEDUP_REMOVED lines=12> */
[----:B------:R-:W3:Y:S01]  /*a4a0*/  @P0 LDG.E R29, desc[UR4][R28.64] ;  /* 0x000000041c1d0981 */ /* 0x000ee2000c1e1900 */
[----:B------:R-:W-:-:S04]  /*a4b0*/  @P0 IMAD.IADD R31, R26, 0x1, R19 ;  /* 0x000000011a1f0824 */ /* 0x000fc800078e0213 */
[----:B------:R-:W-:-:S05]  /*a4c0*/  @P0 IMAD.WIDE.U32 R30, R31, 0x4, R8 ;  /* 0x000000041f1e0825 */ /* 0x000fca00078e0008 */
[----:B---3--:R2:W-:Y:S01]  /*a4d0*/  @P0 STG.E desc[UR4][R30.64], R29 ;  /* 0x0000001d1e000986 */ /* 0x0085e2000c101904 */
[----:B------:R-:W-:Y:S05]  /*a4e0*/  BRA `(.L_x_251) ;  /* 0x0000000000047947 */ /* 0x000fea0003800000 */
.L_x_250:
[----:B------:R1:W-:Y:S02]  /*a4f0*/  STG.E desc[UR4][R16.64], RZ ;  /* 0x000000ff10007986 */ /* 0x0003e4000c101904 */
.L_x_251:
[----:B------:R-:W-:Y:S05]  /*a500*/  BSYNC.RECONVERGENT B2 ;  /* 0x0000000000027941 */ /* 0x000fea0003800200 */
.L_x_249:
[----:B------:R-:W-:-:S13]  /*a510*/  ISETP.NE.AND P0, PT, R18, 0x1, PT ;  /* 0x000000011200780c */ /* 0x000fda0003f05270 */
[----:B------:R-:W-:Y:S05]  /*a520*/  @!P0 BRA `(.L_x_237) ;  /* 0x0000000000948947 */ /* 0x000fea0003800000 */
[----:B--2---:R-:W2:Y:S01]  /*a530*/  LDG.E R23, desc[UR4][R12.64+-0x4] ;  /* 0xfffffc040c177981 */ /* 0x004ea2000c1e1900 */
[----:B------:R-:W-:-:S05]  /*a540*/  VIADD R28, R19, 0x1 ;  /* 0x00000001131c7836 */ /* 0x000fca0000000000 */
[----:B--2---:R-:W-:-:S13]  /*a550*/  ISETP.GT.AND P0, PT, R23, R28, PT ;  /* 0x0000001c1700720c */ /* 0x004fda0003f04270 */
[----:B------:R-:W-:Y:S01]  /*a560*/  @!P0 IADD3 R25, PT, PT, -R23, R28, R27 ;  /* 0x0000001c17198210 */ /* 0x000fe20007ffe11b */
[----:B------:R-:W2:Y:S04]  /*a570*/  @!P0 LDG.E R20, desc[UR4][R6.64+-0x4] ;  /* 0xfffffc0406148981 */ /* 0x000ea8000c1e1900 */
[----:B------:R-:W-:-:S04]  /*a580*/  @!P0 IMAD.WIDE R24, R25, 0x4, R8 ;  /* 0x0000000419188825 */ /* 0x000fc800078e0208 */
[----:B------:R-:W-:Y:S02]  /*a590*/  @!P0 IMAD.WIDE R22, R23, 0x4, R24 ;  /* 0x0000000417168825 */ /* 0x000fe400078e0218 */
[----:B------:R-:W2:Y:S04]  /*a5a0*/  @!P0 LDG.E R25, desc[UR4][R24.64] ;  /* 0x0000000418198981 */ /* 0x000ea8000c1e1900 */
[----:B------:R-:W2:Y:S01]  /*a5b0*/  @!P0 LDG.E R22, desc[UR4][R22.64] ;  /* 0x0000000416168981 */ /* 0x000ea2000c1e1900 */
[----:B------:R-:W-:Y:S02]  /*a5c0*/  @P0 IMAD.IADD R29, R27, 0x1, R28 ;  /* 0x000000011b1d0824 */ /* 0x000fe400078e021c */
[----:B01----:R-:W-:-:S04]  /*a5d0*/  IMAD.WIDE.U32 R16, R19, 0x4, R16 ;  /* 0x0000000413107825 */ /* 0x003fc800078e0010 */
[----:B------:R-:W-:Y:S01]  /*a5e0*/  @P0 IMAD.WIDE R28, R29, 0x4, R8 ;  /* 0x000000041d1c0825 */ /* 0x000fe200078e0208 */
[----:B------:R-:W-:Y:S02]  /*a5f0*/  IADD3 R21, P1, PT, R26, R19, RZ ;  /* 0x000000131a157210 */ /* 0x000fe40007f3e0ff */
[----:B--2---:R-:W-:-:S05]  /*a600*/  @!P0 VIADDMNMX R31, R25, R20, R22, !PT ;  /* 0x00000014191f8246 */ /* 0x004fca0007800116 */
[----:B------:R4:W-:Y:S04]  /*a610*/  @!P0 STG.E desc[UR4][R16.64+0x4], R31 ;  /* 0x0000041f10008986 */ /* 0x0009e8000c101904 */
[----:B------:R-:W2:Y:S01]  /*a620*/  @P0 LDG.E R29, desc[UR4][R28.64] ;  /* 0x000000041c1d0981 */ /* 0x000ea2000c1e1900 */
[----:B------:R-:W-:Y:S02]  /*a630*/  IADD3.X R26, PT, PT, RZ, RZ, RZ, P1, !PT ;  /* 0x000000ffff1a7210 */ /* 0x000fe40000ffe4ff */
[----:B------:R-:W-:-:S04]  /*a640*/  LEA R20, P1, R21, R8, 0x2 ;  /* 0x0000000815147211 */ /* 0x000fc800078210ff */
[----:B------:R-:W-:-:S05]  /*a650*/  LEA.HI.X R21, R21, R9, R26, 0x2, P1 ;  /* 0x0000000915157211 */ /* 0x000fca00008f141a */
[----:B--2---:R4:W-:Y:S01]  /*a660*/  @P0 STG.E desc[UR4][R20.64+0x4], R29 ;  /* 0x0000041d14000986 */ /* 0x0049e2000c101904 */
[----:B------:R-:W-:-:S13]  /*a670*/  ISETP.NE.AND P0, PT, R18, 0x2, PT ;  /* 0x000000021200780c */ /* 0x000fda0003f05270 */
[----:B----4-:R-:W-:Y:S05]  /*a680*/  @!P0 BRA `(.L_x_237) ;  /* 0x00000000003c8947 */ /* 0x010fea0003800000 */
[----:B------:R-:W2:Y:S01]  /*a690*/  LDG.E R13, desc[UR4][R12.64+-0x4] ;  /* 0xfffffc040c0d7981 */ /* 0x000ea2000c1e1900 */
        /* <DEDUP_REMOVED lines=8> */
[----:B------:R-:W-:-:S04]  /*a720*/  @P0 IMAD.IADD R27, R27, 0x1, R24 ;  /* 0x000000011b1b0824 */ /* 0x000fc800078e0218 */
[----:B------:R-:W-:Y:S01]  /*a730*/  @P0 IMAD.WIDE R12, R27, 0x4, R8 ;  /* 0x000000041b0c0825 */ /* 0x000fe200078e0208 */
[----:B--2---:R-:W-:-:S05]  /*a740*/  @!P0 VIADDMNMX R25, R19, R6, R22, !PT ;  /* 0x0000000613198246 */ /* 0x004fca0007800116 */
[----:B------:R4:W-:Y:S04]  /*a750*/  @!P0 STG.E desc[UR4][R16.64+0x8], R25 ;  /* 0x0000081910008986 */ /* 0x0009e8000c101904 */
[----:B------:R-:W2:Y:S04]  /*a760*/  @P0 LDG.E R13, desc[UR4][R12.64] ;  /* 0x000000040c0d0981 */ /* 0x000ea8000c1e1900 */
[----:B--2---:R4:W-:Y:S02]  /*a770*/  @P0 STG.E desc[UR4][R20.64+0x8], R13 ;  /* 0x0000080d14000986 */ /* 0x0049e4000c101904 */
.L_x_237:
[----:B------:R-:W-:Y:S05]  /*a780*/  BSYNC.RECONVERGENT B0 ;  /* 0x0000000000007941 */ /* 0x000fea0003800200 */
.L_x_236:
[C---:B------:R-:W-:Y:S01]  /*a790*/  ISETP.NE.AND P0, PT, R5.reuse, R10, PT ;  /* 0x0000000a0500720c */ /* 0x040fe20003f05270 */
[----:B------:R-:W-:-:S12]  /*a7a0*/  VIADD R5, R5, 0x1 ;  /* 0x0000000105057836 */ /* 0x000fd80000000000 */
[----:B------:R-:W-:Y:S05]  /*a7b0*/  @P0 BRA `(.L_x_252) ;  /* 0xfffffff000700947 */ /* 0x000fea000383ffff */
.L_x_235:
[----:B------:R-:W-:Y:S05]  /*a7c0*/  BSYNC.RECONVERGENT B1 ;  /* 0x0000000000017941 */ /* 0x000fea0003800200 */
.L_x_234:
[----:B------:R-:W-:Y:S01]  /*a7d0*/  IMAD R10, R10, R11, R10 ;  /* 0x0000000b0a0a7224 */ /* 0x000fe200078e020a */
[----:B-----5:R-:W0:Y:S03]  /*a7e0*/  LDC.64 R2, c[0x0][0x388] ;  /* 0x0000e200ff027b82 */ /* 0x020e260000000a00 */
[----:B------:R-:W-:-:S04]  /*a7f0*/  IMAD.IADD R11, R11, 0x1, R10 ;  /* 0x000000010b0b7824 */ /* 0x000fc800078e020a */
[----:B------:R-:W-:-:S06]  /*a800*/  IMAD.WIDE R8, R11, 0x4, R8 ;  /* 0x000000040b087825 */ /* 0x000fcc00078e0208 */
[----:B------:R-:W2:Y:S01]  /*a810*/  LDG.E R9, desc[UR4][R8.64] ;  /* 0x0000000408097981 */ /* 0x000ea2000c1e1900 */
[----:B0-----:R-:W-:-:S05]  /*a820*/  IMAD.WIDE R2, R4, 0x4, R2 ;  /* 0x0000000404027825 */ /* 0x001fca00078e0202 */
[----:B--2---:R-:W-:Y:S01]  /*a830*/  STG.E desc[UR4][R2.64], R9 ;  /* 0x0000000902007986 */ /* 0x004fe2000c101904 */
[----:B------:R-:W-:Y:S05]  /*a840*/  EXIT ;  /* 0x000000000000794d */ /* 0x000fea0003800000 */
.L_x_253:
[----:B------:R-:W-:-:S00]  /*a850*/  BRA `(.L_x_253) ;  /* 0xfffffffc00fc7947 */ /* 0x000fc0000383ffff */
[----:B------:R-:W-:-:S00]  /*a860*/  NOP ;  /* 0x0000000000007918 */ /* 0x000fc00000000000 */
        /* <DEDUP_REMOVED lines=9> */
.L_x_254:


//--------------------- .nv.shared.reserved.0     --------------------------
	.section	.nv.shared.reserved.0,"aw",@nobits
	.weak		__nv_reservedSMEM_offset_0_alias
	.size		__nv_reservedSMEM_offset_0_alias, 0, 64
	.other		__nv_reservedSMEM_offset_0_alias,@"STO_CUDA_RESERVED_SHARED STV_DEFAULT"
__nv_reservedSMEM_offset_0_alias:
	.zero		0
	.zero		64


//--------------------- .nv.constant0._Z8myKernelP9inputDataP10outputData --------------------------
	.section	.nv.constant0._Z8myKernelP9inputDataP10outputData,"a",@progbits
	.sectionflags	@""
	.align	4
.nv.constant0._Z8myKernelP9inputDataP10outputData:
	.zero		912


//--------------------- SYMBOLS --------------------------

	.type		.nv.reservedSmem.offset0,@object
	.size		.nv.reservedSmem.offset0,0x4
